// auto-generated by cutlass_sweep.fmha — config: {"arch": "sm_90", "direction": "fwd", "dtype": "fp16", "head_dim": 160, "mask": "causal", "schedule": "tma", "tile_kv": 256, "tile_q": 64}
#include "cutlass/cutlass.h"
#include "cute/tensor.hpp"
#include "cutlass/device_kernel.h"
#include "cutlass/kernel_hardware_info.h"
#include "88_hopper_fmha/collective/fmha_fusion.hpp"
#include "88_hopper_fmha/kernel/fmha_kernel_builder.hpp"

using namespace cute;
using Element = cutlass::half_t;
using TileShape = Shape<_64, _256, _160>;
using StrideQ = cute::tuple<int, _1, cute::tuple<int, int>>;
using StrideK = cute::tuple<int, _1, cute::tuple<int, int>>;
using StrideV = cute::tuple<int, cute::_1, cute::tuple<int, int>>;

using Kernel = typename cutlass::fmha::kernel::FmhaBuilder<
    Element, float, float,
    TileShape, StrideQ, StrideK, StrideV,
    cutlass::fmha::collective::CausalFusion,
    cutlass::gemm::KernelTma
  >::Kernel;

auto* _anchor = &cutlass::device_kernel<Kernel>;


// ===== COMPILED SASS (sm_90a) =====

	.target	sm_90a

	.elftype	@"ET_EXEC"


//--------------------- .note.nv.tkinfo           --------------------------
	.section	.note.nv.tkinfo,"",@"SHT_NOTE"
	.sectionflags	@"SHF_NOTE_NV_TKINFO"
	.tkinfo
        /*0018*/ 	.word	0x00000002
        /*0030*/ 	.string	""
        /*0030*/ 	.string	"ptxas"
        /*0030*/ 	.string	"Cuda compilation tools, release 13.0, V13.0.88"
        /*0030*/ 	.string	"Build cuda_13.0.r13.0/compiler.36424714_0"
        /*0030*/ 	.string	"-arch sm_90a -m 64 "



//--------------------- .note.nv.cuinfo           --------------------------
	.section	.note.nv.cuinfo,"",@"SHT_NOTE"
	.sectionflags	@"SHF_NOTE_NV_CUINFO"
        /*0018*/ 	.short	0x0002
        /*001a*/ 	.short	0x005a
        /*001c*/ 	.short	0x0082
	.zero		2


//--------------------- .nv.info                  --------------------------
	.section	.nv.info,"",@"SHT_CUDA_INFO"
	.align	4


	//----- nvinfo : EIATTR_REGCOUNT
	.align		4
        /*0000*/ 	.byte	0x04, 0x2f
        /*0002*/ 	.short	(.L_16 - .L_15)
	.align		4
.L_15:
        /*0004*/ 	.word	index@(_ZN7cutlass13device_kernelINS_4fmha6kernel13FmhaKernelTmaINS1_10collective15FmhaMainloopTmaINS_6half_tEfN4cute5tupleIJNS7_1CILi64EEENS9_ILi256EEENS9_ILi160EEEEEENS4_12CausalFusionEJEEENS4_15FmhaFwdEpilogueIS6_fNS8_IJSA_SC_SB_EEEEEJEEEEEvNT_6ParamsE)
        /*0008*/ 	.word	0x000000ff


	//----- nvinfo : EIATTR_FRAME_SIZE
	.align		4
.L_16:
        /*000c*/ 	.byte	0x04, 0x11
        /*000e*/ 	.short	(.L_18 - .L_17)
	.align		4
.L_17:
        /*0010*/ 	.word	index@($__internal_0_$__cuda_sm20_rcp_rn_f32_slowpath)
        /*0014*/ 	.word	0x00000000


	//----- nvinfo : EIATTR_FRAME_SIZE
	.align		4
.L_18:
        /*0018*/ 	.byte	0x04, 0x11
        /*001a*/ 	.short	(.L_20 - .L_19)
	.align		4
.L_19:
        /*001c*/ 	.word	index@(_ZN7cutlass13device_kernelINS_4fmha6kernel13FmhaKernelTmaINS1_10collective15FmhaMainloopTmaINS_6half_tEfN4cute5tupleIJNS7_1CILi64EEENS9_ILi256EEENS9_ILi160EEEEEENS4_12CausalFusionEJEEENS4_15FmhaFwdEpilogueIS6_fNS8_IJSA_SC_SB_EEEEEJEEEEEvNT_6ParamsE)
        /*0020*/ 	.word	0x00000000


	//----- nvinfo : EIATTR_MIN_STACK_SIZE
	.align		4
.L_20:
        /*0024*/ 	.byte	0x04, 0x12
        /*0026*/ 	.short	(.L_22 - .L_21)
	.align		4
.L_21:
        /*0028*/ 	.word	index@(_ZN7cutlass13device_kernelINS_4fmha6kernel13FmhaKernelTmaINS1_10collective15FmhaMainloopTmaINS_6half_tEfN4cute5tupleIJNS7_1CILi64EEENS9_ILi256EEENS9_ILi160EEEEEENS4_12CausalFusionEJEEENS4_15FmhaFwdEpilogueIS6_fNS8_IJSA_SC_SB_EEEEEJEEEEEvNT_6ParamsE)
        /*002c*/ 	.word	0x00000000
.L_22:


//--------------------- .nv.compat                --------------------------
	.section	.nv.compat,"",@"SHT_CUDA_COMPAT_INFO"
	.align	4
        /*0000*/ 	.byte	0x02, 0x09, 0x01, 0x00, 0x02, 0x02, 0x04, 0x00, 0x02, 0x05, 0x05, 0x00, 0x03, 0x07, 0x01, 0x01
        /*0010*/ 	.byte	0x02, 0x03, 0x01, 0x00, 0x02, 0x06, 0x01, 0x00, 0x04, 0x0b, 0x08, 0x00, 0x00, 0x00, 0x00, 0x00
        /*0020*/ 	.byte	0x00, 0x00, 0x00, 0x00


//--------------------- .nv.info._ZN7cutlass13device_kernelINS_4fmha6kernel13FmhaKernelTmaINS1_10collective15FmhaMainloopTmaINS_6half_tEfN4cute5tupleIJNS7_1CILi64EEENS9_ILi256EEENS9_ILi160EEEEEENS4_12CausalFusionEJEEENS4_15FmhaFwdEpilogueIS6_fNS8_IJSA_SC_SB_EEEEEJEEEEEvNT_6ParamsE --------------------------
	.section	.nv.info._ZN7cutlass13device_kernelINS_4fmha6kernel13FmhaKernelTmaINS1_10collective15FmhaMainloopTmaINS_6half_tEfN4cute5tupleIJNS7_1CILi64EEENS9_ILi256EEENS9_ILi160EEEEEENS4_12CausalFusionEJEEENS4_15FmhaFwdEpilogueIS6_fNS8_IJSA_SC_SB_EEEEEJEEEEEvNT_6ParamsE,"",@"SHT_CUDA_INFO"
	.sectionflags	@""
	.align	4


	//----- nvinfo : EIATTR_CUDA_API_VERSION
	.align		4
        /*0000*/ 	.byte	0x04, 0x37
        /*0002*/ 	.short	(.L_24 - .L_23)
.L_23:
        /*0004*/ 	.word	0x00000082


	//----- nvinfo : EIATTR_KPARAM_INFO
	.align		4
.L_24:
        /*0008*/ 	.byte	0x04, 0x17
        /*000a*/ 	.short	(.L_26 - .L_25)
.L_25:
        /*000c*/ 	.word	0x00000000
        /*0010*/ 	.short	0x0000
        /*0012*/ 	.short	0x0070
        /*0014*/ 	.byte	0x00, 0xf0, 0x01, 0x20


	//----- nvinfo : EIATTR_SPARSE_MMA_MASK
	.align		4
.L_26:
        /*0018*/ 	.byte	0x03, 0x50
        /*001a*/ 	.short	0x0000


	//----- nvinfo : EIATTR_MAXREG_COUNT
	.align		4
        /*001c*/ 	.byte	0x03, 0x1b
        /*001e*/ 	.short	0x00ff


	//----- nvinfo : EIATTR_NUM_BARRIERS
	.align		4
        /*0020*/ 	.byte	0x02, 0x4c
        /*0022*/ 	.byte	0x02
	.zero		1


	//----- nvinfo : EIATTR_EXTERNS
	.align		4
        /*0024*/ 	.byte	0x04, 0x0f
        /*0026*/ 	.short	(.L_28 - .L_27)


	//   ....[0]....
	.align		4
.L_27:
        /*0028*/ 	.word	index@(__assertfail)


	//----- nvinfo : EIATTR_MERCURY_ISA_VERSION
	.align		4
.L_28:
        /*002c*/ 	.byte	0x03, 0x5f
        /*002e*/ 	.short	0x0101


	//----- nvinfo : EIATTR_COOP_GROUP_MASK_REGIDS
	.align		4
        /*0030*/ 	.byte	0x04, 0x29
        /*0032*/ 	.short	(.L_30 - .L_29)


	//   ....[0]....
.L_29:
        /*0034*/ 	.word	0xffffffff


	//   ....[1]....
        /*0038*/ 	.word	0xffffffff


	//   ....[2]....
        /*003c*/ 	.word	0xffffffff


	//   ....[3]....
        /*0040*/ 	.word	0xffffffff


	//   ....[4]....
        /*0044*/ 	.word	0xffffffff


	//   ....[5]....
        /*0048*/ 	.word	0xffffffff


	//   ....[6]....
        /*004c*/ 	.word	0xffffffff


	//   ....[7]....
        /*0050*/ 	.word	0xffffffff


	//   ....[8]....
        /*0054*/ 	.word	0xffffffff


	//   ....[9]....
        /*0058*/ 	.word	0xffffffff


	//   ....[10]....
        /*005c*/ 	.word	0xffffffff


	//   ....[11]....
        /*0060*/ 	.word	0xffffffff


	//   ....[12]....
        /*0064*/ 	.word	0xffffffff


	//   ....[13]....
        /*0068*/ 	.word	0xffffffff


	//   ....[14]....
        /*006c*/ 	.word	0xffffffff


	//   ....[15]....
        /*0070*/ 	.word	0xffffffff


	//   ....[16]....
        /*0074*/ 	.word	0xffffffff


	//   ....[17]....
        /*0078*/ 	.word	0xffffffff


	//   ....[18]....
        /*007c*/ 	.word	0xffffffff


	//   ....[19]....
        /*0080*/ 	.word	0xffffffff


	//   ....[20]....
        /*0084*/ 	.word	0xffffffff


	//----- nvinfo : EIATTR_COOP_GROUP_INSTR_OFFSETS
	.align		4
.L_30:
        /*0088*/ 	.byte	0x04, 0x28
        /*008a*/ 	.short	(.L_32 - .L_31)


	//   ....[0]....
.L_31:
        /*008c*/ 	.word	0x00000050


	//   ....[1]....
        /*0090*/ 	.word	0x00000140


	//   ....[2]....
        /*0094*/ 	.word	0x00000270


	//   ....[3]....
        /*0098*/ 	.word	0x00000410


	//   ....[4]....
        /*009c*/ 	.word	0x000005c0


	//   ....[5]....
        /*00a0*/ 	.word	0x00003be0


	//   ....[6]....
        /*00a4*/ 	.word	0x00003ce0


	//   ....[7]....
        /*00a8*/ 	.word	0x00003d80


	//   ....[8]....
        /*00ac*/ 	.word	0x00003e70


	//   ....[9]....
        /*00b0*/ 	.word	0x0000a7f0


	//   ....[10]....
        /*00b4*/ 	.word	0x0000a800


	//   ....[11]....
        /*00b8*/ 	.word	0x0000a830


	//   ....[12]....
        /*00bc*/ 	.word	0x0000a840


	//   ....[13]....
        /*00c0*/ 	.word	0x00012bc0


	//   ....[14]....
        /*00c4*/ 	.word	0x00012bd0


	//   ....[15]....
        /*00c8*/ 	.word	0x00012c10


	//   ....[16]....
        /*00cc*/ 	.word	0x00012c40


	//   ....[17]....
        /*00d0*/ 	.word	0x00018ff0


	//   ....[18]....
        /*00d4*/ 	.word	0x00019030


	//   ....[19]....
        /*00d8*/ 	.word	0x00019070


	//   ....[20]....
        /*00dc*/ 	.word	0x00019090


	//----- nvinfo : EIATTR_SYSCALL_OFFSETS
	.align		4
.L_32:
        /*00e0*/ 	.byte	0x04, 0x46
        /*00e2*/ 	.short	(.L_34 - .L_33)


	//   ....[0]....
.L_33:
        /*00e4*/ 	.word	0x00019ca0


	//   ....[1]....
        /*00e8*/ 	.word	0x00019dc0


	//----- nvinfo : EIATTR_MBARRIER_INSTR_OFFSETS
	.align		4
.L_34:
        /*00ec*/ 	.byte	0x04, 0x39
        /*00ee*/ 	.short	(.L_36 - .L_35)


	//   ....[0]....
.L_35:
        /*00f0*/ 	.word	0x00000240
        /*00f4*/ 	.word	0x000000ff
        /*00f8*/ 	.word	0x00055040
        /*00fc*/ 	.short	0x0100
        /*00fe*/ 	.byte	0x08
	.zero		1


	//   ....[1]....
        /*0100*/ 	.word	0x00000250
        /*0104*/ 	.word	0x000000ff
        /*0108*/ 	.word	0x00055048
        /*010c*/ 	.short	0x0100
        /*010e*/ 	.byte	0x08
	.zero		1


	//   ....[2]....
        /*0110*/ 	.word	0x00000380
        /*0114*/ 	.word	0x000000ff
        /*0118*/ 	.word	0x00055000
        /*011c*/ 	.short	0x0100
        /*011e*/ 	.byte	0x08
	.zero		1


	//   ....[3]....
        /*0120*/ 	.word	0x00000390
        /*0124*/ 	.word	0x000000ff
        /*0128*/ 	.word	0x00055020
        /*012c*/ 	.short	0x0100
        /*012e*/ 	.byte	0x08
	.zero		1


	//   ....[4]....
        /*0130*/ 	.word	0x000003a0
        /*0134*/ 	.word	0x000000ff
        /*0138*/ 	.word	0x00055008
        /*013c*/ 	.short	0x0100
        /*013e*/ 	.byte	0x08
	.zero		1


	//   ....[5]....
        /*0140*/ 	.word	0x000003b0
        /*0144*/ 	.word	0x000000ff
        /*0148*/ 	.word	0x00055028
        /*014c*/ 	.short	0x0100
        /*014e*/ 	.byte	0x08
	.zero		1


	//   ....[6]....
        /*0150*/ 	.word	0x000003c0
        /*0154*/ 	.word	0x000000ff
        /*0158*/ 	.word	0x00055010
        /*015c*/ 	.short	0x0100
        /*015e*/ 	.byte	0x08
	.zero		1


	//   ....[7]....
        /*0160*/ 	.word	0x000003d0
        /*0164*/ 	.word	0x000000ff
        /*0168*/ 	.word	0x00055030
        /*016c*/ 	.short	0x0100
        /*016e*/ 	.byte	0x08
	.zero		1


	//   ....[8]....
        /*0170*/ 	.word	0x000003e0
        /*0174*/ 	.word	0x000000ff
        /*0178*/ 	.word	0x00055018
        /*017c*/ 	.short	0x0100
        /*017e*/ 	.byte	0x08
	.zero		1


	//   ....[9]....
        /*0180*/ 	.word	0x000003f0
        /*0184*/ 	.word	0x000000ff
        /*0188*/ 	.word	0x00055038
        /*018c*/ 	.short	0x0100
        /*018e*/ 	.byte	0x08
	.zero		1


	//   ....[10]....
        /*0190*/ 	.word	0x00000520
        /*0194*/ 	.word	0x000000ff
        /*0198*/ 	.word	0x00055050
        /*019c*/ 	.short	0x0100
        /*019e*/ 	.byte	0x08
	.zero		1


	//   ....[11]....
        /*01a0*/ 	.word	0x00000530
        /*01a4*/ 	.word	0x000000ff
        /*01a8*/ 	.word	0x00055070
        /*01ac*/ 	.short	0x0100
        /*01ae*/ 	.byte	0x08
	.zero		1


	//   ....[12]....
        /*01b0*/ 	.word	0x00000540
        /*01b4*/ 	.word	0x000000ff
        /*01b8*/ 	.word	0x00055058
        /*01bc*/ 	.short	0x0100
        /*01be*/ 	.byte	0x08
	.zero		1


	//   ....[13]....
        /*01c0*/ 	.word	0x00000550
        /*01c4*/ 	.word	0x000000ff
        /*01c8*/ 	.word	0x00055078
        /*01cc*/ 	.short	0x0100
        /*01ce*/ 	.byte	0x08
	.zero		1


	//   ....[14]....
        /*01d0*/ 	.word	0x00000560
        /*01d4*/ 	.word	0x000000ff
        /*01d8*/ 	.word	0x00055060
        /*01dc*/ 	.short	0x0100
        /*01de*/ 	.byte	0x08
	.zero		1


	//   ....[15]....
        /*01e0*/ 	.word	0x00000570
        /*01e4*/ 	.word	0x000000ff
        /*01e8*/ 	.word	0x00055080
        /*01ec*/ 	.short	0x0100
        /*01ee*/ 	.byte	0x08
	.zero		1


	//   ....[16]....
        /*01f0*/ 	.word	0x00000580
        /*01f4*/ 	.word	0x000000ff
        /*01f8*/ 	.word	0x00055068
        /*01fc*/ 	.short	0x0100
        /*01fe*/ 	.byte	0x08
	.zero		1


	//   ....[17]....
        /*0200*/ 	.word	0x00000590
        /*0204*/ 	.word	0x000000ff
        /*0208*/ 	.word	0x00055088
        /*020c*/ 	.short	0x0100
        /*020e*/ 	.byte	0x08
	.zero		1


	//   ....[18]....
        /*0210*/ 	.word	0x000007a0
        /*0214*/ 	.word	0x00000004
        /*0218*/ 	.word	0x00055048
        /*021c*/ 	.short	0x010a
        /*021e*/ 	.byte	0x3f
	.zero		1


	//   ....[19]....
        /*0220*/ 	.word	0x00000bd0
        /*0224*/ 	.word	0x00000006
        /*0228*/ 	.word	0x00055020
        /*022c*/ 	.short	0x010a
        /*022e*/ 	.byte	0x3f
	.zero		1


	//   ....[20]....
        /*0230*/ 	.word	0x00000f70
        /*0234*/ 	.word	0x00000003
        /*0238*/ 	.word	0x00055020
        /*023c*/ 	.short	0x010a
        /*023e*/ 	.byte	0x3f
	.zero		1


	//   ....[21]....
        /*0240*/ 	.word	0x00001360
        /*0244*/ 	.word	0x00000005
        /*0248*/ 	.word	0x00055020
        /*024c*/ 	.short	0x010a
        /*024e*/ 	.byte	0x3f
	.zero		1


	//   ....[22]....
        /*0250*/ 	.word	0x00001760
        /*0254*/ 	.word	0x00000006
        /*0258*/ 	.word	0x00055020
        /*025c*/ 	.short	0x010a
        /*025e*/ 	.byte	0x3f
	.zero		1


	//   ....[23]....
        /*0260*/ 	.word	0x00001ba0
        /*0264*/ 	.word	0x00000002
        /*0268*/ 	.word	0x00055040
        /*026c*/ 	.short	0x010a
        /*026e*/ 	.byte	0x3f
	.zero		1


	//   ....[24]....
        /*0270*/ 	.word	0x00001c80
        /*0274*/ 	.word	0x00000002
        /*0278*/ 	.word	0x00055000
        /*027c*/ 	.short	0x010a
        /*027e*/ 	.byte	0x3f
	.zero		1


	//   ....[25]....
        /*0280*/ 	.word	0x000079c0
        /*0284*/ 	.word	0x00000002
        /*0288*/ 	.word	0x00055008
        /*028c*/ 	.short	0x010a
        /*028e*/ 	.byte	0x3f
	.zero		1


	//   ....[26]....
        /*0290*/ 	.word	0x00009560
        /*0294*/ 	.word	0x000000ff
        /*0298*/ 	.word	0x00000000
        /*029c*/ 	.short	0x0101
        /*029e*/ 	.byte	0x06
	.zero		1


	//   ....[27]....
        /*02a0*/ 	.word	0x00009620
        /*02a4*/ 	.word	0x00000014
        /*02a8*/ 	.word	0x00055000
        /*02ac*/ 	.short	0x010a
        /*02ae*/ 	.byte	0x3f
	.zero		1


	//   ....[28]....
        /*02b0*/ 	.word	0x00009be0
        /*02b4*/ 	.word	0x00000011
        /*02b8*/ 	.word	0x00055020
        /*02bc*/ 	.short	0x010a
        /*02be*/ 	.byte	0x3f
	.zero		1


	//   ....[29]....
        /*02c0*/ 	.word	0x0000a900
        /*02c4*/ 	.word	0x000000f8
        /*02c8*/ 	.word	0x00000000
        /*02cc*/ 	.short	0x0101
        /*02ce*/ 	.byte	0x3f
	.zero		1


	//   ....[30]....
        /*02d0*/ 	.word	0x0000aee0
        /*02d4*/ 	.word	0x000000f8
        /*02d8*/ 	.word	0x00055000
        /*02dc*/ 	.short	0x010a
        /*02de*/ 	.byte	0x3f
	.zero		1


	//   ....[31]....
        /*02e0*/ 	.word	0x00010010
        /*02e4*/ 	.word	0x0000000e
        /*02e8*/ 	.word	0x00000000
        /*02ec*/ 	.short	0x0101
        /*02ee*/ 	.byte	0x3f
	.zero		1


	//   ....[32]....
        /*02f0*/ 	.word	0x000100c0
        /*02f4*/ 	.word	0x00000015
        /*02f8*/ 	.word	0x00055020
        /*02fc*/ 	.short	0x010a
        /*02fe*/ 	.byte	0x3f
	.zero		1


	//   ....[33]....
        /*0300*/ 	.word	0x00010530
        /*0304*/ 	.word	0x00000014
        /*0308*/ 	.word	0x00055000
        /*030c*/ 	.short	0x010a
        /*030e*/ 	.byte	0x3f
	.zero		1


	//   ....[34]....
        /*0310*/ 	.word	0x00010bd0
        /*0314*/ 	.word	0x00000011
        /*0318*/ 	.word	0x00055020
        /*031c*/ 	.short	0x010a
        /*031e*/ 	.byte	0x3f
	.zero		1


	//   ....[35]....
        /*0320*/ 	.word	0x00012c50
        /*0324*/ 	.word	0x000000f6
        /*0328*/ 	.word	0x00000000
        /*032c*/ 	.short	0x0101
        /*032e*/ 	.byte	0x3f
	.zero		1


	//   ....[36]....
        /*0330*/ 	.word	0x000132f0
        /*0334*/ 	.word	0x000000f9
        /*0338*/ 	.word	0x00055000
        /*033c*/ 	.short	0x010a
        /*033e*/ 	.byte	0x3f
	.zero		1


	//   ....[37]....
        /*0340*/ 	.word	0x00018ab0
        /*0344*/ 	.word	0x0000000a
        /*0348*/ 	.word	0x00000000
        /*034c*/ 	.short	0x0101
        /*034e*/ 	.byte	0x3f
	.zero		1


	//   ....[38]....
        /*0350*/ 	.word	0x00018b30
        /*0354*/ 	.word	0x0000000a
        /*0358*/ 	.word	0x00055020
        /*035c*/ 	.short	0x010a
        /*035e*/ 	.byte	0x3f
	.zero		1


	//----- nvinfo : EIATTR_NUM_MBARRIERS
	.align		4
.L_36:
        /*0360*/ 	.byte	0x03, 0x38
        /*0362*/ 	.short	0x0012


	//----- nvinfo : EIATTR_EXIT_INSTR_OFFSETS
	.align		4
        /*0364*/ 	.byte	0x04, 0x1c
        /*0366*/ 	.short	(.L_38 - .L_37)


	//   ....[0]....
.L_37:
        /*0368*/ 	.word	0x0001ae90


	//----- nvinfo : EIATTR_MAX_THREADS
	.align		4
.L_38:
        /*036c*/ 	.byte	0x04, 0x05
        /*036e*/ 	.short	(.L_40 - .L_39)
.L_39:
        /*0370*/ 	.word	0x00000080
        /*0374*/ 	.word	0x00000001
        /*0378*/ 	.word	0x00000001


	//----- nvinfo : EIATTR_CRS_STACK_SIZE
	.align		4
.L_40:
        /*037c*/ 	.byte	0x04, 0x1e
        /*037e*/ 	.short	(.L_42 - .L_41)
.L_41:
        /*0380*/ 	.word	0x00000000


	//----- nvinfo : EIATTR_CBANK_PARAM_SIZE
	.align		4
.L_42:
        /*0384*/ 	.byte	0x03, 0x19
        /*0386*/ 	.short	0x0870


	//----- nvinfo : EIATTR_PARAM_CBANK
	.align		4
        /*0388*/ 	.byte	0x04, 0x0a
        /*038a*/ 	.short	(.L_44 - .L_43)
	.align		4
.L_43:
        /*038c*/ 	.word	index@(.nv.constant0._ZN7cutlass13device_kernelINS_4fmha6kernel13FmhaKernelTmaINS1_10collective15FmhaMainloopTmaINS_6half_tEfN4cute5tupleIJNS7_1CILi64EEENS9_ILi256EEENS9_ILi160EEEEEENS4_12CausalFusionEJEEENS4_15FmhaFwdEpilogueIS6_fNS8_IJSA_SC_SB_EEEEEJEEEEEvNT_6ParamsE)
        /*0390*/ 	.short	0x0210
        /*0392*/ 	.short	0x0870


	//----- nvinfo : EIATTR_SW_WAR
	.align		4
.L_44:
        /*0394*/ 	.byte	0x04, 0x36
        /*0396*/ 	.short	(.L_46 - .L_45)
.L_45:
        /*0398*/ 	.word	0x00000008
.L_46:


//--------------------- .nv.callgraph             --------------------------
	.section	.nv.callgraph,"",@"SHT_CUDA_CALLGRAPH"
	.align	4
	.sectionentsize	8
	.align		4
        /*0000*/ 	.word	0x00000000
	.align		4
        /*0004*/ 	.word	0xffffffff
	.align		4
        /*0008*/ 	.word	index@(_ZN7cutlass13device_kernelINS_4fmha6kernel13FmhaKernelTmaINS1_10collective15FmhaMainloopTmaINS_6half_tEfN4cute5tupleIJNS7_1CILi64EEENS9_ILi256EEENS9_ILi160EEEEEENS4_12CausalFusionEJEEENS4_15FmhaFwdEpilogueIS6_fNS8_IJSA_SC_SB_EEEEEJEEEEEvNT_6ParamsE)
	.align		4
        /*000c*/ 	.word	index@(__assertfail)
	.align		4
        /*0010*/ 	.word	0x00000000
	.align		4
        /*0014*/ 	.word	0xfffffffe
	.align		4
        /*0018*/ 	.word	0x00000000
	.align		4
        /*001c*/ 	.word	0xfffffffd
	.align		4
        /*0020*/ 	.word	0x00000000
	.align		4
        /*0024*/ 	.word	0xfffffffc


//--------------------- .nv.constant4             --------------------------
	.section	.nv.constant4,"a",@progbits
	.align	8
	.align		8
.nv.constant4:
        /*0000*/ 	.dword	__assertfail
	.align		8
        /*0008*/ 	.dword	__unnamed_1
	.align		8
        /*0010*/ 	.dword	__unnamed_2
	.align		8
        /*0018*/ 	.dword	_ZN39_INTERNAL_46990113_4_k_cu_6ab1fef3_27874cuda3std3__45__cpo5beginE
	.align		8
        /*0020*/ 	.dword	_ZN39_INTERNAL_46990113_4_k_cu_6ab1fef3_27874cuda3std3__45__cpo3endE
	.align		8
        /*0028*/ 	.dword	_ZN39_INTERNAL_46990113_4_k_cu_6ab1fef3_27874cuda3std3__45__cpo6cbeginE
	.align		8
        /*0030*/ 	.dword	_ZN39_INTERNAL_46990113_4_k_cu_6ab1fef3_27874cuda3std3__45__cpo4cendE
	.align		8
        /*0038*/ 	.dword	_ZN39_INTERNAL_46990113_4_k_cu_6ab1fef3_27874cuda3std3__441_GLOBAL__N__46990113_4_k_cu_6ab1fef3_27876ignoreE
	.align		8
        /*0040*/ 	.dword	_ZN39_INTERNAL_46990113_4_k_cu_6ab1fef3_27874cuda3std3__419piecewise_constructE
	.align		8
        /*0048*/ 	.dword	_ZN39_INTERNAL_46990113_4_k_cu_6ab1fef3_27874cuda3std3__48in_placeE
	.align		8
        /*0050*/ 	.dword	_ZN39_INTERNAL_46990113_4_k_cu_6ab1fef3_27874cuda3std6ranges3__45__cpo4swapE
	.align		8
        /*0058*/ 	.dword	_ZN39_INTERNAL_46990113_4_k_cu_6ab1fef3_27874cuda3std6ranges3__45__cpo9iter_moveE
	.align		8
        /*0060*/ 	.dword	_ZN39_INTERNAL_46990113_4_k_cu_6ab1fef3_27874cute7productE
	.align		8
        /*0068*/ 	.dword	_ZN39_INTERNAL_46990113_4_k_cu_6ab1fef3_27874cute1_E
	.align		8
        /*0070*/ 	.dword	$str$23
	.align		8
        /*0078*/ 	.dword	$str$24


//--------------------- .text._ZN7cutlass13device_kernelINS_4fmha6kernel13FmhaKernelTmaINS1_10collective15FmhaMainloopTmaINS_6half_tEfN4cute5tupleIJNS7_1CILi64EEENS9_ILi256EEENS9_ILi160EEEEEENS4_12CausalFusionEJEEENS4_15FmhaFwdEpilogueIS6_fNS8_IJSA_SC_SB_EEEEEJEEEEEvNT_6ParamsE --------------------------
	.section	.text._ZN7cutlass13device_kernelINS_4fmha6kernel13FmhaKernelTmaINS1_10collective15FmhaMainloopTmaINS_6half_tEfN4cute5tupleIJNS7_1CILi64EEENS9_ILi256EEENS9_ILi160EEEEEENS4_12CausalFusionEJEEENS4_15FmhaFwdEpilogueIS6_fNS8_IJSA_SC_SB_EEEEEJEEEEEvNT_6ParamsE,"ax",@progbits
	.align	128
.text._ZN7cutlass13device_kernelINS_4fmha6kernel13FmhaKernelTmaINS1_10collective15FmhaMainloopTmaINS_6half_tEfN4cute5tupleIJNS7_1CILi64EEENS9_ILi256EEENS9_ILi160EEEEEENS4_12CausalFusionEJEEENS4_15FmhaFwdEpilogueIS6_fNS8_IJSA_SC_SB_EEEEEJEEEEEvNT_6ParamsE:
        .type           _ZN7cutlass13device_kernelINS_4fmha6kernel13FmhaKernelTmaINS1_10collective15FmhaMainloopTmaINS_6half_tEfN4cute5tupleIJNS7_1CILi64EEENS9_ILi256EEENS9_ILi160EEEEEENS4_12CausalFusionEJEEENS4_15FmhaFwdEpilogueIS6_fNS8_IJSA_SC_SB_EEEEEJEEEEEvNT_6ParamsE,@function
        .size           _ZN7cutlass13device_kernelINS_4fmha6kernel13FmhaKernelTmaINS1_10collective15FmhaMainloopTmaINS_6half_tEfN4cute5tupleIJNS7_1CILi64EEENS9_ILi256EEENS9_ILi160EEEEEENS4_12CausalFusionEJEEENS4_15FmhaFwdEpilogueIS6_fNS8_IJSA_SC_SB_EEEEEJEEEEEvNT_6ParamsE,(.L_x_84 - _ZN7cutlass13device_kernelINS_4fmha6kernel13FmhaKernelTmaINS1_10collective15FmhaMainloopTmaINS_6half_tEfN4cute5tupleIJNS7_1CILi64EEENS9_ILi256EEENS9_ILi160EEEEEENS4_12CausalFusionEJEEENS4_15FmhaFwdEpilogueIS6_fNS8_IJSA_SC_SB_EEEEEJEEEEEvNT_6ParamsE)
        .other          _ZN7cutlass13device_kernelINS_4fmha6kernel13FmhaKernelTmaINS1_10collective15FmhaMainloopTmaINS_6half_tEfN4cute5tupleIJNS7_1CILi64EEENS9_ILi256EEENS9_ILi160EEEEEENS4_12CausalFusionEJEEENS4_15FmhaFwdEpilogueIS6_fNS8_IJSA_SC_SB_EEEEEJEEEEEvNT_6ParamsE,@"STO_CUDA_ENTRY STV_DEFAULT"
_ZN7cutlass13device_kernelINS_4fmha6kernel13FmhaKernelTmaINS1_10collective15FmhaMainloopTmaINS_6half_tEfN4cute5tupleIJNS7_1CILi64EEENS9_ILi256EEENS9_ILi160EEEEEENS4_12CausalFusionEJEEENS4_15FmhaFwdEpilogueIS6_fNS8_IJSA_SC_SB_EEEEEJEEEEEvNT_6ParamsE:
[----:B------:R-:W1:Y:S01]  /*0000*/  LDC R1, c[0x0][0x28] ;  /* 0x00000a00ff017b82 */ /* 0x000e620000000800 */
[----:B------:R-:W2:Y:S01]  /*0010*/  S2R R16, SR_TID.X ;  /* 0x0000000000107919 */ /* 0x000ea20000002100 */
[----:B------:R-:W-:Y:S01]  /*0020*/  ELECT P0, URZ, PT ;  /* 0x00000000003f782f */ /* 0x000fe20003800000 */
[----:B------:R-:W-:Y:S01]  /*0030*/  BSSY B0, `(.L_x_0) ;  /* 0x0000010000007945 */ /* 0x000fe20003800000 */
[----:B--2---:R-:W-:-:S05]  /*0040*/  SHF.R.U32.HI R8, RZ, 0x5, R16 ;  /* 0x00000005ff087819 */ /* 0x004fca0000011610 */
[----:B------:R-:W2:Y:S02]  /*0050*/  SHFL.IDX PT, R0, R8, RZ, 0x1f ;  /* 0x00001fff08007589 */ /* 0x000ea400000e0000 */
[----:B--2---:R-:W-:-:S13]  /*0060*/  ISETP.NE.OR P0, PT, R0, RZ, !P0 ;  /* 0x000000ff0000720c */ /* 0x004fda0004705670 */
[----:B-1----:R-:W-:Y:S05]  /*0070*/  @P0 BRA `(.L_x_1) ;  /* 0x00000000002c0947 */ /* 0x002fea0003800000 */
[----:B------:R-:W-:Y:S02]  /*0080*/  ULDC.64 UR4, c[0x0][0x198] ;  /* 0x0000660000047ab9 */ /* 0x000fe40000000a00 */
[----:B------:R-:W-:Y:S02]  /*0090*/  UIADD3 UR6, UP0, UR4, 0xf0, URZ ;  /* 0x000000f004067890 */ /* 0x000fe4000ff1e03f */
[----:B------:R-:W-:Y:S02]  /*00a0*/  UIADD3 UR8, UP1, UR4, 0x1f0, URZ ;  /* 0x000001f004087890 */ /* 0x000fe4000ff3e03f */
[----:B------:R-:W-:Y:S02]  /*00b0*/  UIADD3 UR4, UP2, UR4, 0x2f0, URZ ;  /* 0x000002f004047890 */ /* 0x000fe4000ff5e03f */
[----:B------:R-:W-:Y:S02]  /*00c0*/  UIADD3.X UR7, URZ, UR5, URZ, UP0, !UPT ;  /* 0x000000053f077290 */ /* 0x000fe400087fe43f */
[----:B------:R-:W-:-:S02]  /*00d0*/  UIADD3.X UR9, URZ, UR5, URZ, UP1, !UPT ;  /* 0x000000053f097290 */ /* 0x000fc40008ffe43f */
[----:B------:R-:W-:-:S05]  /*00e0*/  UIADD3.X UR5, URZ, UR5, URZ, UP2, !UPT ;  /* 0x000000053f057290 */ /* 0x000fca00097fe43f */
[----:B------:R1:W-:Y:S02]  /*00f0*/  UTMACCTL.PF [UR6] ;  /* 0x00000000060079b9 */ /* 0x0003e40008040000 */
[----:B------:R1:W-:Y:S02]  /*0100*/  UTMACCTL.PF [UR8] ;  /* 0x00000000080079b9 */ /* 0x0003e40008040000 */
[----:B------:R1:W-:Y:S02]  /*0110*/  UTMACCTL.PF [UR4] ;  /* 0x00000000040079b9 */ /* 0x0003e40008040000 */
[----:B-1----:R-:W-:Y:S01]  /*0120*/  NOP ;  /* 0x0000000000007918 */ /* 0x002fe20000000000 */
.L_x_1:
[----:B------:R-:W-:Y:S05]  /*0130*/  BSYNC B0 ;  /* 0x0000000000007941 */ /* 0x000fea0003800000 */
.L_x_0:
[----:B------:R-:W1:Y:S02]  /*0140*/  SHFL.IDX PT, R0, R8, RZ, 0x1f ;  /* 0x00001fff08007589 */ /* 0x000e6400000e0000 */
[----:B-1----:R-:W-:-:S13]  /*0150*/  ISETP.NE.AND P0, PT, R0, RZ, PT ;  /* 0x000000ff0000720c */ /* 0x002fda0003f05270 */
[----:B------:R-:W-:Y:S05]  /*0160*/  @P0 BRA `(.L_x_2) ;  /* 0x0000000000400947 */ /* 0x000fea0003800000 */
[----:B------:R-:W1:Y:S01]  /*0170*/  S2UR UR8, SR_CgaCtaId ;  /* 0x00000000000879c3 */ /* 0x000e620000008800 */
[----:B------:R-:W-:Y:S01]  /*0180*/  UMOV UR4, 0x400 ;  /* 0x0000040000047882 */ /* 0x000fe20000000000 */
[----:B------:R-:W-:Y:S01]  /*0190*/  UMOV UR5, 0x1 ;  /* 0x0000000100057882 */ /* 0x000fe20000000000 */
[----:B------:R-:W-:Y:S01]  /*01a0*/  UMOV UR6, 0x80 ;  /* 0x0000008000067882 */ /* 0x000fe20000000000 */
[----:B------:R-:W-:Y:S01]  /*01b0*/  ELECT P0, URZ, PT ;  /* 0x00000000003f782f */ /* 0x000fe20003800000 */
[----:B------:R-:W-:-:S04]  /*01c0*/  UIADD3 UR6, -UR6, 0x100000, URZ ;  /* 0x0010000006067890 */ /* 0x000fc8000fffe13f */
[----:B------:R-:W-:Y:S02]  /*01d0*/  USHF.L.U32 UR7, UR6, 0xb, URZ ;  /* 0x0000000b06077899 */ /* 0x000fe4000800063f */
[----:B------:R-:W-:Y:S02]  /*01e0*/  USHF.L.U32 UR6, UR6, 0x1, URZ ;  /* 0x0000000106067899 */ /* 0x000fe4000800063f */
[----:B-1----:R-:W-:Y:S02]  /*01f0*/  ULEA UR8, UR8, UR4, 0x18 ;  /* 0x0000000408087291 */ /* 0x002fe4000f8ec03f */
[----:B------:R-:W-:-:S04]  /*0200*/  UIADD3 UR4, -UR5, 0x100000, URZ ;  /* 0x0010000005047890 */ /* 0x000fc8000fffe13f */
[----:B------:R-:W-:Y:S02]  /*0210*/  USHF.L.U32 UR5, UR4, 0xb, URZ ;  /* 0x0000000b04057899 */ /* 0x000fe4000800063f */
[----:B------:R-:W-:Y:S01]  /*0220*/  USHF.L.U32 UR4, UR4, 0x1, URZ ;  /* 0x0000000104047899 */ /* 0x000fe2000800063f */
[----:B------:R-:W1:Y:S11]  /*0230*/  FENCE.VIEW.ASYNC.S ;  /* 0x00000000000073c6 */ /* 0x000e760000000000 */
[----:B-1----:R1:W2:Y:S01]  /*0240*/  SYNCS.EXCH.64 URZ, [UR8+0x55040], UR4 ;  /* 0x05504004083f75b2 */ /* 0x0022a20008000100 */
[----:B------:R1:W3:Y:S01]  /*0250*/  SYNCS.EXCH.64 URZ, [UR8+0x55048], UR6 ;  /* 0x05504806083f75b2 */ /* 0x0002e20008000100 */
[----:B------:R-:W-:Y:S01]  /*0260*/  NOP ;  /* 0x0000000000007918 */ /* 0x000fe20000000000 */
.L_x_2:
[----:B------:R-:W4:Y:S01]  /*0270*/  SHFL.IDX PT, R0, R8, RZ, 0x1f ;  /* 0x00001fff08007589 */ /* 0x000f2200000e0000 */
[----:B------:R-:W-:Y:S01]  /*0280*/  NOP ;  /* 0x0000000000007918 */ /* 0x000fe20000000000 */
[----:B----4-:R-:W-:-:S13]  /*0290*/  ISETP.NE.AND P0, PT, R0, RZ, PT ;  /* 0x000000ff0000720c */ /* 0x010fda0003f05270 */
[----:B------:R-:W-:Y:S05]  /*02a0*/  @P0 BRA `(.L_x_3) ;  /* 0x0000000000580947 */ /* 0x000fea0003800000 */
[----:B-1----:R-:W1:Y:S01]  /*02b0*/  S2UR UR5, SR_CgaCtaId ;  /* 0x00000000000579c3 */ /* 0x002e620000008800 */
[----:B------:R-:W-:Y:S01]  /*02c0*/  UMOV UR4, 0x400 ;  /* 0x0000040000047882 */ /* 0x000fe20000000000 */
[----:B------:R-:W-:Y:S01]  /*02d0*/  UMOV UR6, 0x1 ;  /* 0x0000000100067882 */ /* 0x000fe20000000000 */
[----:B------:R-:W-:Y:S01]  /*02e0*/  UMOV UR7, 0x80 ;  /* 0x0000008000077882 */ /* 0x000fe20000000000 */
[----:B------:R-:W-:Y:S01]  /*02f0*/  ELECT P0, URZ, PT ;  /* 0x00000000003f782f */ /* 0x000fe20003800000 */
[----:B-1----:R-:W-:Y:S02]  /*0300*/  ULEA UR8, UR5, UR4, 0x18 ;  /* 0x0000000405087291 */ /* 0x002fe4000f8ec03f */
[----:B------:R-:W-:-:S04]  /*0310*/  UIADD3 UR4, -UR6, 0x100000, URZ ;  /* 0x0010000006047890 */ /* 0x000fc8000fffe13f */
[----:B------:R-:W-:Y:S02]  /*0320*/  USHF.L.U32 UR5, UR4, 0xb, URZ ;  /* 0x0000000b04057899 */ /* 0x000fe4000800063f */
[----:B------:R-:W-:Y:S02]  /*0330*/  USHF.L.U32 UR4, UR4, 0x1, URZ ;  /* 0x0000000104047899 */ /* 0x000fe4000800063f */
[----:B------:R-:W-:-:S04]  /*0340*/  UIADD3 UR6, -UR7, 0x100000, URZ ;  /* 0x0010000007067890 */ /* 0x000fc8000fffe13f */
[----:B------:R-:W-:Y:S02]  /*0350*/  USHF.L.U32 UR7, UR6, 0xb, URZ ;  /* 0x0000000b06077899 */ /* 0x000fe4000800063f */
[----:B------:R-:W-:Y:S01]  /*0360*/  USHF.L.U32 UR6, UR6, 0x1, URZ ;  /* 0x0000000106067899 */ /* 0x000fe2000800063f */
[----:B------:R-:W1:Y:S03]  /*0370*/  FENCE.VIEW.ASYNC.S ;  /* 0x00000000000073c6 */ /* 0x000e660000000000 */
[----:B-1----:R4:W1:Y:S08]  /*0380*/  SYNCS.EXCH.64 URZ, [UR8+0x55000], UR4 ;  /* 0x05500004083f75b2 */ /* 0x0028700008000100 */
[----:B------:R4:W1:Y:S01]  /*0390*/  SYNCS.EXCH.64 URZ, [UR8+0x55020], UR6 ;  /* 0x05502006083f75b2 */ /* 0x0008620008000100 */
[----:B------:R4:W1:Y:S01]  /*03a0*/  SYNCS.EXCH.64 URZ, [UR8+0x55008], UR4 ;  /* 0x05500804083f75b2 */ /* 0x0008620008000100 */
[----:B------:R4:W1:Y:S01]  /*03b0*/  SYNCS.EXCH.64 URZ, [UR8+0x55028], UR6 ;  /* 0x05502806083f75b2 */ /* 0x0008620008000100 */
[----:B------:R4:W1:Y:S01]  /*03c0*/  SYNCS.EXCH.64 URZ, [UR8+0x55010], UR4 ;  /* 0x05501004083f75b2 */ /* 0x0008620008000100 */
[----:B------:R4:W1:Y:S01]  /*03d0*/  SYNCS.EXCH.64 URZ, [UR8+0x55030], UR6 ;  /* 0x05503006083f75b2 */ /* 0x0008620008000100 */
[----:B------:R4:W1:Y:S01]  /*03e0*/  SYNCS.EXCH.64 URZ, [UR8+0x55018], UR4 ;  /* 0x05501804083f75b2 */ /* 0x0008620008000100 */
[----:B------:R4:W1:Y:S02]  /*03f0*/  SYNCS.EXCH.64 URZ, [UR8+0x55038], UR6 ;  /* 0x05503806083f75b2 */ /* 0x0008640008000100 */
[----:B----4-:R-:W-:Y:S01]  /*0400*/  NOP ;  /* 0x0000000000007918 */ /* 0x010fe20000000000 */
.L_x_3:
        /* <DEDUP_REMOVED lines=26> */
.L_x_4:
[----:B------:R-:W4:Y:S01]  /*05b0*/  S2UR UR43, SR_CTAID.X ;  /* 0x00000000002b79c3 */ /* 0x000f220000002500 */
[----:B------:R-:W5:Y:S01]  /*05c0*/  SHFL.IDX PT, R8, R8, RZ, 0x1f ;  /* 0x00001fff08087589 */ /* 0x000f6200000e0000 */
[----:B-1----:R-:W-:Y:S01]  /*05d0*/  ULDC UR4, c[0x0][0x28c] ;  /* 0x0000a30000047ab9 */ /* 0x002fe20000000800 */
[----:B------:R-:W-:Y:S02]  /*05e0*/  ELECT P0, URZ, PT ;  /* 0x00000000003f782f */ /* 0x000fe40003800000 */
[----:B------:R-:W-:Y:S01]  /*05f0*/  SHF.R.S32.HI R3, RZ, 0x1f, R16 ;  /* 0x0000001fff037819 */ /* 0x000fe20000011410 */
[----:B------:R-:W-:Y:S01]  /*0600*/  UIADD3 UR4, UR4, 0xff, URZ ;  /* 0x000000ff04047890 */ /* 0x000fe2000fffe03f */
[----:B------:R-:W-:Y:S01]  /*0610*/  NOP ;  /* 0x0000000000007918 */ /* 0x000fe20000000000 */
[----:B------:R-:W-:Y:S01]  /*0620*/  BSSY B0, `(.L_x_5) ;  /* 0x0000048000007945 */ /* 0x000fe20003800000 */
[----:B------:R-:W-:Y:S01]  /*0630*/  LEA.HI R3, R3, R16, RZ, 0x7 ;  /* 0x0000001003037211 */ /* 0x000fe200078f38ff */
[----:B------:R-:W-:Y:S01]  /*0640*/  USHF.R.S32.HI UR5, URZ, 0x1f, UR4 ;  /* 0x0000001f3f057899 */ /* 0x000fe20008011404 */
[----:B------:R-:W1:Y:S01]  /*0650*/  S2UR UR52, SR_CTAID.Y ;  /* 0x00000000003479c3 */ /* 0x000e620000002600 */
[----:B------:R-:W-:-:S02]  /*0660*/  MOV R7, RZ ;  /* 0x000000ff00077202 */ /* 0x000fc40000000f00 */
[----:B------:R-:W-:Y:S01]  /*0670*/  ULEA.HI UR5, UR5, UR4, URZ, 0x8 ;  /* 0x0000000405057291 */ /* 0x000fe2000f8f403f */
[----:B------:R-:W-:-:S03]  /*0680*/  LOP3.LUT R3, R3, 0xffffff80, RZ, 0xc0, !PT ;  /* 0xffffff8003037812 */ /* 0x000fc600078ec0ff */
[----:B------:R-:W-:Y:S01]  /*0690*/  USHF.R.S32.HI UR5, URZ, 0x8, UR5 ;  /* 0x000000083f057899 */ /* 0x000fe20008011405 */
[----:B------:R-:W1:Y:S01]  /*06a0*/  S2UR UR53, SR_CTAID.Z ;  /* 0x00000000003579c3 */ /* 0x000e620000002700 */
[----:B----4-:R-:W-:-:S07]  /*06b0*/  USHF.L.U32 UR43, UR43, 0x6, URZ ;  /* 0x000000062b2b7899 */ /* 0x010fce000800063f */
[----:B--23--:R-:W-:Y:S01]  /*06c0*/  BAR.SYNC.DEFER_BLOCKING 0x0 ;  /* 0x0000000000007b1d */ /* 0x00cfe20000010000 */
[----:B-----5:R-:W-:Y:S01]  /*06d0*/  ISETP.EQ.AND P1, PT, R8, RZ, P0 ;  /* 0x000000ff0800720c */ /* 0x020fe20000722270 */
[----:B------:R-:W-:-:S04]  /*06e0*/  IMAD.U32 R0, RZ, RZ, UR43 ;  /* 0x0000002bff007e24 */ /* 0x000fc8000f8e00ff */
[----:B------:R-:W-:-:S05]  /*06f0*/  VIADD R0, R0, 0x13f ;  /* 0x0000013f00007836 */ /* 0x000fca0000000000 */
[----:B------:R-:W-:Y:S01]  /*0700*/  SHF.R.U32.HI R21, RZ, 0x8, R0 ;  /* 0x00000008ff157819 */ /* 0x000fe20000011600 */
[----:B------:R-:W-:-:S03]  /*0710*/  IMAD.IADD R0, R16, 0x1, -R3 ;  /* 0x0000000110007824 */ /* 0x000fc600078e0a03 */
[----:B------:R-:W-:Y:S01]  /*0720*/  VIMNMX R2, R21, UR5, PT ;  /* 0x0000000515027c48 */ /* 0x000fe2000bfe0100 */
[----:B-1----:R-:W-:Y:S06]  /*0730*/  @!P1 BRA `(.L_x_6) ;  /* 0x0000000000d89947 */ /* 0x002fec0003800000 */
[----:B------:R-:W1:Y:S01]  /*0740*/  S2R R4, SR_CgaCtaId ;  /* 0x0000000000047919 */ /* 0x000e620000008800 */
[----:B------:R-:W-:Y:S01]  /*0750*/  MOV R3, 0x400 ;  /* 0x0000040000037802 */ /* 0x000fe20000000f00 */
[----:B------:R-:W-:Y:S01]  /*0760*/  IMAD.MOV.U32 R5, RZ, RZ, 0x1 ;  /* 0x00000001ff057424 */ /* 0x000fe200078e00ff */
[----:B------:R-:W-:Y:S02]  /*0770*/  ISETP.NE.AND P3, PT, R0, RZ, PT ;  /* 0x000000ff0000720c */ /* 0x000fe40003f65270 */
[----:B-1----:R-:W-:Y:S02]  /*0780*/  LEA R4, R4, R3, 0x18 ;  /* 0x0000000304047211 */ /* 0x002fe400078ec0ff */
[----:B------:R-:W-:-:S09]  /*0790*/  SHF.L.U32 R3, R5, 0x1f, RZ ;  /* 0x0000001f05037819 */ /* 0x000fd200000006ff */
.L_x_7:
[----:B-1----:R1:W2:Y:S02]  /*07a0*/  SYNCS.PHASECHK.TRANS64.TRYWAIT P2, [R4+URZ+0x55048], R3 ;  /* 0x05504803040075a7 */ /* 0x0022a4000804017f */
[----:B--2---:R-:W-:Y:S05]  /*07b0*/  @!P2 NANOSLEEP.SYNCS 0x989680 ;  /* 0x009896800000a95d */ /* 0x004fea0003900000 */
[----:B------:R-:W2:Y:S02]  /*07c0*/  @!P2 SYNCS.PHASECHK.TRANS64 P2, [R4+URZ+0x55048], R3 ;  /* 0x055048030400a5a7 */ /* 0x000ea4000804007f */
[----:B--2---:R-:W-:Y:S05]  /*07d0*/  @!P2 BRA `(.L_x_7) ;  /* 0xfffffffc00f0a947 */ /* 0x004fea000383ffff */
[----:B------:R-:W-:Y:S05]  /*07e0*/  @P3 BRA `(.L_x_8) ;  /* 0x0000000000143947 */ /* 0x000fea0003800000 */
[----:B------:R-:W-:Y:S02]  /*07f0*/  LOP3.LUT P2, RZ, R16, 0x1f, RZ, 0xc0, !PT ;  /* 0x0000001f10ff7812 */ /* 0x000fe4000784c0ff */
[----:B-1----:R-:W-:-:S04]  /*0800*/  MOV R3, 0x5000 ;  /* 0x0000500000037802 */ /* 0x002fc80000000f00 */
[----:B------:R2:W-:Y:S07]  /*0810*/  SYNCS.ARRIVE.TRANS64 RZ, [R4+URZ+0x55040], R3 ;  /* 0x0550400304ff79a7 */ /* 0x0005ee000800003f */
[----:B------:R-:W-:Y:S05]  /*0820*/  @!P2 BRA `(.L_x_8) ;  /* 0x000000000004a947 */ /* 0x000fea0003800000 */
[----:B------:R-:W-:Y:S01]  /*0830*/  BPT.TRAP 0x1 ;  /* 0x000000040000795c */ /* 0x000fe20000300000 */
.L_x_8:
[----:B------:R-:W-:Y:S01]  /*0840*/  R2UR UR40, R4 ;  /* 0x00000000042872ca */ /* 0x000fe200000e0000 */
[----:B------:R-:W-:Y:S01]  /*0850*/  ULDC.64 UR4, c[0x0][0x198] ;  /* 0x0000660000047ab9 */ /* 0x000fe20000000a00 */
[----:B------:R-:W-:Y:S01]  /*0860*/  UMOV UR6, 0x0 ;  /* 0x0000000000067882 */ /* 0x000fe20000000000 */
[----:B------:R-:W-:Y:S01]  /*0870*/  UIADD3 UR4, UP0, UR4, 0xf0, URZ ;  /* 0x000000f004047890 */ /* 0x000fe2000ff1e03f */
[----:B------:R-:W-:Y:S01]  /*0880*/  UMOV UR7, 0x10000000 ;  /* 0x1000000000077882 */ /* 0x000fe20000000000 */
[----:B------:R-:W-:Y:S02]  /*0890*/  UMOV UR42, URZ ;  /* 0x0000003f002a7c82 */ /* 0x000fe40008000000 */
[----:B------:R-:W-:Y:S01]  /*08a0*/  UIADD3.X UR5, URZ, UR5, URZ, UP0, !UPT ;  /* 0x000000053f057290 */ /* 0x000fe200087fe43f */
[----:B------:R-:W-:Y:S01]  /*08b0*/  UMOV UR44, UR52 ;  /* 0x00000034002c7c82 */ /* 0x000fe20008000000 */
[----:B------:R-:W-:Y:S01]  /*08c0*/  UMOV UR45, UR53 ;  /* 0x00000035002d7c82 */ /* 0x000fe20008000000 */
[----:B------:R-:W-:Y:S01]  /*08d0*/  UMOV UR26, 0x20 ;  /* 0x00000020001a7882 */ /* 0x000fe20000000000 */
[----:B------:R-:W-:-:S02]  /*08e0*/  UMOV UR27, UR43 ;  /* 0x0000002b001b7c82 */ /* 0x000fc40008000000 */
[----:B------:R-:W-:Y:S02]  /*08f0*/  UIADD3 UR41, UR40, 0x55040, URZ ;  /* 0x0005504028297890 */ /* 0x000fe4000fffe03f */
[----:B------:R-:W-:Y:S02]  /*0900*/  UIADD3 UR24, UR40, 0x1000, URZ ;  /* 0x0000100028187890 */ /* 0x000fe4000fffe03f */
[----:B------:R-:W-:Y:S02]  /*0910*/  UIADD3 UR16, UR40, 0x2000, URZ ;  /* 0x0000200028107890 */ /* 0x000fe4000fffe03f */
[----:B------:R-:W-:Y:S02]  /*0920*/  UIADD3 UR8, UR40, 0x3000, URZ ;  /* 0x0000300028087890 */ /* 0x000fe4000fffe03f */
[----:B------:R-:W-:Y:S02]  /*0930*/  UIADD3 UR48, UR40, 0x4000, URZ ;  /* 0x0000400028307890 */ /* 0x000fe4000fffe03f */
[----:B------:R3:W-:Y:S01]  /*0940*/  UTMALDG.4D [UR40], [UR4], desc[UR6] ;  /* 0x00000628040075b4 */ /* 0x0007e20008019000 */
[----:B------:R-:W-:Y:S01]  /*0950*/  UMOV UR28, UR52 ;  /* 0x00000034001c7c82 */ /* 0x000fe20008000000 */
[----:B------:R-:W-:Y:S01]  /*0960*/  UMOV UR29, UR53 ;  /* 0x00000035001d7c82 */ /* 0x000fe20008000000 */
[----:B------:R-:W-:Y:S01]  /*0970*/  UMOV UR25, UR41 ;  /* 0x0000002900197c82 */ /* 0x000fe20008000000 */
[----:B------:R-:W-:Y:S01]  /*0980*/  UMOV UR18, 0x40 ;  /* 0x0000004000127882 */ /* 0x000fe20000000000 */
[----:B------:R-:W-:Y:S01]  /*0990*/  UMOV UR19, UR43 ;  /* 0x0000002b00137c82 */ /* 0x000fe20008000000 */
[----:B------:R-:W-:Y:S01]  /*09a0*/  UMOV UR20, UR52 ;  /* 0x0000003400147c82 */ /* 0x000fe20008000000 */
[----:B------:R-:W-:Y:S01]  /*09b0*/  UMOV UR21, UR53 ;  /* 0x0000003500157c82 */ /* 0x000fe20008000000 */
[----:B------:R-:W-:Y:S01]  /*09c0*/  UMOV UR17, UR41 ;  /* 0x0000002900117c82 */ /* 0x000fe20008000000 */
[----:B------:R-:W-:Y:S01]  /*09d0*/  UMOV UR10, 0x60 ;  /* 0x00000060000a7882 */ /* 0x000fe20000000000 */
[----:B------:R-:W-:Y:S01]  /*09e0*/  UMOV UR11, UR43 ;  /* 0x0000002b000b7c82 */ /* 0x000fe20008000000 */
[----:B------:R-:W-:Y:S01]  /*09f0*/  UMOV UR12, UR52 ;  /* 0x00000034000c7c82 */ /* 0x000fe20008000000 */
[----:B------:R3:W-:Y:S01]  /*0a00*/  UTMALDG.4D [UR24], [UR4], desc[UR6] ;  /* 0x00000618040075b4 */ /* 0x0007e20008019000 */
[----:B------:R-:W-:Y:S01]  /*0a10*/  UMOV UR13, UR53 ;  /* 0x00000035000d7c82 */ /* 0x000fe20008000000 */
[----:B------:R-:W-:Y:S01]  /*0a20*/  UMOV UR9, UR41 ;  /* 0x0000002900097c82 */ /* 0x000fe20008000000 */
[----:B------:R-:W-:Y:S01]  /*0a30*/  UMOV UR50, 0x80 ;  /* 0x0000008000327882 */ /* 0x000fe20000000000 */
[----:B------:R-:W-:Y:S01]  /*0a40*/  UMOV UR51, UR43 ;  /* 0x0000002b00337c82 */ /* 0x000fe20008000000 */
[----:B------:R-:W-:Y:S01]  /*0a50*/  UMOV UR49, UR41 ;  /* 0x0000002900317c82 */ /* 0x000fe20008000000 */
[----:B------:R3:W-:Y:S01]  /*0a60*/  UTMALDG.4D [UR16], [UR4], desc[UR6] ;  /* 0x00000610040075b4 */ /* 0x0007e20008019000 */
[----:B------:R3:W-:Y:S01]  /*0a70*/  UTMALDG.4D [UR8], [UR4], desc[UR6] ;  /* 0x00000608040075b4 */ /* 0x0007e20008019000 */
[----:B------:R3:W-:Y:S02]  /*0a80*/  UTMALDG.4D [UR48], [UR4], desc[UR6] ;  /* 0x00000630040075b4 */ /* 0x0007e40008019000 */
[----:B---3--:R-:W-:Y:S01]  /*0a90*/  NOP ;  /* 0x0000000000007918 */ /* 0x008fe20000000000 */
.L_x_6:
[----:B------:R-:W-:Y:S05]  /*0aa0*/  BSYNC B0 ;  /* 0x0000000000007941 */ /* 0x000fea0003800000 */
.L_x_5:
[----:B------:R-:W-:Y:S01]  /*0ab0*/  BSSY B0, `(.L_x_9) ;  /* 0x0000109000007945 */ /* 0x000fe20003800000 */
[----:B------:R-:W-:Y:S01]  /*0ac0*/  IMAD.SHL.U32 R6, R2, 0x2, RZ ;  /* 0x0000000202067824 */ /* 0x000fe200078e00ff */
[----:B------:R-:W-:Y:S01]  /*0ad0*/  MOV R5, 0x1 ;  /* 0x0000000100057802 */ /* 0x000fe20000000f00 */
[----:B------:R-:W-:Y:S02]  /*0ae0*/  IMAD.MOV.U32 R10, RZ, RZ, 0x1 ;  /* 0x00000001ff0a7424 */ /* 0x000fe400078e00ff */
[----:B-12---:R-:W-:Y:S01]  /*0af0*/  IMAD.MOV.U32 R4, RZ, RZ, RZ ;  /* 0x000000ffff047224 */ /* 0x006fe200078e00ff */
[----:B------:R-:W-:Y:S06]  /*0b00*/  @!P1 BRA `(.L_x_10) ;  /* 0x00000010000c9947 */ /* 0x000fec0003800000 */
[----:B------:R-:W-:Y:S01]  /*0b10*/  ISETP.GE.AND P1, PT, R2, 0x1, PT ;  /* 0x000000010200780c */ /* 0x000fe20003f26270 */
[----:B------:R-:W-:Y:S01]  /*0b20*/  IMAD.MOV.U32 R7, RZ, RZ, RZ ;  /* 0x000000ffff077224 */ /* 0x000fe200078e00ff */
[----:B------:R-:W-:Y:S02]  /*0b30*/  LOP3.LUT R11, R16, 0x1f, RZ, 0xc0, !PT ;  /* 0x0000001f100b7812 */ /* 0x000fe400078ec0ff */
[----:B------:R-:W-:-:S09]  /*0b40*/  MOV R4, RZ ;  /* 0x000000ff00047202 */ /* 0x000fd20000000f00 */
[----:B------:R-:W-:Y:S05]  /*0b50*/  @!P1 BRA `(.L_x_11) ;  /* 0x0000000400d89947 */ /* 0x000fea0003800000 */
[----:B------:R-:W1:Y:S01]  /*0b60*/  S2R R4, SR_CgaCtaId ;  /* 0x0000000000047919 */ /* 0x000e620000008800 */
[----:B------:R-:W-:Y:S01]  /*0b70*/  MOV R3, 0x400 ;  /* 0x0000040000037802 */ /* 0x000fe20000000f00 */
[----:B------:R-:W-:Y:S01]  /*0b80*/  IMAD.MOV.U32 R5, RZ, RZ, 0x1 ;  /* 0x00000001ff057424 */ /* 0x000fe200078e00ff */
[----:B------:R-:W-:Y:S02]  /*0b90*/  ISETP.NE.AND P2, PT, R0, RZ, PT ;  /* 0x000000ff0000720c */ /* 0x000fe40003f45270 */
[----:B-1----:R-:W-:Y:S01]  /*0ba0*/  LEA R6, R4, R3, 0x18 ;  /* 0x0000000304067211 */ /* 0x002fe200078ec0ff */
[----:B------:R-:W-:Y:S01]  /*0bb0*/  IMAD.MOV.U32 R4, RZ, RZ, 0x1 ;  /* 0x00000001ff047424 */ /* 0x000fe200078e00ff */
[----:B------:R-:W-:-:S09]  /*0bc0*/  SHF.L.U32 R3, R5, 0x1f, RZ ;  /* 0x0000001f05037819 */ /* 0x000fd200000006ff */
.L_x_12:
[----:B-1----:R1:W2:Y:S02]  /*0bd0*/  SYNCS.PHASECHK.TRANS64.TRYWAIT P1, [R6+URZ+0x55020], R3 ;  /* 0x05502003060075a7 */ /* 0x0022a4000802017f */
[----:B--2---:R-:W-:Y:S05]  /*0be0*/  @!P1 NANOSLEEP.SYNCS 0x989680 ;  /* 0x009896800000995d */ /* 0x004fea0003900000 */
[----:B------:R-:W2:Y:S02]  /*0bf0*/  @!P1 SYNCS.PHASECHK.TRANS64 P1, [R6+URZ+0x55020], R3 ;  /* 0x05502003060095a7 */ /* 0x000ea4000802007f */
[----:B--2---:R-:W-:Y:S05]  /*0c00*/  @!P1 BRA `(.L_x_12) ;  /* 0xfffffffc00f09947 */ /* 0x004fea000383ffff */
[----:B------:R-:W-:Y:S05]  /*0c10*/  @P2 BRA `(.L_x_13) ;  /* 0x0000000000142947 */ /* 0x000fea0003800000 */
[----:B------:R-:W-:Y:S02]  /*0c20*/  ISETP.NE.AND P1, PT, R11, RZ, PT ;  /* 0x000000ff0b00720c */ /* 0x000fe40003f25270 */
[----:B-1----:R-:W-:-:S04]  /*0c30*/  MOV R3, 0x14000 ;  /* 0x0001400000037802 */ /* 0x002fc80000000f00 */
[----:B------:R2:W-:Y:S07]  /*0c40*/  SYNCS.ARRIVE.TRANS64 RZ, [R6+URZ+0x55000], R3 ;  /* 0x0550000306ff79a7 */ /* 0x0005ee000800003f */
[----:B------:R-:W-:Y:S05]  /*0c50*/  @!P1 BRA `(.L_x_13) ;  /* 0x0000000000049947 */ /* 0x000fea0003800000 */
[----:B------:R-:W-:Y:S01]  /*0c60*/  BPT.TRAP 0x1 ;  /* 0x000000040000795c */ /* 0x000fe20000300000 */
.L_x_13:
[----:B------:R-:W-:Y:S01]  /*0c70*/  R2UR UR48, R6 ;  /* 0x00000000063072ca */ /* 0x000fe200000e0000 */
[----:B------:R-:W-:Y:S01]  /*0c80*/  ULDC.64 UR4, c[0x0][0x198] ;  /* 0x0000660000047ab9 */ /* 0x000fe20000000a00 */
[----:B-12---:R-:W1:Y:S01]  /*0c90*/  S2R R6, SR_CgaCtaId ;  /* 0x0000000000067919 */ /* 0x006e620000008800 */
[----:B------:R-:W-:Y:S01]  /*0ca0*/  UIADD3 UR4, UP0, UR4, 0x1f0, URZ ;  /* 0x000001f004047890 */ /* 0x000fe2000ff1e03f */
[----:B------:R-:W-:Y:S01]  /*0cb0*/  MOV R3, 0x400 ;  /* 0x0000040000037802 */ /* 0x000fe20000000f00 */
[----:B------:R-:W-:Y:S01]  /*0cc0*/  UMOV UR35, URZ ;  /* 0x0000003f00237c82 */ /* 0x000fe20008000000 */
[----:B------:R-:W-:Y:S01]  /*0cd0*/  UMOV UR6, 0x0 ;  /* 0x0000000000067882 */ /* 0x000fe20000000000 */
[----:B------:R-:W-:Y:S01]  /*0ce0*/  UIADD3.X UR5, URZ, UR5, URZ, UP0, !UPT ;  /* 0x000000053f057290 */ /* 0x000fe200087fe43f */
[----:B------:R-:W-:Y:S01]  /*0cf0*/  IMAD.MOV.U32 R9, RZ, RZ, 0x1 ;  /* 0x00000001ff097424 */ /* 0x000fe200078e00ff */
[----:B------:R-:W-:Y:S01]  /*0d00*/  UMOV UR7, 0x10000000 ;  /* 0x1000000000077882 */ /* 0x000fe20000000000 */
[----:B------:R-:W-:Y:S01]  /*0d10*/  UMOV UR34, URZ ;  /* 0x0000003f00227c82 */ /* 0x000fe20008000000 */
[----:B------:R-:W-:Y:S01]  /*0d20*/  UMOV UR36, UR52 ;  /* 0x0000003400247c82 */ /* 0x000fe20008000000 */
[----:B------:R-:W-:Y:S01]  /*0d30*/  UMOV UR37, UR53 ;  /* 0x0000003500257c82 */ /* 0x000fe20008000000 */
[----:B------:R-:W-:Y:S01]  /*0d40*/  UIADD3 UR32, UR48, 0x5000, URZ ;  /* 0x0000500030207890 */ /* 0x000fe2000fffe03f */
[----:B------:R-:W-:Y:S01]  /*0d50*/  ISETP.NE.AND P2, PT, R0, RZ, PT ;  /* 0x000000ff0000720c */ /* 0x000fe20003f45270 */
[----:B------:R-:W-:Y:S01]  /*0d60*/  UIADD3 UR33, UR48, 0x55000, URZ ;  /* 0x0005500030217890 */ /* 0x000fe2000fffe03f */
[----:B------:R-:W-:Y:S01]  /*0d70*/  IMAD.MOV.U32 R7, RZ, RZ, 0x1 ;  /* 0x00000001ff077424 */ /* 0x000fe200078e00ff */
[----:B------:R-:W-:-:S02]  /*0d80*/  UIADD3 UR24, UR48, 0x9000, URZ ;  /* 0x0000900030187890 */ /* 0x000fc4000fffe03f */
[----:B------:R-:W-:Y:S02]  /*0d90*/  UIADD3 UR16, UR48, 0xd000, URZ ;  /* 0x0000d00030107890 */ /* 0x000fe4000fffe03f */
[----:B------:R-:W-:Y:S02]  /*0da0*/  UIADD3 UR8, UR48, 0x11000, URZ ;  /* 0x0001100030087890 */ /* 0x000fe4000fffe03f */
[----:B------:R-:W-:Y:S01]  /*0db0*/  UIADD3 UR48, UR48, 0x15000, URZ ;  /* 0x0001500030307890 */ /* 0x000fe2000fffe03f */
[----:B------:R2:W-:Y:S01]  /*0dc0*/  UTMALDG.4D [UR32], [UR4], desc[UR6] ;  /* 0x00000620040075b4 */ /* 0x0005e20008019000 */
        /* <DEDUP_REMOVED lines=19> */
[----:B-1----:R-:W-:Y:S01]  /*0f00*/  LEA R5, R6, R3, 0x18 ;  /* 0x0000000306057211 */ /* 0x002fe200078ec0ff */
[----:B------:R2:W-:Y:S01]  /*0f10*/  UTMALDG.4D [UR16], [UR4], desc[UR6] ;  /* 0x00000610040075b4 */ /* 0x0005e20008019000 */
[----:B------:R-:W-:-:S02]  /*0f20*/  SHF.L.U32 R6, R9, 0x1f, RZ ;  /* 0x0000001f09067819 */ /* 0x000fc400000006ff */
[----:B------:R-:W-:Y:S01]  /*0f30*/  LEA R3, R4, R5, 0x3 ;  /* 0x0000000504037211 */ /* 0x000fe200078e18ff */
[----:B------:R2:W-:Y:S01]  /*0f40*/  UTMALDG.4D [UR8], [UR4], desc[UR6] ;  /* 0x00000608040075b4 */ /* 0x0005e20008019000 */
[----:B------:R2:W-:Y:S02]  /*0f50*/  UTMALDG.4D [UR48], [UR4], desc[UR6] ;  /* 0x00000630040075b4 */ /* 0x0005e40008019000 */
[----:B--2---:R-:W-:-:S03]  /*0f60*/  NOP ;  /* 0x0000000000007918 */ /* 0x004fc60000000000 */
.L_x_14:
[----:B-1----:R1:W2:Y:S02]  /*0f70*/  SYNCS.PHASECHK.TRANS64.TRYWAIT P1, [R3+URZ+0x55020], R6 ;  /* 0x05502006030075a7 */ /* 0x0022a4000802017f */
[----:B--2---:R-:W-:Y:S05]  /*0f80*/  @!P1 NANOSLEEP.SYNCS 0x989680 ;  /* 0x009896800000995d */ /* 0x004fea0003900000 */
[----:B------:R-:W2:Y:S02]  /*0f90*/  @!P1 SYNCS.PHASECHK.TRANS64 P1, [R3+URZ+0x55020], R6 ;  /* 0x05502006030095a7 */ /* 0x000ea4000802007f */
[----:B--2---:R-:W-:Y:S05]  /*0fa0*/  @!P1 BRA `(.L_x_14) ;  /* 0xfffffffc00f09947 */ /* 0x004fea000383ffff */
[----:B------:R-:W-:Y:S05]  /*0fb0*/  @P2 BRA `(.L_x_15) ;  /* 0x0000000000142947 */ /* 0x000fea0003800000 */
[----:B------:R-:W-:Y:S01]  /*0fc0*/  ISETP.NE.AND P1, PT, R11, RZ, PT ;  /* 0x000000ff0b00720c */ /* 0x000fe20003f25270 */
[----:B-1----:R-:W-:-:S04]  /*0fd0*/  IMAD.MOV.U32 R6, RZ, RZ, 0x14000 ;  /* 0x00014000ff067424 */ /* 0x002fc800078e00ff */
[----:B------:R2:W-:Y:S08]  /*0fe0*/  SYNCS.ARRIVE.TRANS64 RZ, [R3+URZ+0x55000], R6 ;  /* 0x0550000603ff79a7 */ /* 0x0005f0000800003f */
[----:B------:R-:W-:Y:S05]  /*0ff0*/  @!P1 BRA `(.L_x_15) ;  /* 0x0000000000049947 */ /* 0x000fea0003800000 */
[----:B------:R-:W-:Y:S01]  /*1000*/  BPT.TRAP 0x1 ;  /* 0x000000040000795c */ /* 0x000fe20000300000 */
.L_x_15:
[C---:B------:R-:W-:Y:S01]  /*1010*/  IMAD R5, R4.reuse, 0x14000, R5 ;  /* 0x0001400004057824 */ /* 0x040fe200078e0205 */
[----:B------:R-:W-:Y:S01]  /*1020*/  R2UR UR33, R3 ;  /* 0x00000000032172ca */ /* 0x000fe200000e0000 */
[----:B------:R-:W-:Y:S01]  /*1030*/  ULDC.64 UR4, c[0x0][0x198] ;  /* 0x0000660000047ab9 */ /* 0x000fe20000000a00 */
[----:B------:R-:W-:Y:S01]  /*1040*/  UMOV UR35, URZ ;  /* 0x0000003f00237c82 */ /* 0x000fe20008000000 */
[----:B------:R-:W-:Y:S01]  /*1050*/  UIADD3 UR4, UP0, UR4, 0x2f0, URZ ;  /* 0x000002f004047890 */ /* 0x000fe2000ff1e03f */
[----:B------:R-:W-:Y:S01]  /*1060*/  R2UR UR48, R5 ;  /* 0x00000000053072ca */ /* 0x000fe200000e0000 */
[----:B------:R-:W-:Y:S01]  /*1070*/  UMOV UR6, 0x0 ;  /* 0x0000000000067882 */ /* 0x000fe20000000000 */
[----:B------:R-:W-:Y:S01]  /*1080*/  UMOV UR7, 0x10000000 ;  /* 0x1000000000077882 */ /* 0x000fe20000000000 */
[----:B------:R-:W-:Y:S01]  /*1090*/  UIADD3.X UR5, URZ, UR5, URZ, UP0, !UPT ;  /* 0x000000053f057290 */ /* 0x000fe200087fe43f */
[----:B------:R-:W-:Y:S01]  /*10a0*/  VIADD R4, R4, 0x1 ;  /* 0x0000000104047836 */ /* 0x000fe20000000000 */
[----:B------:R-:W-:Y:S01]  /*10b0*/  UMOV UR34, URZ ;  /* 0x0000003f00227c82 */ /* 0x000fe20008000000 */
[----:B------:R-:W-:Y:S01]  /*10c0*/  UMOV UR36, UR52 ;  /* 0x0000003400247c82 */ /* 0x000fe20008000000 */
[----:B------:R-:W-:Y:S01]  /*10d0*/  UMOV UR37, UR53 ;  /* 0x0000003500257c82 */ /* 0x000fe20008000000 */
[----:B------:R-:W-:Y:S01]  /*10e0*/  UMOV UR26, 0x20 ;  /* 0x00000020001a7882 */ /* 0x000fe20000000000 */
[----:B------:R-:W-:Y:S01]  /*10f0*/  UIADD3 UR33, UR33, 0x55000, URZ ;  /* 0x0005500021217890 */ /* 0x000fe2000fffe03f */
[----:B------:R-:W-:Y:S01]  /*1100*/  UMOV UR28, UR52 ;  /* 0x00000034001c7c82 */ /* 0x000fe20008000000 */
[----:B------:R-:W-:-:S02]  /*1110*/  UMOV UR29, UR53 ;  /* 0x00000035001d7c82 */ /* 0x000fc40008000000 */
[----:B------:R-:W-:Y:S02]  /*1120*/  UIADD3 UR32, UR48, 0x5000, URZ ;  /* 0x0000500030207890 */ /* 0x000fe4000fffe03f */
[----:B------:R-:W-:Y:S02]  /*1130*/  UIADD3 UR24, UR48, 0x9000, URZ ;  /* 0x0000900030187890 */ /* 0x000fe4000fffe03f */
[----:B------:R-:W-:Y:S02]  /*1140*/  UIADD3 UR16, UR48, 0xd000, URZ ;  /* 0x0000d00030107890 */ /* 0x000fe4000fffe03f */
[----:B------:R-:W-:Y:S02]  /*1150*/  UIADD3 UR8, UR48, 0x11000, URZ ;  /* 0x0001100030087890 */ /* 0x000fe4000fffe03f */
[----:B------:R-:W-:Y:S01]  /*1160*/  UIADD3 UR48, UR48, 0x15000, URZ ;  /* 0x0001500030307890 */ /* 0x000fe2000fffe03f */
[----:B------:R3:W-:Y:S01]  /*1170*/  UTMALDG.4D [UR32], [UR4], desc[UR6] ;  /* 0x00000620040075b4 */ /* 0x0007e20008019000 */
        /* <DEDUP_REMOVED lines=20> */
.L_x_11:
[----:B------:R-:W-:Y:S02]  /*12c0*/  ISETP.GE.AND P1, PT, R2, 0x2, PT ;  /* 0x000000020200780c */ /* 0x000fe40003f26270 */
[----:B------:R-:W-:-:S11]  /*12d0*/  MOV R5, 0x1 ;  /* 0x0000000100057802 */ /* 0x000fd60000000f00 */
[----:B------:R-:W-:Y:S05]  /*12e0*/  @!P1 BRA `(.L_x_16) ;  /* 0x0000000800089947 */ /* 0x000fea0003800000 */
[----:B-12---:R-:W1:Y:S01]  /*12f0*/  S2R R6, SR_CgaCtaId ;  /* 0x0000000000067919 */ /* 0x006e620000008800 */
[----:B------:R-:W-:Y:S01]  /*1300*/  MOV R3, 0x400 ;  /* 0x0000040000037802 */ /* 0x000fe20000000f00 */
[----:B------:R-:W-:Y:S01]  /*1310*/  IMAD.MOV.U32 R5, RZ, RZ, 0x1 ;  /* 0x00000001ff057424 */ /* 0x000fe200078e00ff */
[----:B------:R-:W-:Y:S02]  /*1320*/  ISETP.NE.AND P2, PT, R0, RZ, PT ;  /* 0x000000ff0000720c */ /* 0x000fe40003f45270 */
[----:B-1----:R-:W-:Y:S02]  /*1330*/  LEA R3, R6, R3, 0x18 ;  /* 0x0000000306037211 */ /* 0x002fe400078ec0ff */
[----:B------:R-:W-:-:S03]  /*1340*/  SHF.L.U32 R6, R5, 0x1f, RZ ;  /* 0x0000001f05067819 */ /* 0x000fc600000006ff */
[----:B------:R-:W-:-:S07]  /*1350*/  IMAD R5, R4, 0x8, R3 ;  /* 0x0000000804057824 */ /* 0x000fce00078e0203 */
.L_x_17:
        /* <DEDUP_REMOVED lines=10> */
.L_x_18:
[C---:B------:R-:W-:Y:S01]  /*1400*/  IMAD R3, R4.reuse, 0x14000, R3 ;  /* 0x0001400004037824 */ /* 0x040fe200078e0203 */
[----:B------:R-:W-:Y:S01]  /*1410*/  R2UR UR33, R5 ;  /* 0x00000000052172ca */ /* 0x000fe200000e0000 */
[----:B------:R-:W-:Y:S01]  /*1420*/  ULDC.64 UR4, c[0x0][0x198] ;  /* 0x0000660000047ab9 */ /* 0x000fe20000000a00 */
[----:B------:R-:W-:Y:S01]  /*1430*/  R2UR UR35, R7 ;  /* 0x00000000072372ca */ /* 0x000fe200000e0000 */
[----:B------:R-:W-:Y:S01]  /*1440*/  UIADD3 UR4, UP0, UR4, 0x1f0, URZ ;  /* 0x000001f004047890 */ /* 0x000fe2000ff1e03f */
[----:B------:R-:W-:Y:S01]  /*1450*/  R2UR UR48, R3 ;  /* 0x00000000033072ca */ /* 0x000fe200000e0000 */
[----:B-12---:R-:W1:Y:S01]  /*1460*/  S2R R6, SR_CgaCtaId ;  /* 0x0000000000067919 */ /* 0x006e620000008800 */
[----:B------:R-:W-:Y:S01]  /*1470*/  UMOV UR6, 0x0 ;  /* 0x0000000000067882 */ /* 0x000fe20000000000 */
[----:B------:R-:W-:Y:S01]  /*1480*/  UIADD3.X UR5, URZ, UR5, URZ, UP0, !UPT ;  /* 0x000000053f057290 */ /* 0x000fe200087fe43f */
[----:B------:R-:W-:Y:S01]  /*1490*/  VIADD R4, R4, 0x1 ;  /* 0x0000000104047836 */ /* 0x000fe20000000000 */
[----:B------:R-:W-:Y:S01]  /*14a0*/  UMOV UR7, 0x10000000 ;  /* 0x1000000000077882 */ /* 0x000fe20000000000 */
[----:B------:R-:W-:Y:S01]  /*14b0*/  UMOV UR34, URZ ;  /* 0x0000003f00227c82 */ /* 0x000fe20008000000 */
[----:B------:R-:W-:Y:S01]  /*14c0*/  UMOV UR36, UR52 ;  /* 0x0000003400247c82 */ /* 0x000fe20008000000 */
[----:B------:R-:W-:Y:S01]  /*14d0*/  UMOV UR37, UR53 ;  /* 0x0000003500257c82 */ /* 0x000fe20008000000 */
[----:B------:R-:W-:Y:S01]  /*14e0*/  UIADD3 UR33, UR33, 0x55000, URZ ;  /* 0x0005500021217890 */ /* 0x000fe2000fffe03f */
[----:B------:R-:W-:Y:S01]  /*14f0*/  MOV R3, 0x400 ;  /* 0x0000040000037802 */ /* 0x000fe20000000f00 */
[----:B------:R-:W-:Y:S01]  /*1500*/  USHF.L.U32 UR35, UR35, 0x8, URZ ;  /* 0x0000000823237899 */ /* 0x000fe2000800063f */
[C---:B------:R-:W-:Y:S01]  /*1510*/  ISETP.NE.AND P2, PT, R4.reuse, 0x4, PT ;  /* 0x000000040400780c */ /* 0x040fe20003f45270 */
[----:B------:R-:W-:Y:S01]  /*1520*/  UIADD3 UR32, UR48, 0x5000, URZ ;  /* 0x0000500030207890 */ /* 0x000fe2000fffe03f */
[C---:B------:R-:W-:Y:S01]  /*1530*/  ISETP.NE.AND P1, PT, R4.reuse, 0x4, PT ;  /* 0x000000040400780c */ /* 0x040fe20003f25270 */
[----:B------:R-:W-:Y:S01]  /*1540*/  UIADD3 UR24, UR48, 0x9000, URZ ;  /* 0x0000900030187890 */ /* 0x000fe2000fffe03f */
[----:B------:R-:W-:Y:S01]  /*1550*/  SEL R4, R4, RZ, P2 ;  /* 0x000000ff04047207 */ /* 0x000fe20001000000 */
[----:B------:R-:W-:Y:S01]  /*1560*/  UIADD3 UR16, UR48, 0xd000, URZ ;  /* 0x0000d00030107890 */ /* 0x000fe2000fffe03f */
[----:B------:R-:W-:Y:S01]  /*1570*/  SEL R5, RZ, 0x1, !P1 ;  /* 0x00000001ff057807 */ /* 0x000fe20004800000 */
[----:B------:R-:W-:Y:S01]  /*1580*/  UIADD3 UR8, UR48, 0x11000, URZ ;  /* 0x0001100030087890 */ /* 0x000fe2000fffe03f */
[----:B------:R-:W-:Y:S01]  /*1590*/  ISETP.NE.AND P3, PT, R0, RZ, PT ;  /* 0x000000ff0000720c */ /* 0x000fe20003f65270 */
        /* <DEDUP_REMOVED lines=23> */
[----:B------:R-:W-:-:S03]  /*1710*/  SHF.L.U32 R3, R5, 0x1f, RZ ;  /* 0x0000001f05037819 */ /* 0x000fc600000006ff */
[----:B------:R-:W-:Y:S01]  /*1720*/  IMAD R6, R4, 0x8, R9 ;  /* 0x0000000804067824 */ /* 0x000fe200078e0209 */
[----:B------:R2:W-:Y:S01]  /*1730*/  UTMALDG.4D [UR8], [UR4], desc[UR6] ;  /* 0x00000608040075b4 */ /* 0x0005e20008019000 */
[----:B------:R2:W-:Y:S02]  /*1740*/  UTMALDG.4D [UR48], [UR4], desc[UR6] ;  /* 0x00000630040075b4 */ /* 0x0005e40008019000 */
[----:B--2---:R-:W-:-:S03]  /*1750*/  NOP ;  /* 0x0000000000007918 */ /* 0x004fc60000000000 */
.L_x_19:
        /* <DEDUP_REMOVED lines=10> */
.L_x_20:
[----:B------:R-:W-:Y:S01]  /*1800*/  IMAD R9, R4, 0x14000, R9 ;  /* 0x0001400004097824 */ /* 0x000fe200078e0209 */
[----:B------:R-:W-:Y:S01]  /*1810*/  R2UR UR33, R6 ;  /* 0x00000000062172ca */ /* 0x000fe200000e0000 */
[----:B------:R-:W-:Y:S01]  /*1820*/  ULDC.64 UR4, c[0x0][0x198] ;  /* 0x0000660000047ab9 */ /* 0x000fe20000000a00 */
[----:B------:R-:W-:Y:S01]  /*1830*/  R2UR UR35, R7 ;  /* 0x00000000072372ca */ /* 0x000fe200000e0000 */
[----:B------:R-:W-:Y:S01]  /*1840*/  UIADD3 UR4, UP0, UR4, 0x2f0, URZ ;  /* 0x000002f004047890 */ /* 0x000fe2000ff1e03f */
[----:B------:R-:W-:Y:S01]  /*1850*/  R2UR UR48, R9 ;  /* 0x00000000093072ca */ /* 0x000fe200000e0000 */
[----:B------:R-:W-:Y:S01]  /*1860*/  UMOV UR6, 0x0 ;  /* 0x0000000000067882 */ /* 0x000fe20000000000 */
[----:B------:R-:W-:Y:S01]  /*1870*/  UMOV UR7, 0x10000000 ;  /* 0x1000000000077882 */ /* 0x000fe20000000000 */
[----:B------:R-:W-:Y:S01]  /*1880*/  UIADD3.X UR5, URZ, UR5, URZ, UP0, !UPT ;  /* 0x000000053f057290 */ /* 0x000fe200087fe43f */
[----:B-12---:R-:W-:Y:S01]  /*1890*/  VIADD R3, R4, 0x1 ;  /* 0x0000000104037836 */ /* 0x006fe20000000000 */
[----:B------:R-:W-:Y:S01]  /*18a0*/  UMOV UR34, URZ ;  /* 0x0000003f00227c82 */ /* 0x000fe20008000000 */
[----:B------:R-:W-:Y:S01]  /*18b0*/  UMOV UR36, UR52 ;  /* 0x0000003400247c82 */ /* 0x000fe20008000000 */
[----:B------:R-:W-:Y:S01]  /*18c0*/  UMOV UR37, UR53 ;  /* 0x0000003500257c82 */ /* 0x000fe20008000000 */
[----:B------:R-:W-:Y:S01]  /*18d0*/  UMOV UR26, 0x20 ;  /* 0x00000020001a7882 */ /* 0x000fe20000000000 */
[----:B------:R-:W-:Y:S01]  /*18e0*/  UIADD3 UR33, UR33, 0x55000, URZ ;  /* 0x0005500021217890 */ /* 0x000fe2000fffe03f */
[----:B------:R-:W-:Y:S01]  /*18f0*/  ISETP.NE.AND P1, PT, R3, 0x4, PT ;  /* 0x000000040300780c */ /* 0x000fe20003f25270 */
[----:B------:R-:W-:Y:S01]  /*1900*/  USHF.L.U32 UR35, UR35, 0x8, URZ ;  /* 0x0000000823237899 */ /* 0x000fe2000800063f */
[----:B------:R-:W-:Y:S01]  /*1910*/  VIADD R7, R7, 0x1 ;  /* 0x0000000107077836 */ /* 0x000fe20000000000 */
[----:B------:R-:W-:Y:S01]  /*1920*/  UIADD3 UR32, UR48, 0x5000, URZ ;  /* 0x0000500030207890 */ /* 0x000fe2000fffe03f */
[----:B------:R-:W-:Y:S01]  /*1930*/  SEL R4, RZ, 0x1, P1 ;  /* 0x00000001ff047807 */ /* 0x000fe20000800000 */
[----:B------:R-:W-:-:S02]  /*1940*/  UIADD3 UR24, UR48, 0x9000, URZ ;  /* 0x0000900030187890 */ /* 0x000fc4000fffe03f */
[----:B------:R-:W-:Y:S01]  /*1950*/  UIADD3 UR16, UR48, 0xd000, URZ ;  /* 0x0000d00030107890 */ /* 0x000fe2000fffe03f */
[----:B------:R-:W-:Y:S01]  /*1960*/  LOP3.LUT R5, R5, R4, RZ, 0x3c, !PT ;  /* 0x0000000405057212 */ /* 0x000fe200078e3cff */
[----:B------:R-:W-:Y:S01]  /*1970*/  UIADD3 UR8, UR48, 0x11000, URZ ;  /* 0x0001100030087890 */ /* 0x000fe2000fffe03f */
[----:B------:R-:W-:Y:S01]  /*1980*/  SEL R4, R3, RZ, P1 ;  /* 0x000000ff03047207 */ /* 0x000fe20000800000 */
[----:B------:R-:W-:Y:S01]  /*1990*/  UIADD3 UR48, UR48, 0x15000, URZ ;  /* 0x0001500030307890 */ /* 0x000fe2000fffe03f */
[----:B------:R3:W-:Y:S01]  /*19a0*/  UTMALDG.4D [UR32], [UR4], desc[UR6] ;  /* 0x00000620040075b4 */ /* 0x0007e20008019000 */
        /* <DEDUP_REMOVED lines=22> */
.L_x_16:
[----:B-12---:R-:W-:-:S04]  /*1b10*/  SHF.L.U32 R6, R2, 0x1, RZ ;  /* 0x0000000102067819 */ /* 0x006fc800000006ff */
[----:B------:R-:W-:-:S04]  /*1b20*/  LOP3.LUT R6, R6, 0xfffffffe, RZ, 0x3c, !PT ;  /* 0xfffffffe06067812 */ /* 0x000fc800078e3cff */
[----:B------:R-:W-:-:S07]  /*1b30*/  IADD3 R6, -R6, -0x6, RZ ;  /* 0xfffffffa06067810 */ /* 0x000fce0007ffe1ff */
.L_x_10:
[----:B------:R-:W-:Y:S05]  /*1b40*/  BSYNC B0 ;  /* 0x0000000000007941 */ /* 0x000fea0003800000 */
.L_x_9:
[----:B------:R-:W1:Y:S01]  /*1b50*/  S2R R11, SR_CgaCtaId ;  /* 0x00000000000b7919 */ /* 0x000e620000008800 */
[----:B------:R-:W-:Y:S01]  /*1b60*/  MOV R2, 0x400 ;  /* 0x0000040000027802 */ /* 0x000fe20000000f00 */
[----:B------:R-:W-:Y:S01]  /*1b70*/  IMAD.MOV.U32 R9, RZ, RZ, RZ ;  /* 0x000000ffff097224 */ /* 0x000fe200078e00ff */
[----:B------:R-:W-:Y:S02]  /*1b80*/  SHF.L.U32 R3, RZ, 0x1f, RZ ;  /* 0x0000001fff037819 */ /* 0x000fe400000006ff */
[----:B-1----:R-:W-:-:S07]  /*1b90*/  LEA R2, R11, R2, 0x18 ;  /* 0x000000020b027211 */ /* 0x002fce00078ec0ff */
.L_x_21:
[----:B-1----:R1:W2:Y:S02]  /*1ba0*/  SYNCS.PHASECHK.TRANS64.TRYWAIT P1, [R2+URZ+0x55040], R3 ;  /* 0x05504003020075a7 */ /* 0x0022a4000802017f */
[----:B--2---:R-:W-:Y:S05]  /*1bb0*/  @!P1 NANOSLEEP.SYNCS 0x989680 ;  /* 0x009896800000995d */ /* 0x004fea0003900000 */
[----:B------:R-:W2:Y:S02]  /*1bc0*/  @!P1 SYNCS.PHASECHK.TRANS64 P1, [R2+URZ+0x55040], R3 ;  /* 0x05504003020095a7 */ /* 0x000ea4000802007f */
[----:B--2---:R-:W-:Y:S05]  /*1bd0*/  @!P1 BRA `(.L_x_21) ;  /* 0xfffffffc00f09947 */ /* 0x004fea000383ffff */
[----:B------:R-:W2:Y:S01]  /*1be0*/  LDC R11, c[0x0][0x28c] ;  /* 0x0000a300ff0b7b82 */ /* 0x000ea20000000800 */
[----:B-1----:R-:W-:Y:S02]  /*1bf0*/  SHF.R.S32.HI R3, RZ, 0x1f, R0 ;  /* 0x0000001fff037819 */ /* 0x002fe40000011400 */
[----:B------:R-:W-:Y:S01]  /*1c00*/  SHF.L.U32 R15, RZ, 0x1f, RZ ;  /* 0x0000001fff0f7819 */ /* 0x000fe200000006ff */
[----:B--2---:R-:W-:Y:S01]  /*1c10*/  VIADD R12, R11, 0xff ;  /* 0x000000ff0b0c7836 */ /* 0x004fe20000000000 */
[----:B------:R-:W-:-:S04]  /*1c20*/  LEA.HI R11, R3, R0, RZ, 0x5 ;  /* 0x00000000030b7211 */ /* 0x000fc800078f28ff */
[----:B------:R-:W-:Y:S02]  /*1c30*/  SHF.R.S32.HI R13, RZ, 0x1f, R12 ;  /* 0x0000001fff0d7819 */ /* 0x000fe4000001140c */
[----:B------:R-:W-:Y:S02]  /*1c40*/  SHF.R.S32.HI R11, RZ, 0x5, R11 ;  /* 0x00000005ff0b7819 */ /* 0x000fe4000001140b */
[----:B------:R-:W-:Y:S02]  /*1c50*/  LEA.HI R13, R13, R12, RZ, 0x8 ;  /* 0x0000000c0d0d7211 */ /* 0x000fe400078f40ff */
[----:B------:R-:W-:Y:S02]  /*1c60*/  LEA R11, R11, UR43, 0x4 ;  /* 0x0000002b0b0b7c11 */ /* 0x000fe4000f8e20ff */
[----:B------:R-:W-:-:S07]  /*1c70*/  SHF.R.S32.HI R18, RZ, 0x8, R13 ;  /* 0x00000008ff127819 */ /* 0x000fce000001140d */
.L_x_22:
[----:B-1----:R1:W2:Y:S02]  /*1c80*/  SYNCS.PHASECHK.TRANS64.TRYWAIT P1, [R2+URZ+0x55000], R15 ;  /* 0x0550000f020075a7 */ /* 0x0022a4000802017f */
[----:B--2---:R-:W-:Y:S05]  /*1c90*/  @!P1 NANOSLEEP.SYNCS 0x989680 ;  /* 0x009896800000995d */ /* 0x004fea0003900000 */
[----:B------:R-:W2:Y:S02]  /*1ca0*/  @!P1 SYNCS.PHASECHK.TRANS64 P1, [R2+URZ+0x55000], R15 ;  /* 0x0550000f020095a7 */ /* 0x000ea4000802007f */
[----:B--2---:R-:W-:Y:S05]  /*1cb0*/  @!P1 BRA `(.L_x_22) ;  /* 0xfffffffc00f09947 */ /* 0x004fea000383ffff */
[----:B------:R-:W-:Y:S01]  /*1cc0*/  LEA.HI R3, R3, R0, RZ, 0x2 ;  /* 0x0000000003037211 */ /* 0x000fe200078f10ff */
[----:B------:R-:W-:Y:S05]  /*1cd0*/  WARPSYNC.ALL ;  /* 0x0000000000007948 */ /* 0x000fea0003800000 */
[--C-:B------:R-:W-:Y:S02]  /*1ce0*/  SHF.R.S32.HI R14, RZ, 0x2, R3.reuse ;  /* 0x00000002ff0e7819 */ /* 0x100fe40000011403 */
[----:B------:R-:W-:Y:S02]  /*1cf0*/  SHF.R.S32.HI R13, RZ, 0x1f, R3 ;  /* 0x0000001fff0d7819 */ /* 0x000fe40000011403 */
[----:B------:R-:W-:-:S02]  /*1d00*/  LOP3.LUT R3, R3, 0x7ffffffc, RZ, 0xc0, !PT ;  /* 0x7ffffffc03037812 */ /* 0x000fc400078ec0ff */
[----:B------:R-:W-:Y:S02]  /*1d10*/  LEA.HI R13, R13, R14, RZ, 0x3 ;  /* 0x0000000e0d0d7211 */ /* 0x000fe400078f18ff */
[----:B------:R-:W-:Y:S02]  /*1d20*/  IADD3 R12, -R3, R0, RZ ;  /* 0x00000000030c7210 */ /* 0x000fe40007ffe1ff */
[----:B------:R-:W-:Y:S02]  /*1d30*/  LOP3.LUT R3, R13, 0xfffffff8, RZ, 0xc0, !PT ;  /* 0xfffffff80d037812 */ /* 0x000fe400078ec0ff */
[----:B------:R-:W-:Y:S01]  /*1d40*/  VIMNMX R21, R18, R21, PT ;  /* 0x0000001512157248 */ /* 0x000fe20003fe0100 */
[----:B------:R-:W-:Y:S01]  /*1d50*/  IMAD.SHL.U32 R12, R12, 0x2, RZ ;  /* 0x000000020c0c7824 */ /* 0x000fe200078e00ff */
[----:B------:R-:W-:Y:S02]  /*1d60*/  IADD3 R3, R11, R14, -R3 ;  /* 0x0000000e0b037210 */ /* 0x000fe40007ffe803 */
[C---:B------:R-:W-:Y:S01]  /*1d70*/  R2UR UR22, R2.reuse ;  /* 0x00000000021672ca */ /* 0x040fe200000e0000 */
[----:B------:R-:W-:Y:S01]  /*1d80*/  WARPGROUP.ARRIVE ;  /* 0x00000000000079c5 */ /* 0x000fe20000000000 */
[----:B------:R-:W-:Y:S01]  /*1d90*/  R2UR UR4, R2 ;  /* 0x00000000020472ca */ /* 0x000fe200000e0000 */
[----:B------:R-:W-:Y:S01]  /*1da0*/  UMOV UR7, 0x80000020 ;  /* 0x8000002000077882 */ /* 0x000fe20000000000 */
[----:B------:R-:W-:Y:S01]  /*1db0*/  UMOV UR15, 0x80000020 ;  /* 0x80000020000f7882 */ /* 0x000fe20000000000 */
[----:B------:R-:W-:Y:S01]  /*1dc0*/  UMOV UR13, UR7 ;  /* 0x00000007000d7c82 */ /* 0x000fe20008000000 */
[----:B------:R-:W-:Y:S01]  /*1dd0*/  MOV R241, UR7 ;  /* 0x0000000700f17c02 */ /* 0x000fe20008000f00 */
[----:B------:R-:W-:Y:S01]  /*1de0*/  UMOV UR7, 0x80000020 ;  /* 0x8000002000077882 */ /* 0x000fe20000000000 */
[----:B------:R-:W-:Y:S01]  /*1df0*/  UMOV UR11, 0x80000020 ;  /* 0x80000020000b7882 */ /* 0x000fe20000000000 */
[----:B------:R-:W-:Y:S01]  /*1e00*/  UMOV UR9, UR7 ;  /* 0x0000000700097c82 */ /* 0x000fe20008000000 */
[----:B------:R-:W-:Y:S01]  /*1e10*/  IMAD.U32 R239, RZ, RZ, UR7 ;  /* 0x00000007ffef7e24 */ /* 0x000fe2000f8e00ff */
[----:B------:R-:W-:Y:S01]  /*1e20*/  UMOV UR7, 0x80000020 ;  /* 0x8000002000077882 */ /* 0x000fe20000000000 */
[----:B------:R-:W-:Y:S01]  /*1e30*/  UMOV UR57, 0x80000020 ;  /* 0x8000002000397882 */ /* 0x000fe20000000000 */
[----:B------:R-:W-:Y:S01]  /*1e40*/  UIADD3 UR22, UR22, 0x5000, URZ ;  /* 0x0000500016167890 */ /* 0x000fe2000fffe03f */
[----:B------:R-:W-:Y:S01]  /*1e50*/  IMAD.U32 R237, RZ, RZ, UR7 ;  /* 0x00000007ffed7e24 */ /* 0x000fe2000f8e00ff */
[----:B------:R-:W-:Y:S01]  /*1e60*/  USHF.R.U32.HI UR4, URZ, 0x4, UR4 ;  /* 0x000000043f047899 */ /* 0x000fe20008011604 */
[C---:B------:R-:W-:Y:S01]  /*1e70*/  VIADD R14, R12.reuse, 0x8 ;  /* 0x000000080c0e7836 */ /* 0x040fe20000000000 */
[----:B------:R-:W-:Y:S01]  /*1e80*/  USHF.R.U32.HI UR22, URZ, 0x4, UR22 ;  /* 0x000000043f167899 */ /* 0x000fe20008011616 */
[C---:B------:R-:W-:Y:S01]  /*1e90*/  ISETP.GE.AND P2, PT, R3.reuse, R12, PT ;  /* 0x0000000c0300720c */ /* 0x040fe20003f46270 */
[----:B------:R-:W-:Y:S01]  /*1ea0*/  ULOP3.LUT UR4, UR4, 0x3fff, URZ, 0xc0, !UPT ;  /* 0x00003fff04047892 */ /* 0x000fe2000f8ec03f */
[C---:B------:R-:W-:Y:S01]  /*1eb0*/  IADD3 R20, R12.reuse, 0x9, RZ ;  /* 0x000000090c147810 */ /* 0x040fe20007ffe0ff */
[----:B------:R-:W-:Y:S01]  /*1ec0*/  ULOP3.LUT UR22, UR22, 0x3fff, URZ, 0xc0, !UPT ;  /* 0x00003fff16167892 */ /* 0x000fe2000f8ec03f */
[C---:B------:R-:W-:Y:S01]  /*1ed0*/  ISETP.GE.AND P4, PT, R3.reuse, R14, PT ;  /* 0x0000000e0300720c */ /* 0x040fe20003f86270 */
[----:B------:R-:W-:Y:S01]  /*1ee0*/  ULOP3.LUT UR4, UR4, 0x10000, URZ, 0xfc, !UPT ;  /* 0x0001000004047892 */ /* 0x000fe2000f8efc3f */
[C---:B------:R-:W-:Y:S01]  /*1ef0*/  VIADD R14, R12.reuse, 0x18 ;  /* 0x000000180c0e7836 */ /* 0x040fe20000000000 */
[----:B------:R-:W-:Y:S01]  /*1f00*/  ULOP3.LUT UR14, UR22, 0x10000, URZ, 0xfc, !UPT ;  /* 0x00010000160e7892 */ /* 0x000fe2000f8efc3f */
[C---:B------:R-:W-:Y:S01]  /*1f10*/  VIADD R152, R12.reuse, 0x10 ;  /* 0x000000100c987836 */ /* 0x040fe20000000000 */
[----:B------:R-:W-:Y:S01]  /*1f20*/  UIADD3 UR5, UR4, 0x2, URZ ;  /* 0x0000000204057890 */ /* 0x000fe2000fffe03f */
[C---:B------:R-:W-:Y:S01]  /*1f30*/  ISETP.GE.AND P6, PT, R3.reuse, R20, PT ;  /* 0x000000140300720c */ /* 0x040fe20003fc6270 */
[----:B------:R-:W-:Y:S01]  /*1f40*/  UIADD3 UR10, UR14, 0x2, URZ ;  /* 0x000000020e0a7890 */ /* 0x000fe2000fffe03f */
[C---:B------:R-:W-:Y:S01]  /*1f50*/  ISETP.GT.AND P1, PT, R3.reuse, R12, PT ;  /* 0x0000000c0300720c */ /* 0x040fe20003f24270 */
[----:B------:R-:W-:Y:S01]  /*1f60*/  UMOV UR6, UR4 ;  /* 0x0000000400067c82 */ /* 0x000fe20008000000 */
[----:B------:R-:W-:Y:S01]  /*1f70*/  UIADD3 UR56, UR4, 0x302, URZ ;  /* 0x0000030204387890 */ /* 0x000fe2000fffe03f */
[----:B------:R-:W-:Y:S01]  /*1f80*/  IMAD.U32 R240, RZ, RZ, UR6 ;  /* 0x00000006fff07e24 */ /* 0x000fe2000f8e00ff */
[----:B------:R-:W-:Y:S01]  /*1f90*/  UMOV UR12, UR6 ;  /* 0x00000006000c7c82 */ /* 0x000fe20008000000 */
[----:B------:R-:W-:Y:S01]  /*1fa0*/  UMOV UR6, UR5 ;  /* 0x0000000500067c82 */ /* 0x000fe20008000000 */
[----:B------:R-:W-:Y:S01]  /*1fb0*/  HGMMA.64x256x16.F32 R24, gdesc[UR12], RZ, !UPT, gsb0 ;  /* 0x03e000000c1879f0 */ /* 0x000fe2000c0008ff */
[----:B------:R-:W-:Y:S01]  /*1fc0*/  UMOV UR8, UR6 ;  /* 0x0000000600087c82 */ /* 0x000fe20008000000 */
[----:B------:R-:W-:Y:S01]  /*1fd0*/  UIADD3 UR5, UR4, 0x100, URZ ;  /* 0x0000010004057890 */ /* 0x000fe2000fffe03f */
[----:B------:R-:W-:Y:S01]  /*1fe0*/  IMAD.U32 R238, RZ, RZ, UR6 ;  /* 0x00000006ffee7e24 */ /* 0x000fe2000f8e00ff */
[----:B------:R-:W-:Y:S01]  /*1ff0*/  UIADD3 UR58, UR14, 0xc02, URZ ;  /* 0x00000c020e3a7890 */ /* 0x000fe2000fffe03f */
[C---:B------:R-:W-:Y:S01]  /*2000*/  IADD3 R20, R12.reuse, 0x19, RZ ;  /* 0x000000190c147810 */ /* 0x040fe20007ffe0ff */
[----:B------:R-:W-:Y:S01]  /*2010*/  UMOV UR59, 0x80000020 ;  /* 0x80000020003b7882 */ /* 0x000fe20000000000 */
[----:B------:R-:W-:Y:S01]  /*2020*/  UIADD3 UR44, UR4, 0x400, URZ ;  /* 0x00000400042c7890 */ /* 0x000fe2000fffe03f */
[C---:B------:R-:W-:Y:S01]  /*2030*/  ISETP.GE.AND P5, PT, R3.reuse, R152, PT ;  /* 0x000000980300720c */ /* 0x040fe20003fa6270 */
[----:B------:R-:W-:Y:S01]  /*2040*/  UMOV UR6, UR5 ;  /* 0x0000000500067c82 */ /* 0x000fe20008000000 */
[----:B------:R-:W-:Y:S01]  /*2050*/  UIADD3 UR5, UR4, 0x102, URZ ;  /* 0x0000010204057890 */ /* 0x000fe2000fffe03f */
[----:B------:R-:W-:Y:S01]  /*2060*/  MOV R236, UR6 ;  /* 0x0000000600ec7c02 */ /* 0x000fe20008000f00 */
[----:B------:R-:W-:Y:S01]  /*2070*/  UIADD3 UR46, UR14, 0x1000, URZ ;  /* 0x000010000e2e7890 */ /* 0x000fe2000fffe03f */
[----:B------:R-:W-:Y:S01]  /*2080*/  IADD3 R154, R12, 0x11, RZ ;  /* 0x000000110c9a7810 */ /* 0x000fe20007ffe0ff */
[----:B------:R-:W-:Y:S01]  /*2090*/  UMOV UR45, 0x80000020 ;  /* 0x80000020002d7882 */ /* 0x000fe20000000000 */
[----:B------:R-:W-:Y:S01]  /*20a0*/  UMOV UR47, 0x80000020 ;  /* 0x80000020002f7882 */ /* 0x000fe20000000000 */
[C---:B------:R-:W-:Y:S01]  /*20b0*/  VIADD R11, R3.reuse, 0x8 ;  /* 0x00000008030b7836 */ /* 0x040fe20000000000 */
[----:B------:R-:W-:Y:S01]  /*20c0*/  ISETP.GE.AND P3, PT, R3, R154, PT ;  /* 0x0000009a0300720c */ /* 0x000fe20003f66270 */
[----:B------:R-:W-:Y:S01]  /*20d0*/  ULDC UR12, c[0x0][0x604] ;  /* 0x00018100000c7ab9 */ /* 0x000fe20000000800 */
[----:B------:R-:W-:Y:S01]  /*20e0*/  ULDC UR13, c[0x0][0x604] ;  /* 0x00018100000d7ab9 */ /* 0x000fe20000000800 */
[----:B------:R-:W-:Y:S01]  /*20f0*/  ULDC UR15, c[0x0][0x604] ;  /* 0x00018100000f7ab9 */ /* 0x000fe20000000800 */
[----:B------:R-:W-:-:S02]  /*2100*/  WARPGROUP.DEPBAR.LE gsb0, 0x0 ;  /* 0x00008000000079c5 */ /* 0x000fc40000010000 */
[----:B------:R-:W-:-:S06]  /*2110*/  WARPGROUP.ARRIVE ;  /* 0x00000000000079c5 */ /* 0x000fcc0000000000 */
[----:B------:R-:W-:Y:S01]  /*2120*/  HGMMA.64x256x16.F32 R24, gdesc[UR8], R24, gsb0 ;  /* 0x03e00000081879f0 */ /* 0x000fe20008000818 */
[----:B------:R-:W-:Y:S01]  /*2130*/  UIADD3 UR10, UR14, 0x400, URZ ;  /* 0x000004000e0a7890 */ /* 0x000fe2000fffe03f */
[----:B------:R-:W-:Y:S01]  /*2140*/  UMOV UR8, UR6 ;  /* 0x0000000600087c82 */ /* 0x000fe20008000000 */
[----:B------:R-:W-:Y:S01]  /*2150*/  UMOV UR9, UR7 ;  /* 0x0000000700097c82 */ /* 0x000fe20008000000 */
[----:B------:R-:W-:Y:S01]  /*2160*/  UMOV UR11, 0x80000020 ;  /* 0x80000020000b7882 */ /* 0x000fe20000000000 */
[----:B------:R-:W-:Y:S01]  /*2170*/  UMOV UR6, UR5 ;  /* 0x0000000500067c82 */ /* 0x000fe20008000000 */
[----:B------:R-:W-:Y:S01]  /*2180*/  UMOV UR7, 0x80000020 ;  /* 0x8000002000077882 */ /* 0x000fe20000000000 */
[----:B------:R-:W-:Y:S01]  /*2190*/  UIADD3 UR5, UR4, 0x200, URZ ;  /* 0x0000020004057890 */ /* 0x000fe2000fffe03f */
[----:B------:R-:W-:Y:S01]  /*21a0*/  IMAD.U32 R234, RZ, RZ, UR6 ;  /* 0x00000006ffea7e24 */ /* 0x000fe2000f8e00ff */
[----:B------:R-:W-:Y:S01]  /*21b0*/  MOV R235, UR7 ;  /* 0x0000000700eb7c02 */ /* 0x000fe20008000f00 */
[----:B------:R-:W-:-:S02]  /*21c0*/  WARPGROUP.DEPBAR.LE gsb0, 0x0 ;  /* 0x00008000000079c5 */ /* 0x000fc40000010000 */
[----:B------:R-:W-:-:S15]  /*21d0*/  WARPGROUP.ARRIVE ;  /* 0x00000000000079c5 */ /* 0x000fde0000000000 */
[----:B------:R-:W-:-:S01]  /*21e0*/  NOP ;  /* 0x0000000000007918 */ /* 0x000fc20000000000 */
        /* <DEDUP_REMOVED lines=8> */
[----:B------:R-:W-:Y:S02]  /*2270*/  IMAD.U32 R232, RZ, RZ, UR6 ;  /* 0x00000006ffe87e24 */ /* 0x000fe4000f8e00ff */
[----:B------:R-:W-:Y:S01]  /*2280*/  IMAD.U32 R233, RZ, RZ, UR7 ;  /* 0x00000007ffe97e24 */ /* 0x000fe2000f8e00ff */
[----:B------:R-:W-:-:S02]  /*2290*/  WARPGROUP.DEPBAR.LE gsb0, 0x0 ;  /* 0x00008000000079c5 */ /* 0x000fc40000010000 */
[----:B------:R-:W-:-:S15]  /*22a0*/  WARPGROUP.ARRIVE ;  /* 0x00000000000079c5 */ /* 0x000fde0000000000 */
        /* <DEDUP_REMOVED lines=8> */
[----:B------:R-:W-:Y:S01]  /*2330*/  MOV R22, UR6 ;  /* 0x0000000600167c02 */ /* 0x000fe20008000f00 */
[----:B------:R-:W-:Y:S01]  /*2340*/  IMAD.U32 R23, RZ, RZ, UR7 ;  /* 0x00000007ff177e24 */ /* 0x000fe2000f8e00ff */
[----:B------:R-:W-:Y:S01]  /*2350*/  UIADD3 UR4, UR4, 0x402, URZ ;  /* 0x0000040204047890 */ /* 0x000fe2000fffe03f */
        /* <DEDUP_REMOVED lines=9> */
[----:B------:R-:W-:Y:S01]  /*23f0*/  IMAD.U32 R18, RZ, RZ, UR6 ;  /* 0x00000006ff127e24 */ /* 0x000fe2000f8e00ff */
[----:B------:R-:W-:Y:S01]  /*2400*/  MOV R19, UR7 ;  /* 0x0000000700137c02 */ /* 0x000fe20008000f00 */
[----:B------:R-:W-:Y:S01]  /*2410*/  UMOV UR5, 0x80000020 ;  /* 0x8000002000057882 */ /* 0x000fe20000000000 */
        /* <DEDUP_REMOVED lines=8> */
[----:B------:R-:W-:Y:S01]  /*24a0*/  UIADD3 UR6, UR14, 0x1002, URZ ;  /* 0x000010020e067890 */ /* 0x000fe2000fffe03f */
[----:B------:R-:W-:Y:S01]  /*24b0*/  UMOV UR7, 0x80000020 ;  /* 0x8000002000077882 */ /* 0x000fe20000000000 */
[----:B------:R-:W-:Y:S02]  /*24c0*/  WARPGROUP.DEPBAR.LE gsb0, 0x0 ;  /* 0x00008000000079c5 */ /* 0x000fe40000010000 */
[----:B------:R-:W-:-:S15]  /*24d0*/  WARPGROUP.ARRIVE ;  /* 0x00000000000079c5 */ /* 0x000fde0000000000 */
[----:B------:R-:W-:-:S04]  /*24e0*/  NOP ;  /* 0x0000000000007918 */ /* 0x000fc80000000000 */
[----:B------:R-:W-:Y:S01]  /*24f0*/  HGMMA.64x256x16.F32 R24, gdesc[UR8], R24, gsb0 ;  /* 0x03e00000081879f0 */ /* 0x000fe20008000818 */
[----:B------:R-:W-:Y:S01]  /*2500*/  ULDC UR8, c[0x0][0x604] ;  /* 0x0001810000087ab9 */ /* 0x000fe20000000800 */
[----:B------:R-:W-:Y:S01]  /*2510*/  ULDC UR10, c[0x0][0x604] ;  /* 0x00018100000a7ab9 */ /* 0x000fe20000000800 */
[----:B------:R-:W-:Y:S01]  /*2520*/  ULDC UR9, c[0x0][0x604] ;  /* 0x0001810000097ab9 */ /* 0x000fe20000000800 */
[----:B------:R-:W-:Y:S01]  /*2530*/  ULDC UR11, c[0x0][0x604] ;  /* 0x00018100000b7ab9 */ /* 0x000fe20000000800 */
[----:B------:R-:W-:Y:S02]  /*2540*/  WARPGROUP.DEPBAR.LE gsb0, 0x0 ;  /* 0x00008000000079c5 */ /* 0x000fe40000010000 */
[----:B------:R-:W-:-:S15]  /*2550*/  WARPGROUP.ARRIVE ;  /* 0x00000000000079c5 */ /* 0x000fde0000000000 */
[----:B------:R-:W-:-:S06]  /*2560*/  NOP ;  /* 0x0000000000007918 */ /* 0x000fcc0000000000 */
[----:B------:R-:W-:Y:S03]  /*2570*/  HGMMA.64x256x16.F32 R24, gdesc[UR56], R24, gsb0 ;  /* 0x03e00000381879f0 */ /* 0x000fe60008000818 */
[----:B------:R-:W-:Y:S02]  /*2580*/  WARPGROUP.DEPBAR.LE gsb0, 0x0 ;  /* 0x00008000000079c5 */ /* 0x000fe40000010000 */
[----:B------:R-:W-:-:S15]  /*2590*/  WARPGROUP.ARRIVE ;  /* 0x00000000000079c5 */ /* 0x000fde0000000000 */
[----:B------:R-:W-:-:S08]  /*25a0*/  NOP ;  /* 0x0000000000007918 */ /* 0x000fd00000000000 */
[----:B------:R-:W-:Y:S03]  /*25b0*/  HGMMA.64x256x16.F32 R24, gdesc[UR44], R24, gsb0 ;  /* 0x03e000002c1879f0 */ /* 0x000fe60008000818 */
[----:B------:R-:W-:Y:S02]  /*25c0*/  WARPGROUP.DEPBAR.LE gsb0, 0x0 ;  /* 0x00008000000079c5 */ /* 0x000fe40000010000 */
[----:B------:R-:W-:-:S15]  /*25d0*/  WARPGROUP.ARRIVE ;  /* 0x00000000000079c5 */ /* 0x000fde0000000000 */
[----:B------:R-:W-:-:S08]  /*25e0*/  NOP ;  /* 0x0000000000007918 */ /* 0x000fd00000000000 */
[----:B------:R-:W-:Y:S01]  /*25f0*/  HGMMA.64x256x16.F32 R24, gdesc[UR4], R24, gsb0 ;  /* 0x03e00000041879f0 */ /* 0x000fe20008000818 */
[----:B------:R-:W-:Y:S01]  /*2600*/  ULDC UR6, c[0x0][0x604] ;  /* 0x0001810000067ab9 */ /* 0x000fe20000000800 */
[----:B------:R-:W-:Y:S01]  /*2610*/  ULDC UR7, c[0x0][0x604] ;  /* 0x0001810000077ab9 */ /* 0x000fe20000000800 */
[----:B------:R-:W-:Y:S02]  /*2620*/  WARPGROUP.DEPBAR.LE gsb0, 0x0 ;  /* 0x00008000000079c5 */ /* 0x000fe40000010000 */
[----:B------:R-:W-:Y:S02]  /*2630*/  FSEL R24, R24, -INF , P2 ;  /* 0xff80000018187808 */ /* 0x000fe40001000000 */
[----:B------:R-:W-:Y:S02]  /*2640*/  FSEL R30, R30, -INF , P2 ;  /* 0xff8000001e1e7808 */ /* 0x000fe40001000000 */
[----:B------:R-:W-:Y:S01]  /*2650*/  ISETP.GE.AND P2, PT, R3, R14, PT ;  /* 0x0000000e0300720c */ /* 0x000fe20003f46270 */
[----:B------:R-:W-:Y:S01]  /*2660*/  VIADD R14, R12, 0x20 ;  /* 0x000000200c0e7836 */ /* 0x000fe20000000000 */
[----:B------:R-:W-:-:S02]  /*2670*/  FSEL R28, R28, -INF , P4 ;  /* 0xff8000001c1c7808 */ /* 0x000fc40002000000 */
[----:B------:R-:W-:Y:S02]  /*2680*/  FSEL R34, R34, -INF , P4 ;  /* 0xff80000022227808 */ /* 0x000fe40002000000 */
[----:B------:R-:W-:Y:S01]  /*2690*/  ISETP.GE.AND P4, PT, R3, R14, PT ;  /* 0x0000000e0300720c */ /* 0x000fe20003f86270 */
[C---:B------:R-:W-:Y:S01]  /*26a0*/  VIADD R14, R12.reuse, 0x28 ;  /* 0x000000280c0e7836 */ /* 0x040fe20000000000 */
[----:B------:R-:W-:Y:S02]  /*26b0*/  FSEL R25, R25, -INF , P1 ;  /* 0xff80000019197808 */ /* 0x000fe40000800000 */
[----:B------:R-:W-:Y:S02]  /*26c0*/  FSEL R31, R31, -INF , P1 ;  /* 0xff8000001f1f7808 */ /* 0x000fe40000800000 */
[----:B------:R-:W-:Y:S02]  /*26d0*/  ISETP.GE.AND P1, PT, R3, R20, PT ;  /* 0x000000140300720c */ /* 0x000fe40003f26270 */
[----:B------:R-:W-:-:S02]  /*26e0*/  IADD3 R20, R12, 0x21, RZ ;  /* 0x000000210c147810 */ /* 0x000fc40007ffe0ff */
[----:B------:R-:W-:Y:S02]  /*26f0*/  FSEL R32, R32, -INF , P5 ;  /* 0xff80000020207808 */ /* 0x000fe40002800000 */
[----:B------:R-:W-:Y:S02]  /*2700*/  FSEL R38, R38, -INF , P5 ;  /* 0xff80000026267808 */ /* 0x000fe40002800000 */
[----:B------:R-:W-:Y:S02]  /*2710*/  FSEL R29, R29, -INF , P6 ;  /* 0xff8000001d1d7808 */ /* 0x000fe40003000000 */
[----:B------:R-:W-:Y:S02]  /*2720*/  FSEL R35, R35, -INF , P6 ;  /* 0xff80000023237808 */ /* 0x000fe40003000000 */
[C---:B------:R-:W-:Y:S01]  /*2730*/  ISETP.GE.AND P5, PT, R3.reuse, R14, PT ;  /* 0x0000000e0300720c */ /* 0x040fe20003fa6270 */
[----:B------:R-:W-:Y:S01]  /*2740*/  VIADD R14, R12, 0x30 ;  /* 0x000000300c0e7836 */ /* 0x000fe20000000000 */
[----:B------:R-:W-:-:S02]  /*2750*/  ISETP.GE.AND P6, PT, R3, R20, PT ;  /* 0x000000140300720c */ /* 0x000fc40003fc6270 */
[----:B------:R-:W-:Y:S02]  /*2760*/  IADD3 R20, R12, 0x29, RZ ;  /* 0x000000290c147810 */ /* 0x000fe40007ffe0ff */
[----:B------:R-:W-:Y:S02]  /*2770*/  FSEL R33, R33, -INF , P3 ;  /* 0xff80000021217808 */ /* 0x000fe40001800000 */
[----:B------:R-:W-:Y:S02]  /*2780*/  FSEL R39, R39, -INF , P3 ;  /* 0xff80000027277808 */ /* 0x000fe40001800000 */
[----:B------:R-:W-:Y:S02]  /*2790*/  FSEL R36, R36, -INF , P2 ;  /* 0xff80000024247808 */ /* 0x000fe40001000000 */
[----:B------:R-:W-:Y:S02]  /*27a0*/  FSEL R42, R42, -INF , P2 ;  /* 0xff8000002a2a7808 */ /* 0x000fe40001000000 */
[----:B------:R-:W-:-:S02]  /*27b0*/  ISETP.GE.AND P3, PT, R3, R20, PT ;  /* 0x000000140300720c */ /* 0x000fc40003f66270 */
[----:B------:R-:W-:Y:S01]  /*27c0*/  ISETP.GE.AND P2, PT, R3, R14, PT ;  /* 0x0000000e0300720c */ /* 0x000fe20003f46270 */
[C---:B------:R-:W-:Y:S01]  /*27d0*/  VIADD R14, R12.reuse, 0x38 ;  /* 0x000000380c0e7836 */ /* 0x040fe20000000000 */
[----:B------:R-:W-:Y:S02]  /*27e0*/  IADD3 R20, R12, 0x31, RZ ;  /* 0x000000310c147810 */ /* 0x000fe40007ffe0ff */
[----:B------:R-:W-:Y:S02]  /*27f0*/  FSEL R37, R37, -INF , P1 ;  /* 0xff80000025257808 */ /* 0x000fe40000800000 */
[----:B------:R-:W-:Y:S02]  /*2800*/  FSEL R43, R43, -INF , P1 ;  /* 0xff8000002b2b7808 */ /* 0x000fe40000800000 */
[----:B------:R-:W-:Y:S02]  /*2810*/  ISETP.GE.AND P1, PT, R3, R20, PT ;  /* 0x000000140300720c */ /* 0x000fe40003f26270 */
[----:B------:R-:W-:-:S02]  /*2820*/  FSEL R40, R40, -INF , P4 ;  /* 0xff80000028287808 */ /* 0x000fc40002000000 */
[----:B------:R-:W-:Y:S02]  /*2830*/  FSEL R46, R46, -INF , P4 ;  /* 0xff8000002e2e7808 */ /* 0x000fe40002000000 */
[C---:B------:R-:W-:Y:S02]  /*2840*/  IADD3 R20, R12.reuse, 0x39, RZ ;  /* 0x000000390c147810 */ /* 0x040fe40007ffe0ff */
[----:B------:R-:W-:Y:S01]  /*2850*/  ISETP.GE.AND P4, PT, R3, R14, PT ;  /* 0x0000000e0300720c */ /* 0x000fe20003f86270 */
[----:B------:R-:W-:Y:S01]  /*2860*/  VIADD R14, R12, 0x40 ;  /* 0x000000400c0e7836 */ /* 0x000fe20000000000 */
[----:B------:R-:W-:Y:S02]  /*2870*/  FSEL R41, R41, -INF , P6 ;  /* 0xff80000029297808 */ /* 0x000fe40003000000 */
[----:B------:R-:W-:Y:S02]  /*2880*/  FSEL R47, R47, -INF , P6 ;  /* 0xff8000002f2f7808 */ /* 0x000fe40003000000 */
[----:B------:R-:W-:-:S02]  /*2890*/  ISETP.GE.AND P6, PT, R3, R20, PT ;  /* 0x000000140300720c */ /* 0x000fc40003fc6270 */
[----:B------:R-:W-:Y:S02]  /*28a0*/  IADD3 R20, R12, 0x41, RZ ;  /* 0x000000410c147810 */ /* 0x000fe40007ffe0ff */
[----:B------:R-:W-:Y:S02]  /*28b0*/  FSEL R44, R44, -INF , P5 ;  /* 0xff8000002c2c7808 */ /* 0x000fe40002800000 */
[----:B------:R-:W-:Y:S02]  /*28c0*/  FSEL R50, R50, -INF , P5 ;  /* 0xff80000032327808 */ /* 0x000fe40002800000 */
[----:B------:R-:W-:Y:S01]  /*28d0*/  ISETP.GE.AND P5, PT, R3, R14, PT ;  /* 0x0000000e0300720c */ /* 0x000fe20003fa6270 */
[----:B------:R-:W-:Y:S01]  /*28e0*/  VIADD R14, R12, 0x48 ;  /* 0x000000480c0e7836 */ /* 0x000fe20000000000 */
[----:B------:R-:W-:Y:S02]  /*28f0*/  FSEL R45, R45, -INF , P3 ;  /* 0xff8000002d2d7808 */ /* 0x000fe40001800000 */
[----:B------:R-:W-:-:S02]  /*2900*/  FSEL R51, R51, -INF , P3 ;  /* 0xff80000033337808 */ /* 0x000fc40001800000 */
[C---:B------:R-:W-:Y:S02]  /*2910*/  ISETP.GE.AND P3, PT, R3.reuse, R20, PT ;  /* 0x000000140300720c */ /* 0x040fe40003f66270 */
[----:B------:R-:W-:Y:S02]  /*2920*/  IADD3 R20, R12, 0x49, RZ ;  /* 0x000000490c147810 */ /* 0x000fe40007ffe0ff */
[----:B------:R-:W-:Y:S02]  /*2930*/  FSEL R48, R48, -INF , P2 ;  /* 0xff80000030307808 */ /* 0x000fe40001000000 */
[----:B------:R-:W-:Y:S02]  /*2940*/  FSEL R54, R54, -INF , P2 ;  /* 0xff80000036367808 */ /* 0x000fe40001000000 */
[----:B------:R-:W-:Y:S01]  /*2950*/  ISETP.GE.AND P2, PT, R3, R14, PT ;  /* 0x0000000e0300720c */ /* 0x000fe20003f46270 */
[----:B------:R-:W-:Y:S01]  /*2960*/  VIADD R14, R12, 0x50 ;  /* 0x000000500c0e7836 */ /* 0x000fe20000000000 */
[----:B------:R-:W-:-:S02]  /*2970*/  FSEL R49, R49, -INF , P1 ;  /* 0xff80000031317808 */ /* 0x000fc40000800000 */
[----:B------:R-:W-:Y:S02]  /*2980*/  FSEL R55, R55, -INF , P1 ;  /* 0xff80000037377808 */ /* 0x000fe40000800000 */
        /* <DEDUP_REMOVED lines=8> */
[----:B------:R-:W-:Y:S02]  /*2a10*/  ISETP.GE.AND P6, PT, R3, R20, PT ;  /* 0x000000140300720c */ /* 0x000fe40003fc6270 */
[----:B------:R-:W-:Y:S02]  /*2a20*/  IADD3 R20, R12, 0x59, RZ ;  /* 0x000000590c147810 */ /* 0x000fe40007ffe0ff */
[----:B------:R-:W-:Y:S02]  /*2a30*/  FSEL R56, R56, -INF , P5 ;  /* 0xff80000038387808 */ /* 0x000fe40002800000 */
[----:B------:R-:W-:Y:S02]  /*2a40*/  FSEL R62, R62, -INF , P5 ;  /* 0xff8000003e3e7808 */ /* 0x000fe40002800000 */
[----:B------:R-:W-:-:S02]  /*2a50*/  FSEL R57, R57, -INF , P3 ;  /* 0xff80000039397808 */ /* 0x000fc40001800000 */
[----:B------:R-:W-:Y:S02]  /*2a60*/  FSEL R63, R63, -INF , P3 ;  /* 0xff8000003f3f7808 */ /* 0x000fe40001800000 */
[C---:B------:R-:W-:Y:S01]  /*2a70*/  ISETP.GE.AND P5, PT, R3.reuse, R14, PT ;  /* 0x0000000e0300720c */ /* 0x040fe20003fa6270 */
[C---:B------:R-:W-:Y:S01]  /*2a80*/  VIADD R14, R12.reuse, 0x60 ;  /* 0x000000600c0e7836 */ /* 0x040fe20000000000 */
[----:B------:R-:W-:Y:S02]  /*2a90*/  ISETP.GE.AND P3, PT, R3, R20, PT ;  /* 0x000000140300720c */ /* 0x000fe40003f66270 */
[----:B------:R-:W-:Y:S02]  /*2aa0*/  IADD3 R20, R12, 0x61, RZ ;  /* 0x000000610c147810 */ /* 0x000fe40007ffe0ff */
[----:B------:R-:W-:Y:S02]  /*2ab0*/  FSEL R61, R61, -INF , P1 ;  /* 0xff8000003d3d7808 */ /* 0x000fe40000800000 */
[----:B------:R-:W-:-:S02]  /*2ac0*/  FSEL R67, R67, -INF , P1 ;  /* 0xff80000043437808 */ /* 0x000fc40000800000 */
[----:B------:R-:W-:Y:S02]  /*2ad0*/  FSEL R68, R68, -INF , P5 ;  /* 0xff80000044447808 */ /* 0x000fe40002800000 */
[----:B------:R-:W-:Y:S02]  /*2ae0*/  FSEL R74, R74, -INF , P5 ;  /* 0xff8000004a4a7808 */ /* 0x000fe40002800000 */
[----:B------:R-:W-:Y:S02]  /*2af0*/  FSEL R69, R69, -INF , P3 ;  /* 0xff80000045457808 */ /* 0x000fe40001800000 */
[----:B------:R-:W-:Y:S02]  /*2b00*/  FSEL R75, R75, -INF , P3 ;  /* 0xff8000004b4b7808 */ /* 0x000fe40001800000 */
[----:B------:R-:W-:Y:S02]  /*2b10*/  ISETP.GE.AND P1, PT, R3, R20, PT ;  /* 0x000000140300720c */ /* 0x000fe40003f26270 */
[----:B------:R-:W-:-:S02]  /*2b20*/  ISETP.GE.AND P5, PT, R11, R12, PT ;  /* 0x0000000c0b00720c */ /* 0x000fc40003fa6270 */
[----:B------:R-:W-:Y:S02]  /*2b30*/  ISETP.GT.AND P3, PT, R11, R12, PT ;  /* 0x0000000c0b00720c */ /* 0x000fe40003f64270 */
[----:B------:R-:W-:Y:S02]  /*2b40*/  IADD3 R20, R12, 0x69, RZ ;  /* 0x000000690c147810 */ /* 0x000fe40007ffe0ff */
[----:B------:R-:W-:Y:S02]  /*2b50*/  FSEL R65, R65, -INF , P6 ;  /* 0xff80000041417808 */ /* 0x000fe40003000000 */
[----:B------:R-:W-:Y:S02]  /*2b60*/  FSEL R71, R71, -INF , P6 ;  /* 0xff80000047477808 */ /* 0x000fe40003000000 */
[----:B------:R-:W-:Y:S02]  /*2b70*/  FSEL R26, R26, -INF , P5 ;  /* 0xff8000001a1a7808 */ /* 0x000fe40002800000 */
[----:B------:R-:W-:-:S02]  /*2b80*/  FSEL R27, R27, -INF , P3 ;  /* 0xff8000001b1b7808 */ /* 0x000fc40001800000 */
[C---:B------:R-:W-:Y:S01]  /*2b90*/  ISETP.GE.AND P6, PT, R3.reuse, R20, PT ;  /* 0x000000140300720c */ /* 0x040fe20003fc6270 */
[----:B------:R-:W-:Y:S01]  /*2ba0*/  VIADD R20, R12, 0x71 ;  /* 0x000000710c147836 */ /* 0x000fe20000000000 */
[----:B------:R-:W-:Y:S02]  /*2bb0*/  FMNMX R13, R26, R27, !PT ;  /* 0x0000001b1a0d7209 */ /* 0x000fe40007800000 */
[----:B------:R-:W-:Y:S02]  /*2bc0*/  FSEL R60, R60, -INF , P2 ;  /* 0xff8000003c3c7808 */ /* 0x000fe40001000000 */
[----:B------:R-:W-:Y:S02]  /*2bd0*/  ISETP.GE.AND P3, PT, R3, R20, PT ;  /* 0x000000140300720c */ /* 0x000fe40003f66270 */
[----:B------:R-:W-:Y:S02]  /*2be0*/  FMNMX R20, R30, R13, !PT ;  /* 0x0000000d1e147209 */ /* 0x000fe40007800000 */
[----:B------:R-:W-:-:S02]  /*2bf0*/  FSEL R66, R66, -INF , P2 ;  /* 0xff80000042427808 */ /* 0x000fc40001000000 */
[----:B------:R-:W-:Y:S02]  /*2c00*/  FMNMX R13, R31, R20, !PT ;  /* 0x000000141f0d7209 */ /* 0x000fe40007800000 */
[----:B------:R-:W-:Y:S01]  /*2c10*/  ISETP.GE.AND P2, PT, R3, R14, PT ;  /* 0x0000000e0300720c */ /* 0x000fe20003f46270 */
[----:B------:R-:W-:Y:S01]  /*2c20*/  VIADD R14, R12, 0x68 ;  /* 0x000000680c0e7836 */ /* 0x000fe20000000000 */
[----:B------:R-:W-:Y:S02]  /*2c30*/  FMNMX R20, R34, R13, !PT ;  /* 0x0000000d22147209 */ /* 0x000fe40007800000 */
[----:B------:R-:W-:Y:S02]  /*2c40*/  FSEL R64, R64, -INF , P4 ;  /* 0xff80000040407808 */ /* 0x000fe40002000000 */
[----:B------:R-:W-:Y:S02]  /*2c50*/  FMNMX R13, R35, R20, !PT ;  /* 0x00000014230d7209 */ /* 0x000fe40007800000 */
[----:B------:R-:W-:-:S02]  /*2c60*/  FSEL R70, R70, -INF , P4 ;  /* 0xff80000046467808 */ /* 0x000fc40002000000 */
[----:B------:R-:W-:Y:S02]  /*2c70*/  FMNMX R20, R38, R13, !PT ;  /* 0x0000000d26147209 */ /* 0x000fe40007800000 */
[----:B------:R-:W-:Y:S02]  /*2c80*/  ISETP.GE.AND P4, PT, R3, R14, PT ;  /* 0x0000000e0300720c */ /* 0x000fe40003f86270 */
[----:B------:R-:W-:Y:S02]  /*2c90*/  FMNMX R13, R39, R20, !PT ;  /* 0x00000014270d7209 */ /* 0x000fe40007800000 */
[----:B------:R-:W-:Y:S02]  /*2ca0*/  IADD3 R14, R12, 0x70, RZ ;  /* 0x000000700c0e7810 */ /* 0x000fe40007ffe0ff */
[----:B------:R-:W-:Y:S02]  /*2cb0*/  FMNMX R20, R42, R13, !PT ;  /* 0x0000000d2a147209 */ /* 0x000fe40007800000 */
[----:B------:R-:W-:-:S02]  /*2cc0*/  ISETP.GE.AND P5, PT, R3, R14, PT ;  /* 0x0000000e0300720c */ /* 0x000fc40003fa6270 */
[----:B------:R-:W-:Y:S02]  /*2cd0*/  FMNMX R13, R43, R20, !PT ;  /* 0x000000142b0d7209 */ /* 0x000fe40007800000 */
[----:B------:R-:W-:Y:S02]  /*2ce0*/  IADD3 R14, R12, 0x78, RZ ;  /* 0x000000780c0e7810 */ /* 0x000fe40007ffe0ff */
[----:B------:R-:W-:Y:S02]  /*2cf0*/  FMNMX R20, R46, R13, !PT ;  /* 0x0000000d2e147209 */ /* 0x000fe40007800000 */
[----:B------:R-:W-:Y:S02]  /*2d00*/  FSEL R72, R72, -INF , P2 ;  /* 0xff80000048487808 */ /* 0x000fe40001000000 */
[----:B-1----:R-:W-:Y:S02]  /*2d10*/  FMNMX R15, R47, R20, !PT ;  /* 0x000000142f0f7209 */ /* 0x002fe40007800000 */
[----:B------:R-:W-:-:S02]  /*2d20*/  FSEL R78, R78, -INF , P2 ;  /* 0xff8000004e4e7808 */ /* 0x000fc40001000000 */
[----:B------:R-:W-:Y:S02]  /*2d30*/  FMNMX R20, R50, R15, !PT ;  /* 0x0000000f32147209 */ /* 0x000fe40007800000 */
[----:B------:R-:W-:Y:S02]  /*2d40*/  FMNMX R15, R24, R25, !PT ;  /* 0x00000019180f7209 */ /* 0x000fe40007800000 */
[----:B------:R-:W-:Y:S02]  /*2d50*/  FMNMX R17, R51, R20, !PT ;  /* 0x0000001433117209 */ /* 0x000fe40007800000 */
[----:B------:R-:W-:Y:S02]  /*2d60*/  FMNMX R20, R28, R15, !PT ;  /* 0x0000000f1c147209 */ /* 0x000fe40007800000 */
[----:B------:R-:W-:Y:S02]  /*2d70*/  FMNMX R154, R54, R17, !PT ;  /* 0x00000011369a7209 */ /* 0x000fe40007800000 */
[----:B------:R-:W-:-:S02]  /*2d80*/  FMNMX R15, R29, R20, !PT ;  /* 0x000000141d0f7209 */ /* 0x000fc40007800000 */
[----:B------:R-:W-:Y:S02]  /*2d90*/  FMNMX R17, R55, R154, !PT ;  /* 0x0000009a37117209 */ /* 0x000fe40007800000 */
[----:B------:R-:W-:Y:S02]  /*2da0*/  FMNMX R20, R32, R15, !PT ;  /* 0x0000000f20147209 */ /* 0x000fe40007800000 */
[----:B------:R-:W-:Y:S02]  /*2db0*/  FMNMX R154, R58, R17, !PT ;  /* 0x000000113a9a7209 */ /* 0x000fe40007800000 */
[----:B------:R-:W-:Y:S02]  /*2dc0*/  FMNMX R15, R33, R20, !PT ;  /* 0x00000014210f7209 */ /* 0x000fe40007800000 */
[----:B------:R-:W-:Y:S02]  /*2dd0*/  FMNMX R17, R59, R154, !PT ;  /* 0x0000009a3b117209 */ /* 0x000fe40007800000 */
[----:B------:R-:W-:Y:S01]  /*2de0*/  ISETP.GE.AND P2, PT, R3, R14, PT ;  /* 0x0000000e0300720c */ /* 0x000fe20003f46270 */
[----:B------:R-:W-:Y:S01]  /*2df0*/  VIADD R14, R12, 0x79 ;  /* 0x000000790c0e7836 */ /* 0x000fe20000000000 */
[----:B------:R-:W-:-:S02]  /*2e00*/  FMNMX R154, R62, R17, !PT ;  /* 0x000000113e9a7209 */ /* 0x000fc40007800000 */
[----:B------:R-:W-:Y:S02]  /*2e10*/  FMNMX R20, R36, R15, !PT ;  /* 0x0000000f24147209 */ /* 0x000fe40007800000 */
[----:B------:R-:W-:Y:S02]  /*2e20*/  FMNMX R17, R63, R154, !PT ;  /* 0x0000009a3f117209 */ /* 0x000fe40007800000 */
[----:B------:R-:W-:Y:S02]  /*2e30*/  FSEL R73, R73, -INF , P1 ;  /* 0xff80000049497808 */ /* 0x000fe40000800000 */
[----:B------:R-:W-:Y:S02]  /*2e40*/  FSEL R79, R79, -INF , P1 ;  /* 0xff8000004f4f7808 */ /* 0x000fe40000800000 */
[----:B------:R-:W-:Y:S02]  /*2e50*/  ISETP.GE.AND P1, PT, R3, R14, PT ;  /* 0x0000000e0300720c */ /* 0x000fe40003f26270 */
[----:B------:R-:W-:-:S02]  /*2e60*/  FMNMX R15, R37, R20, !PT ;  /* 0x00000014250f7209 */ /* 0x000fc40007800000 */
[----:B------:R-:W-:Y:S02]  /*2e70*/  IADD3 R14, R12, 0x80, RZ ;  /* 0x000000800c0e7810 */ /* 0x000fe40007ffe0ff */
[----:B------:R-:W-:Y:S02]  /*2e80*/  FMNMX R154, R66, R17, !PT ;  /* 0x00000011429a7209 */ /* 0x000fe40007800000 */
[----:B------:R-:W-:Y:S02]  /*2e90*/  FSEL R76, R76, -INF , P4 ;  /* 0xff8000004c4c7808 */ /* 0x000fe40002000000 */
[----:B------:R-:W-:Y:S02]  /*2ea0*/  FSEL R82, R82, -INF , P4 ;  /* 0xff80000052527808 */ /* 0x000fe40002000000 */
        /* <DEDUP_REMOVED lines=9> */
[----:B------:R-:W-:-:S02]  /*2f40*/  IADD3 R14, R12, 0x88, RZ ;  /* 0x000000880c0e7810 */ /* 0x000fc40007ffe0ff */
[----:B------:R-:W-:Y:S02]  /*2f50*/  FMNMX R20, R44, R15, !PT ;  /* 0x0000000f2c147209 */ /* 0x000fe40007800000 */
[----:B------:R-:W-:Y:S02]  /*2f60*/  FMNMX R17, R71, R156, !PT ;  /* 0x0000009c47117209 */ /* 0x000fe40007800000 */
[----:B------:R-:W-:Y:S02]  /*2f70*/  FSEL R80, R80, -INF , P5 ;  /* 0xff80000050507808 */ /* 0x000fe40002800000 */
[----:B------:R-:W-:Y:S02]  /*2f80*/  FSEL R86, R86, -INF , P5 ;  /* 0xff80000056567808 */ /* 0x000fe40002800000 */
[----:B------:R-:W-:Y:S01]  /*2f90*/  ISETP.GE.AND P5, PT, R3, R14, PT ;  /* 0x0000000e0300720c */ /* 0x000fe20003fa6270 */
[----:B------:R-:W-:Y:S01]  /*2fa0*/  VIADD R14, R12, 0x89 ;  /* 0x000000890c0e7836 */ /* 0x000fe20000000000 */
[----:B------:R-:W-:-:S02]  /*2fb0*/  FMNMX R15, R45, R20, !PT ;  /* 0x000000142d0f7209 */ /* 0x000fc40007800000 */
[----:B------:R-:W-:Y:S02]  /*2fc0*/  FMNMX R156, R74, R17, !PT ;  /* 0x000000114a9c7209 */ /* 0x000fe40007800000 */
[----:B------:R-:W-:Y:S02]  /*2fd0*/  FMNMX R20, R48, R15, !PT ;  /* 0x0000000f30147209 */ /* 0x000fe40007800000 */
[----:B------:R-:W-:Y:S02]  /*2fe0*/  FSEL R81, R81, -INF , P3 ;  /* 0xff80000051517808 */ /* 0x000fe40001800000 */
[----:B------:R-:W-:Y:S02]  /*2ff0*/  FSEL R87, R87, -INF , P3 ;  /* 0xff80000057577808 */ /* 0x000fe40001800000 */
[----:B------:R-:W-:Y:S02]  /*3000*/  FMNMX R17, R75, R156, !PT ;  /* 0x0000009c4b117209 */ /* 0x000fe40007800000 */
[----:B------:R-:W-:-:S02]  /*3010*/  ISETP.GE.AND P3, PT, R3, R14, PT ;  /* 0x0000000e0300720c */ /* 0x000fc40003f66270 */
[----:B------:R-:W-:Y:S02]  /*3020*/  IADD3 R14, R12, 0x90, RZ ;  /* 0x000000900c0e7810 */ /* 0x000fe40007ffe0ff */
        /* <DEDUP_REMOVED lines=8> */
[----:B------:R-:W-:Y:S02]  /*30b0*/  FSEL R85, R85, -INF , P1 ;  /* 0xff80000055557808 */ /* 0x000fe40000800000 */
[----:B------:R-:W-:Y:S02]  /*30c0*/  FSEL R13, R91, -INF , P1 ;  /* 0xff8000005b0d7808 */ /* 0x000fe40000800000 */
[----:B------:R-:W-:Y:S02]  /*30d0*/  FMNMX R15, R53, R20, !PT ;  /* 0x00000014350f7209 */ /* 0x000fe40007800000 */
        /* <DEDUP_REMOVED lines=11> */
[----:B------:R-:W-:Y:S02]  /*3190*/  FSEL R89, R89, -INF , P6 ;  /* 0xff80000059597808 */ /* 0x000fe40003000000 */
[----:B------:R-:W-:Y:S02]  /*31a0*/  FSEL R152, R95, -INF , P6 ;  /* 0xff8000005f987808 */ /* 0x000fe40003000000 */
[----:B------:R-:W-:Y:S02]  /*31b0*/  ISETP.GE.AND P6, PT, R3, R14, PT ;  /* 0x0000000e0300720c */ /* 0x000fe40003fc6270 */
[----:B------:R-:W-:Y:S02]  /*31c0*/  FMNMX R20, R60, R15, !PT ;  /* 0x0000000f3c147209 */ /* 0x000fe40007800000 */
[----:B------:R-:W-:-:S02]  /*31d0*/  IADD3 R14, R12, 0xa0, RZ ;  /* 0x000000a00c0e7810 */ /* 0x000fc40007ffe0ff */
        /* <DEDUP_REMOVED lines=63> */
[----:B------:R-:W-:Y:S02]  /*35d0*/  FMNMX R160, R114, R17, !PT ;  /* 0x0000001172a07209 */ /* 0x000fe40007800000 */
[----:B------:R-:W-:Y:S02]  /*35e0*/  FSEL R109, R109, -INF , P1 ;  /* 0xff8000006d6d7808 */ /* 0x000fe40000800000 */
[----:B------:R-:W-:Y:S02]  /*35f0*/  ISETP.GE.AND P1, PT, R3, R14, PT ;  /* 0x0000000e0300720c */ /* 0x000fe40003f26270 */
[----:B------:R-:W-:-:S02]  /*3600*/  IADD3 R14, R12, 0xc8, RZ ;  /* 0x000000c80c0e7810 */ /* 0x000fc40007ffe0ff */
[----:B------:R-:W-:Y:S02]  /*3610*/  FMNMX R20, R88, R15, !PT ;  /* 0x0000000f58147209 */ /* 0x000fe40007800000 */
[----:B------:R-:W-:Y:S02]  /*3620*/  FSEL R118, R118, -INF , P4 ;  /* 0xff80000076767808 */ /* 0x000fe40002000000 */
[----:B------:R-:W-:Y:S02]  /*3630*/  FMNMX R17, R157, R160, !PT ;  /* 0x000000a09d117209 */ /* 0x000fe40007800000 */
[----:B------:R-:W-:Y:S02]  /*3640*/  FSEL R112, R112, -INF , P4 ;  /* 0xff80000070707808 */ /* 0x000fe40002000000 */
[----:B------:R-:W-:Y:S01]  /*3650*/  ISETP.GE.AND P4, PT, R3, R14, PT ;  /* 0x0000000e0300720c */ /* 0x000fe20003f86270 */
[----:B------:R-:W-:Y:S01]  /*3660*/  VIADD R14, R12, 0xc9 ;  /* 0x000000c90c0e7836 */ /* 0x000fe20000000000 */
[----:B------:R-:W-:-:S02]  /*3670*/  FMNMX R15, R89, R20, !PT ;  /* 0x00000014590f7209 */ /* 0x000fc40007800000 */
[----:B------:R-:W-:Y:S02]  /*3680*/  FSEL R158, R119, -INF , P6 ;  /* 0xff800000779e7808 */ /* 0x000fe40003000000 */
[----:B------:R-:W-:Y:S02]  /*3690*/  FMNMX R17, R118, R17, !PT ;  /* 0x0000001176117209 */ /* 0x000fe40007800000 */
[----:B------:R-:W-:Y:S02]  /*36a0*/  FMNMX R20, R92, R15, !PT ;  /* 0x0000000f5c147209 */ /* 0x000fe40007800000 */
[----:B------:R-:W-:Y:S02]  /*36b0*/  FSEL R113, R113, -INF , P6 ;  /* 0xff80000071717808 */ /* 0x000fe40003000000 */
[----:B------:R-:W-:Y:S02]  /*36c0*/  FSEL R122, R122, -INF , P5 ;  /* 0xff8000007a7a7808 */ /* 0x000fe40002800000 */
[----:B------:R-:W-:-:S02]  /*36d0*/  FMNMX R17, R158, R17, !PT ;  /* 0x000000119e117209 */ /* 0x000fc40007800000 */
[----:B------:R-:W-:Y:S02]  /*36e0*/  ISETP.GE.AND P6, PT, R3, R14, PT ;  /* 0x0000000e0300720c */ /* 0x000fe40003fc6270 */
[----:B------:R-:W-:Y:S02]  /*36f0*/  IADD3 R14, R12, 0xd0, RZ ;  /* 0x000000d00c0e7810 */ /* 0x000fe40007ffe0ff */
[----:B------:R-:W-:Y:S02]  /*3700*/  FMNMX R15, R93, R20, !PT ;  /* 0x000000145d0f7209 */ /* 0x000fe40007800000 */
[----:B------:R-:W-:Y:S02]  /*3710*/  FSEL R159, R123, -INF , P3 ;  /* 0xff8000007b9f7808 */ /* 0x000fe40001800000 */
[----:B------:R-:W-:Y:S02]  /*3720*/  FMNMX R162, R122, R17, !PT ;  /* 0x000000117aa27209 */ /* 0x000fe40007800000 */
[----:B------:R-:W-:-:S02]  /*3730*/  FSEL R116, R116, -INF , P5 ;  /* 0xff80000074747808 */ /* 0x000fc40002800000 */
[----:B------:R-:W-:Y:S01]  /*3740*/  ISETP.GE.AND P5, PT, R3, R14, PT ;  /* 0x0000000e0300720c */ /* 0x000fe20003fa6270 */
[----:B------:R-:W-:Y:S01]  /*3750*/  VIADD R14, R12, 0xd1 ;  /* 0x000000d10c0e7836 */ /* 0x000fe20000000000 */
[----:B------:R-:W-:Y:S02]  /*3760*/  FMNMX R20, R96, R15, !PT ;  /* 0x0000000f60147209 */ /* 0x000fe40007800000 */
[----:B------:R-:W-:Y:S02]  /*3770*/  FSEL R126, R126, -INF , P2 ;  /* 0xff8000007e7e7808 */ /* 0x000fe40001000000 */
[----:B------:R-:W-:Y:S02]  /*3780*/  FMNMX R17, R159, R162, !PT ;  /* 0x000000a29f117209 */ /* 0x000fe40007800000 */
[----:B------:R-:W-:Y:S02]  /*3790*/  FSEL R117, R117, -INF , P3 ;  /* 0xff80000075757808 */ /* 0x000fe40001800000 */
[----:B------:R-:W-:-:S02]  /*37a0*/  FMNMX R15, R97, R20, !PT ;  /* 0x00000014610f7209 */ /* 0x000fc40007800000 */
[----:B------:R-:W-:Y:S02]  /*37b0*/  ISETP.GE.AND P3, PT, R3, R14, PT ;  /* 0x0000000e0300720c */ /* 0x000fe40003f66270 */
[----:B------:R-:W-:Y:S02]  /*37c0*/  FSEL R160, R127, -INF , P1 ;  /* 0xff8000007fa07808 */ /* 0x000fe40000800000 */
[----:B------:R-:W-:Y:S02]  /*37d0*/  FMNMX R17, R126, R17, !PT ;  /* 0x000000117e117209 */ /* 0x000fe40007800000 */
[----:B------:R-:W-:Y:S02]  /*37e0*/  IADD3 R14, R12, 0xd8, RZ ;  /* 0x000000d80c0e7810 */ /* 0x000fe40007ffe0ff */
[----:B------:R-:W-:Y:S02]  /*37f0*/  FMNMX R20, R100, R15, !PT ;  /* 0x0000000f64147209 */ /* 0x000fe40007800000 */
[----:B------:R-:W-:-:S02]  /*3800*/  FSEL R120, R120, -INF , P2 ;  /* 0xff80000078787808 */ /* 0x000fc40001000000 */
[----:B------:R-:W-:Y:S02]  /*3810*/  FSEL R130, R130, -INF , P4 ;  /* 0xff80000082827808 */ /* 0x000fe40002000000 */
[----:B------:R-:W-:Y:S02]  /*3820*/  FMNMX R17, R160, R17, !PT ;  /* 0x00000011a0117209 */ /* 0x000fe40007800000 */
[----:B------:R-:W-:Y:S01]  /*3830*/  ISETP.GE.AND P2, PT, R3, R14, PT ;  /* 0x0000000e0300720c */ /* 0x000fe20003f46270 */
[----:B------:R-:W-:Y:S01]  /*3840*/  VIADD R14, R12, 0xd9 ;  /* 0x000000d90c0e7836 */ /* 0x000fe20000000000 */
[----:B------:R-:W-:Y:S02]  /*3850*/  FMNMX R15, R101, R20, !PT ;  /* 0x00000014650f7209 */ /* 0x000fe40007800000 */
[----:B------:R-:W-:Y:S02]  /*3860*/  FSEL R161, R131, -INF , P6 ;  /* 0xff80000083a17808 */ /* 0x000fe40003000000 */
[----:B------:R-:W-:-:S02]  /*3870*/  FMNMX R162, R130, R17, !PT ;  /* 0x0000001182a27209 */ /* 0x000fc40007800000 */
[----:B------:R-:W-:Y:S02]  /*3880*/  FSEL R121, R121, -INF , P1 ;  /* 0xff80000079797808 */ /* 0x000fe40000800000 */
[----:B------:R-:W-:Y:S02]  /*3890*/  ISETP.GE.AND P1, PT, R3, R14, PT ;  /* 0x0000000e0300720c */ /* 0x000fe40003f26270 */
[----:B------:R-:W-:Y:S02]  /*38a0*/  FMNMX R20, R104, R15, !PT ;  /* 0x0000000f68147209 */ /* 0x000fe40007800000 */
[----:B------:R-:W-:Y:S02]  /*38b0*/  IADD3 R14, R12, 0xe0, RZ ;  /* 0x000000e00c0e7810 */ /* 0x000fe40007ffe0ff */
[----:B------:R-:W-:Y:S02]  /*38c0*/  FSEL R134, R134, -INF , P5 ;  /* 0xff80000086867808 */ /* 0x000fe40002800000 */
[----:B------:R-:W-:-:S02]  /*38d0*/  FMNMX R17, R161, R162, !PT ;  /* 0x000000a2a1117209 */ /* 0x000fc40007800000 */
[----:B------:R-:W-:Y:S02]  /*38e0*/  FSEL R124, R124, -INF , P4 ;  /* 0xff8000007c7c7808 */ /* 0x000fe40002000000 */
[----:B------:R-:W-:Y:S02]  /*38f0*/  FMNMX R15, R105, R20, !PT ;  /* 0x00000014690f7209 */ /* 0x000fe40007800000 */
[----:B------:R-:W-:Y:S01]  /*3900*/  ISETP.GE.AND P4, PT, R3, R14, PT ;  /* 0x0000000e0300720c */ /* 0x000fe20003f86270 */
[----:B------:R-:W-:Y:S01]  /*3910*/  VIADD R14, R12, 0xe1 ;  /* 0x000000e10c0e7836 */ /* 0x000fe20000000000 */
[----:B------:R-:W-:Y:S02]  /*3920*/  FSEL R162, R135, -INF , P3 ;  /* 0xff80000087a27808 */ /* 0x000fe40001800000 */
[----:B------:R-:W-:Y:S02]  /*3930*/  FMNMX R17, R134, R17, !PT ;  /* 0x0000001186117209 */ /* 0x000fe40007800000 */
[----:B------:R-:W-:-:S02]  /*3940*/  FMNMX R20, R108, R15, !PT ;  /* 0x0000000f6c147209 */ /* 0x000fc40007800000 */
[----:B------:R-:W-:Y:S02]  /*3950*/  FSEL R138, R138, -INF , P2 ;  /* 0xff8000008a8a7808 */ /* 0x000fe40001000000 */
[----:B------:R-:W-:Y:S02]  /*3960*/  FMNMX R17, R162, R17, !PT ;  /* 0x00000011a2117209 */ /* 0x000fe40007800000 */
[----:B------:R-:W-:Y:S02]  /*3970*/  FSEL R125, R125, -INF , P6 ;  /* 0xff8000007d7d7808 */ /* 0x000fe40003000000 */
[----:B------:R-:W-:Y:S02]  /*3980*/  ISETP.GE.AND P6, PT, R3, R14, PT ;  /* 0x0000000e0300720c */ /* 0x000fe40003fc6270 */
[----:B------:R-:W-:Y:S02]  /*3990*/  IADD3 R14, R12, 0xe8, RZ ;  /* 0x000000e80c0e7810 */ /* 0x000fe40007ffe0ff */
[----:B------:R-:W-:-:S02]  /*39a0*/  FMNMX R15, R109, R20, !PT ;  /* 0x000000146d0f7209 */ /* 0x000fc40007800000 */
[----:B------:R-:W-:Y:S02]  /*39b0*/  FSEL R163, R139, -INF , P1 ;  /* 0xff8000008ba37808 */ /* 0x000fe40000800000 */
[----:B------:R-:W-:Y:S02]  /*39c0*/  FMNMX R164, R138, R17, !PT ;  /* 0x000000118aa47209 */ /* 0x000fe40007800000 */
[----:B------:R-:W-:Y:S02]  /*39d0*/  FSEL R128, R128, -INF , P5 ;  /* 0xff80000080807808 */ /* 0x000fe40002800000 */
[----:B------:R-:W-:Y:S01]  /*39e0*/  ISETP.GE.AND P5, PT, R3, R14, PT ;  /* 0x0000000e0300720c */ /* 0x000fe20003fa6270 */
[----:B------:R-:W-:Y:S01]  /*39f0*/  VIADD R14, R12, 0xe9 ;  /* 0x000000e90c0e7836 */ /* 0x000fe20000000000 */
[----:B------:R-:W-:Y:S02]  /*3a00*/  FMNMX R20, R112, R15, !PT ;  /* 0x0000000f70147209 */ /* 0x000fe40007800000 */
[----:B------:R-:W-:-:S02]  /*3a10*/  FSEL R142, R142, -INF , P4 ;  /* 0xff8000008e8e7808 */ /* 0x000fc40002000000 */
        /* <DEDUP_REMOVED lines=16> */
[----:B------:R-:W-:Y:S02]  /*3b20*/  FSEL R133, R133, -INF , P1 ;  /* 0xff80000085857808 */ /* 0x000fe40000800000 */
[----:B------:R-:W-:Y:S02]  /*3b30*/  FMNMX R20, R120, R15, !PT ;  /* 0x0000000f78147209 */ /* 0x000fe40007800000 */
[----:B------:R-:W-:Y:S02]  /*3b40*/  ISETP.GE.AND P1, PT, R3, R14, PT ;  /* 0x0000000e0300720c */ /* 0x000fe40003f26270 */
[----:B------:R-:W-:-:S02]  /*3b50*/  FSEL R150, R150, -INF , P2 ;  /* 0xff80000096967808 */ /* 0x000fc40001000000 */
[----:B------:R-:W-:Y:S02]  /*3b60*/  FMNMX R17, R165, R166, !PT ;  /* 0x000000a6a5117209 */ /* 0x000fe40007800000 */
[----:B------:R-:W-:Y:S02]  /*3b70*/  FMNMX R15, R121, R20, !PT ;  /* 0x00000014790f7209 */ /* 0x000fe40007800000 */
[----:B------:R-:W-:Y:S02]  /*3b80*/  FSEL R166, R151, -INF , P1 ;  /* 0xff80000097a67808 */ /* 0x000fe40000800000 */
[----:B------:R-:W-:Y:S02]  /*3b90*/  FMNMX R17, R150, R17, !PT ;  /* 0x0000001196117209 */ /* 0x000fe40007800000 */
[----:B------:R-:W-:Y:S02]  /*3ba0*/  FMNMX R14, R124, R15, !PT ;  /* 0x0000000f7c0e7209 */ /* 0x000fe40007800000 */
[----:B------:R-:W-:-:S02]  /*3bb0*/  FMNMX R17, R166, R17, !PT ;  /* 0x00000011a6117209 */ /* 0x000fc40007800000 */
[----:B------:R-:W-:Y:S02]  /*3bc0*/  FMNMX R15, R125, R14, !PT ;  /* 0x0000000e7d0f7209 */ /* 0x000fe40007800000 */
[----:B------:R-:W-:Y:S01]  /*3bd0*/  FSEL R136, R136, -INF , P4 ;  /* 0xff80000088887808 */ /* 0x000fe20002000000 */
[----:B------:R-:W1:Y:S01]  /*3be0*/  SHFL.BFLY PT, R168, R17, 0x1, 0x1f ;  /* 0x0c201f0011a87f89 */ /* 0x000e6200000e0000 */
[----:B------:R-:W-:Y:S02]  /*3bf0*/  FMNMX R14, R128, R15, !PT ;  /* 0x0000000f800e7209 */ /* 0x000fe40007800000 */
[----:B------:R-:W-:Y:S02]  /*3c00*/  FSEL R137, R137, -INF , P6 ;  /* 0xff80000089897808 */ /* 0x000fe40003000000 */
[----:B------:R-:W-:Y:S02]  /*3c10*/  FMNMX R15, R129, R14, !PT ;  /* 0x0000000e810f7209 */ /* 0x000fe40007800000 */
[----:B------:R-:W-:-:S02]  /*3c20*/  FSEL R140, R140, -INF , P5 ;  /* 0xff8000008c8c7808 */ /* 0x000fc40002800000 */
[----:B------:R-:W-:Y:S02]  /*3c30*/  FMNMX R14, R132, R15, !PT ;  /* 0x0000000f840e7209 */ /* 0x000fe40007800000 */
[----:B------:R-:W-:Y:S02]  /*3c40*/  FSEL R141, R141, -INF , P3 ;  /* 0xff8000008d8d7808 */ /* 0x000fe40001800000 */
[----:B------:R-:W-:Y:S02]  /*3c50*/  FMNMX R15, R133, R14, !PT ;  /* 0x0000000e850f7209 */ /* 0x000fe40007800000 */
[----:B------:R-:W-:Y:S02]  /*3c60*/  FSEL R144, R144, -INF , P2 ;  /* 0xff80000090907808 */ /* 0x000fe40001000000 */
[----:B------:R-:W-:Y:S02]  /*3c70*/  FMNMX R14, R136, R15, !PT ;  /* 0x0000000f880e7209 */ /* 0x000fe40007800000 */
[----:B------:R-:W-:-:S02]  /*3c80*/  FSEL R145, R145, -INF , P1 ;  /* 0xff80000091917808 */ /* 0x000fc40000800000 */
[----:B------:R-:W-:Y:S02]  /*3c90*/  FMNMX R15, R137, R14, !PT ;  /* 0x0000000e890f7209 */ /* 0x000fe40007800000 */
[----:B------:R-:W-:Y:S02]  /*3ca0*/  IADD3 R14, R12, 0xf8, RZ ;  /* 0x000000f80c0e7810 */ /* 0x000fe40007ffe0ff */
[----:B-1----:R-:W-:Y:S02]  /*3cb0*/  FMNMX R168, R17, R168, !PT ;  /* 0x000000a811a87209 */ /* 0x002fe40007800000 */
[----:B------:R-:W-:Y:S02]  /*3cc0*/  FMNMX R20, R140, R15, !PT ;  /* 0x0000000f8c147209 */ /* 0x000fe40007800000 */
[----:B------:R-:W-:Y:S01]  /*3cd0*/  ISETP.GE.AND P2, PT, R3, R14, PT ;  /* 0x0000000e0300720c */ /* 0x000fe20003f46270 */
[----:B------:R-:W1:Y:S01]  /*3ce0*/  SHFL.BFLY PT, R17, R168, 0x2, 0x1f ;  /* 0x0c401f00a8117f89 */ /* 0x000e6200000e0000 */
[----:B------:R-:W-:Y:S01]  /*3cf0*/  FMNMX R15, R141, R20, !PT ;  /* 0x000000148d0f7209 */ /* 0x000fe20007800000 */
[----:B------:R-:W-:Y:S01]  /*3d00*/  VIADD R14, R12, 0xf9 ;  /* 0x000000f90c0e7836 */ /* 0x000fe20000000000 */
[----:B------:R-:W-:-:S02]  /*3d10*/  FSEL R148, R148, -INF , P2 ;  /* 0xff80000094947808 */ /* 0x000fc40001000000 */
[----:B------:R-:W-:Y:S02]  /*3d20*/  FMNMX R20, R144, R15, !PT ;  /* 0x0000000f90147209 */ /* 0x000fe40007800000 */
[----:B------:R-:W-:Y:S02]  /*3d30*/  ISETP.GE.AND P1, PT, R3, R14, PT ;  /* 0x0000000e0300720c */ /* 0x000fe40003f26270 */
[----:B------:R-:W-:Y:S02]  /*3d40*/  FMNMX R15, R145, R20, !PT ;  /* 0x00000014910f7209 */ /* 0x000fe40007800000 */
[----:B------:R-:W-:Y:S02]  /*3d50*/  FSEL R149, R149, -INF , P1 ;  /* 0xff80000095957808 */ /* 0x000fe40000800000 */
[----:B------:R-:W-:-:S04]  /*3d60*/  FMNMX R14, R148, R15, !PT ;  /* 0x0000000f940e7209 */ /* 0x000fc80007800000 */
[----:B------:R-:W-:-:S05]  /*3d70*/  FMNMX R14, R149, R14, !PT ;  /* 0x0000000e950e7209 */ /* 0x000fca0007800000 */
[----:B------:R-:W2:Y:S01]  /*3d80*/  SHFL.BFLY PT, R15, R14, 0x1, 0x1f ;  /* 0x0c201f000e0f7f89 */ /* 0x000ea200000e0000 */
[----:B-1----:R-:W-:-:S04]  /*3d90*/  FMNMX R20, R168, R17, !PT ;  /* 0x00000011a8147209 */ /* 0x002fc80007800000 */
[----:B------:R-:W-:-:S04]  /*3da0*/  FSETP.NEU.AND P1, PT, R20, -INF , PT ;  /* 0xff8000001400780b */ /* 0x000fc80003f2d000 */
[----:B------:R-:W-:-:S05]  /*3db0*/  FSEL R167, R20, RZ, P1 ;  /* 0x000000ff14a77208 */ /* 0x000fca0000800000 */
[----:B------:R-:W-:Y:S01]  /*3dc0*/  FMUL R167, R167, UR6 ;  /* 0x00000006a7a77c20 */ /* 0x000fe20008400000 */
[----:B------:R-:W-:-:S03]  /*3dd0*/  ULDC UR6, c[0x0][0x604] ;  /* 0x0001810000067ab9 */ /* 0x000fc60000000800 */
[--C-:B------:R-:W-:Y:S01]  /*3de0*/  FFMA R91, R26, UR6, -R167.reuse ;  /* 0x000000061a5b7c23 */ /* 0x100fe200080008a7 */
[----:B------:R-:W-:Y:S02]  /*3df0*/  ULDC UR6, c[0x0][0x604] ;  /* 0x0001810000067ab9 */ /* 0x000fe40000000800 */
[--C-:B------:R-:W-:Y:S01]  /*3e00*/  FFMA R27, R27, UR6, -R167.reuse ;  /* 0x000000061b1b7c23 */ /* 0x100fe200080008a7 */
[----:B------:R-:W-:Y:S01]  /*3e10*/  ULDC UR6, c[0x0][0x604] ;  /* 0x0001810000067ab9 */ /* 0x000fe20000000800 */
[----:B--2---:R-:W-:Y:S01]  /*3e20*/  FMNMX R15, R14, R15, !PT ;  /* 0x0000000f0e0f7209 */ /* 0x004fe20007800000 */
[--C-:B------:R-:W-:Y:S01]  /*3e30*/  FFMA R30, R30, UR6, -R167.reuse ;  /* 0x000000061e1e7c23 */ /* 0x100fe200080008a7 */
[----:B------:R-:W-:Y:S01]  /*3e40*/  FSETP.GEU.AND P6, PT, R91, -126, PT ;  /* 0xc2fc00005b00780b */ /* 0x000fe20003fce000 */
[----:B------:R-:W-:Y:S01]  /*3e50*/  ULDC UR6, c[0x0][0x604] ;  /* 0x0001810000067ab9 */ /* 0x000fe20000000800 */
[----:B------:R-:W-:Y:S01]  /*3e60*/  FSETP.GEU.AND P5, PT, R27, -126, PT ;  /* 0xc2fc00001b00780b */ /* 0x000fe20003fae000 */
[----:B------:R-:W1:Y:S01]  /*3e70*/  SHFL.BFLY PT, R26, R15, 0x2, 0x1f ;  /* 0x0c401f000f1a7f89 */ /* 0x000e6200000e0000 */
[----:B------:R-:W-:Y:S01]  /*3e80*/  FSETP.GEU.AND P3, PT, R30, -126, PT ;  /* 0xc2fc00001e00780b */ /* 0x000fe20003f6e000 */
[----:B------:R-:W-:Y:S01]  /*3e90*/  FFMA R31, R31, UR6, -R167 ;  /* 0x000000061f1f7c23 */ /* 0x000fe200080008a7 */
[----:B------:R-:W-:-:S02]  /*3ea0*/  ULDC UR6, c[0x0][0x604] ;  /* 0x0001810000067ab9 */ /* 0x000fc40000000800 */
[--C-:B------:R-:W-:Y:S01]  /*3eb0*/  FFMA R34, R34, UR6, -R167.reuse ;  /* 0x0000000622227c23 */ /* 0x100fe200080008a7 */
[----:B------:R-:W-:Y:S01]  /*3ec0*/  ULDC UR6, c[0x0][0x604] ;  /* 0x0001810000067ab9 */ /* 0x000fe20000000800 */
[----:B------:R-:W-:Y:S01]  /*3ed0*/  FSETP.GEU.AND P2, PT, R31, -126, PT ;  /* 0xc2fc00001f00780b */ /* 0x000fe20003f4e000 */
[--C-:B------:R-:W-:Y:S01]  /*3ee0*/  FFMA R35, R35, UR6, -R167.reuse ;  /* 0x0000000623237c23 */ /* 0x100fe200080008a7 */
[----:B------:R-:W-:Y:S01]  /*3ef0*/  ULDC UR6, c[0x0][0x604] ;  /* 0x0001810000067ab9 */ /* 0x000fe20000000800 */
[----:B------:R-:W-:Y:S01]  /*3f00*/  @!P6 FMUL R91, R91, 0.5 ;  /* 0x3f0000005b5be820 */ /* 0x000fe20000400000 */
[--C-:B------:R-:W-:Y:S01]  /*3f10*/  FFMA R38, R38, UR6, -R167.reuse ;  /* 0x0000000626267c23 */ /* 0x100fe200080008a7 */
[----:B------:R-:W-:Y:S01]  /*3f20*/  @!P5 FMUL R27, R27, 0.5 ;  /* 0x3f0000001b1bd820 */ /* 0x000fe20000400000 */
[----:B------:R-:W-:Y:S01]  /*3f30*/  ULDC UR6, c[0x0][0x604] ;  /* 0x0001810000067ab9 */ /* 0x000fe20000000800 */
[----:B------:R-:W2:Y:S01]  /*3f40*/  MUFU.EX2 R14, R91 ;  /* 0x0000005b000e7308 */ /* 0x000ea20000000800 */
[----:B------:R-:W-:Y:S01]  /*3f50*/  @!P3 FMUL R30, R30, 0.5 ;  /* 0x3f0000001e1eb820 */ /* 0x000fe20000400000 */
[----:B------:R-:W-:Y:S01]  /*3f60*/  FSETP.GEU.AND P4, PT, R34, -126, PT ;  /* 0xc2fc00002200780b */ /* 0x000fe20003f8e000 */
[----:B------:R-:W-:Y:S01]  /*3f70*/  FFMA R39, R39, UR6, -R167 ;  /* 0x0000000627277c23 */ /* 0x000fe200080008a7 */
[----:B------:R-:W-:-:S02]  /*3f80*/  ULDC UR6, c[0x0][0x604] ;  /* 0x0001810000067ab9 */ /* 0x000fc40000000800 */
[----:B------:R-:W-:Y:S01]  /*3f90*/  @!P2 FMUL R31, R31, 0.5 ;  /* 0x3f0000001f1fa820 */ /* 0x000fe20000400000 */
[--C-:B------:R-:W-:Y:S01]  /*3fa0*/  FFMA R42, R42, UR6, -R167.reuse ;  /* 0x000000062a2a7c23 */ /* 0x100fe200080008a7 */
[----:B------:R-:W3:Y:S01]  /*3fb0*/  MUFU.EX2 R27, R27 ;  /* 0x0000001b001b7308 */ /* 0x000ee20000000800 */
[----:B------:R-:W-:Y:S01]  /*3fc0*/  ULDC UR6, c[0x0][0x604] ;  /* 0x0001810000067ab9 */ /* 0x000fe20000000800 */
[----:B-1----:R-:W-:Y:S01]  /*3fd0*/  FMNMX R17, R15, R26, !PT ;  /* 0x0000001a0f117209 */ /* 0x002fe20007800000 */
[--C-:B------:R-:W-:Y:S01]  /*3fe0*/  FFMA R43, R43, UR6, -R167.reuse ;  /* 0x000000062b2b7c23 */ /* 0x100fe200080008a7 */
[----:B------:R-:W-:Y:S02]  /*3ff0*/  ULDC UR6, c[0x0][0x604] ;  /* 0x0001810000067ab9 */ /* 0x000fe40000000800 */
[C---:B------:R-:W-:Y:S01]  /*4000*/  FSETP.NEU.AND P1, PT, R17.reuse, -INF , PT ;  /* 0xff8000001100780b */ /* 0x040fe20003f2d000 */
[----:B------:R-:W-:Y:S01]  /*4010*/  @!P4 FMUL R34, R34, 0.5 ;  /* 0x3f0000002222c820 */ /* 0x000fe20000400000 */
[----:B------:R-:W1:Y:S01]  /*4020*/  MUFU.EX2 R15, R30 ;  /* 0x0000001e000f7308 */ /* 0x000e620000000800 */
[----:B--2---:R-:W-:Y:S01]  /*4030*/  @!P6 FMUL R14, R14, R14 ;  /* 0x0000000e0e0ee220 */ /* 0x004fe20000400000 */
[----:B------:R-:W-:Y:S01]  /*4040*/  FSEL R168, R17, RZ, P1 ;  /* 0x000000ff11a87208 */ /* 0x000fe20000800000 */
[--C-:B------:R-:W-:Y:S01]  /*4050*/  FFMA R46, R46, UR6, -R167.reuse ;  /* 0x000000062e2e7c23 */ /* 0x100fe200080008a7 */
[----:B------:R-:W-:Y:S01]  /*4060*/  FSETP.GEU.AND P1, PT, R35, -126, PT ;  /* 0xc2fc00002300780b */ /* 0x000fe20003f2e000 */
[----:B------:R-:W-:Y:S01]  /*4070*/  ULDC UR6, c[0x0][0x604] ;  /* 0x0001810000067ab9 */ /* 0x000fe20000000800 */
[----:B------:R-:W-:Y:S01]  /*4080*/  FSETP.GEU.AND P6, PT, R38, -126, PT ;  /* 0xc2fc00002600780b */ /* 0x000fe20003fce000 */
[----:B------:R-:W-:Y:S01]  /*4090*/  FFMA R47, R47, UR6, -R167 ;  /* 0x000000062f2f7c23 */ /* 0x000fe200080008a7 */
[----:B------:R-:W2:Y:S01]  /*40a0*/  MUFU.EX2 R26, R31 ;  /* 0x0000001f001a7308 */ /* 0x000ea20000000800 */
[----:B---3--:R-:W-:Y:S01]  /*40b0*/  @!P5 FMUL R27, R27, R27 ;  /* 0x0000001b1b1bd220 */ /* 0x008fe20000400000 */
[----:B------:R-:W-:Y:S01]  /*40c0*/  FSETP.GEU.AND P5, PT, R39, -126, PT ;  /* 0xc2fc00002700780b */ /* 0x000fe20003fae000 */
[----:B------:R-:W-:-:S02]  /*40d0*/  ULDC UR6, c[0x0][0x604] ;  /* 0x0001810000067ab9 */ /* 0x000fc40000000800 */
[--C-:B------:R-:W-:Y:S01]  /*40e0*/  FFMA R50, R50, UR6, -R167.reuse ;  /* 0x0000000632327c23 */ /* 0x100fe200080008a7 */
[----:B------:R-:W-:Y:S02]  /*40f0*/  ULDC UR6, c[0x0][0x604] ;  /* 0x0001810000067ab9 */ /* 0x000fe40000000800 */
[----:B------:R-:W3:Y:S01]  /*4100*/  MUFU.EX2 R30, R34 ;  /* 0x00000022001e7308 */ /* 0x000ee20000000800 */
[----:B------:R-:W-:Y:S01]  /*4110*/  @!P1 FMUL R35, R35, 0.5 ;  /* 0x3f00000023239820 */ /* 0x000fe20000400000 */
[----:B-1----:R-:W-:Y:S01]  /*4120*/  @!P3 FMUL R15, R15, R15 ;  /* 0x0000000f0f0fb220 */ /* 0x002fe20000400000 */
[----:B------:R-:W-:Y:S01]  /*4130*/  FSETP.GEU.AND P3, PT, R42, -126, PT ;  /* 0xc2fc00002a00780b */ /* 0x000fe20003f6e000 */
[----:B------:R-:W-:Y:S01]  /*4140*/  @!P6 FMUL R38, R38, 0.5 ;  /* 0x3f0000002626e820 */ /* 0x000fe20000400000 */
[--C-:B------:R-:W-:Y:S01]  /*4150*/  FFMA R51, R51, UR6, -R167.reuse ;  /* 0x0000000633337c23 */ /* 0x100fe200080008a7 */
[----:B------:R-:W-:Y:S01]  /*4160*/  ULDC UR6, c[0x0][0x604] ;  /* 0x0001810000067ab9 */ /* 0x000fe20000000800 */
[----:B------:R-:W-:Y:S01]  /*4170*/  @!P5 FMUL R39, R39, 0.5 ;  /* 0x3f0000002727d820 */ /* 0x000fe20000400000 */
[----:B------:R-:W1:Y:S01]  /*4180*/  MUFU.EX2 R31, R35 ;  /* 0x00000023001f7308 */ /* 0x000e620000000800 */
[----:B--2---:R-:W-:Y:S01]  /*4190*/  @!P2 FMUL R26, R26, R26 ;  /* 0x0000001a1a1aa220 */ /* 0x004fe20000400000 */
[----:B------:R-:W-:Y:S01]  /*41a0*/  FSETP.GEU.AND P2, PT, R43, -126, PT ;  /* 0xc2fc00002b00780b */ /* 0x000fe20003f4e000 */
[----:B------:R-:W-:Y:S01]  /*41b0*/  FFMA R54, R54, UR6, -R167 ;  /* 0x0000000636367c23 */ /* 0x000fe200080008a7 */
[----:B------:R-:W-:-:S02]  /*41c0*/  ULDC UR6, c[0x0][0x604] ;  /* 0x0001810000067ab9 */ /* 0x000fc40000000800 */
[--C-:B------:R-:W-:Y:S01]  /*41d0*/  FFMA R55, R55, UR6, -R167.reuse ;  /* 0x0000000637377c23 */ /* 0x100fe200080008a7 */
[----:B------:R-:W-:Y:S01]  /*41e0*/  ULDC UR6, c[0x0][0x604] ;  /* 0x0001810000067ab9 */ /* 0x000fe20000000800 */
[----:B------:R-:W2:Y:S01]  /*41f0*/  MUFU.EX2 R34, R38 ;  /* 0x0000002600227308 */ /* 0x000ea20000000800 */
[----:B------:R-:W-:Y:S01]  /*4200*/  @!P3 FMUL R42, R42, 0.5 ;  /* 0x3f0000002a2ab820 */ /* 0x000fe20000400000 */
[----:B---3--:R-:W-:Y:S01]  /*4210*/  @!P4 FMUL R30, R30, R30 ;  /* 0x0000001e1e1ec220 */ /* 0x008fe20000400000 */
[----:B------:R-:W-:Y:S01]  /*4220*/  FSETP.GEU.AND P4, PT, R46, -126, PT ;  /* 0xc2fc00002e00780b */ /* 0x000fe20003f8e000 */
[--C-:B------:R-:W-:Y:S01]  /*4230*/  FFMA R58, R58, UR6, -R167.reuse ;  /* 0x000000063a3a7c23 */ /* 0x100fe200080008a7 */
[----:B------:R-:W-:Y:S02]  /*4240*/  ULDC UR6, c[0x0][0x604] ;  /* 0x0001810000067ab9 */ /* 0x000fe40000000800 */
[----:B------:R-:W-:Y:S01]  /*4250*/  @!P2 FMUL R43, R43, 0.5 ;  /* 0x3f0000002b2ba820 */ /* 0x000fe20000400000 */
[----:B------:R-:W3:Y:S01]  /*4260*/  MUFU.EX2 R35, R39 ;  /* 0x0000002700237308 */ /* 0x000ee20000000800 */
[----:B-1----:R-:W-:Y:S01]  /*4270*/  @!P1 FMUL R31, R31, R31 ;  /* 0x0000001f1f1f9220 */ /* 0x002fe20000400000 */
[----:B------:R-:W-:Y:S01]  /*4280*/  FSETP.GEU.AND P1, PT, R47, -126, PT ;  /* 0xc2fc00002f00780b */ /* 0x000fe20003f2e000 */
[----:B------:R-:W-:Y:S01]  /*4290*/  FFMA R59, R59, UR6, -R167 ;  /* 0x000000063b3b7c23 */ /* 0x000fe200080008a7 */
[----:B------:R-:W-:-:S02]  /*42a0*/  ULDC UR6, c[0x0][0x604] ;  /* 0x0001810000067ab9 */ /* 0x000fc40000000800 */
[--C-:B------:R-:W-:Y:S01]  /*42b0*/  FFMA R62, R62, UR6, -R167.reuse ;  /* 0x000000063e3e7c23 */ /* 0x100fe200080008a7 */
[----:B------:R-:W-:Y:S01]  /*42c0*/  ULDC UR6, c[0x0][0x604] ;  /* 0x0001810000067ab9 */ /* 0x000fe20000000800 */
[----:B------:R-:W1:Y:S01]  /*42d0*/  MUFU.EX2 R38, R42 ;  /* 0x0000002a00267308 */ /* 0x000e620000000800 */
[----:B--2---:R-:W-:Y:S01]  /*42e0*/  @!P6 FMUL R34, R34, R34 ;  /* 0x000000222222e220 */ /* 0x004fe20000400000 */
[----:B------:R-:W-:Y:S01]  /*42f0*/  FSETP.GEU.AND P6, PT, R50, -126, PT ;  /* 0xc2fc00003200780b */ /* 0x000fe20003fce000 */
[----:B------:R-:W-:Y:S01]  /*4300*/  @!P4 FMUL R46, R46, 0.5 ;  /* 0x3f0000002e2ec820 */ /* 0x000fe20000400000 */
[--C-:B------:R-:W-:Y:S01]  /*4310*/  FFMA R63, R63, UR6, -R167.reuse ;  /* 0x000000063f3f7c23 */ /* 0x100fe200080008a7 */
[----:B------:R-:W-:Y:S02]  /*4320*/  ULDC UR6, c[0x0][0x604] ;  /* 0x0001810000067ab9 */ /* 0x000fe40000000800 */
[----:B------:R-:W-:Y:S01]  /*4330*/  @!P1 FMUL R47, R47, 0.5 ;  /* 0x3f0000002f2f9820 */ /* 0x000fe20000400000 */
[----:B------:R-:W2:Y:S01]  /*4340*/  MUFU.EX2 R39, R43 ;  /* 0x0000002b00277308 */ /* 0x000ea20000000800 */
[----:B---3--:R-:W-:Y:S01]  /*4350*/  @!P5 FMUL R35, R35, R35 ;  /* 0x000000232323d220 */ /* 0x008fe20000400000 */
[----:B------:R-:W-:Y:S01]  /*4360*/  FSETP.GEU.AND P5, PT, R51, -126, PT ;  /* 0xc2fc00003300780b */ /* 0x000fe20003fae000 */
[----:B------:R-:W-:Y:S01]  /*4370*/  FFMA R66, R66, UR6, -R167 ;  /* 0x0000000642427c23 */ /* 0x000fe200080008a7 */
[----:B------:R-:W-:-:S02]  /*4380*/  ULDC UR6, c[0x0][0x604] ;  /* 0x0001810000067ab9 */ /* 0x000fc40000000800 */
[--C-:B------:R-:W-:Y:S01]  /*4390*/  FFMA R91, R67, UR6, -R167.reuse ;  /* 0x00000006435b7c23 */ /* 0x100fe200080008a7 */
[----:B------:R-:W-:Y:S01]  /*43a0*/  @!P6 FMUL R50, R50, 0.5 ;  /* 0x3f0000003232e820 */ /* 0x000fe20000400000 */
[----:B------:R-:W3:Y:S01]  /*43b0*/  MUFU.EX2 R42, R46 ;  /* 0x0000002e002a7308 */ /* 0x000ee20000000800 */
[----:B-1----:R-:W-:Y:S01]  /*43c0*/  @!P3 FMUL R38, R38, R38 ;  /* 0x000000262626b220 */ /* 0x002fe20000400000 */
[----:B------:R-:W-:Y:S01]  /*43d0*/  FSETP.GEU.AND P3, PT, R54, -126, PT ;  /* 0xc2fc00003600780b */ /* 0x000fe20003f6e000 */
[----:B------:R-:W-:Y:S02]  /*43e0*/  ULDC UR6, c[0x0][0x604] ;  /* 0x0001810000067ab9 */ /* 0x000fe40000000800 */
        /* <DEDUP_REMOVED lines=9> */
[----:B------:R-:W-:Y:S01]  /*4480*/  @!P3 FMUL R54, R54, 0.5 ;  /* 0x3f0000003636b820 */ /* 0x000fe20000400000 */
[----:B------:R-:W2:Y:S01]  /*4490*/  MUFU.EX2 R46, R50 ;  /* 0x00000032002e7308 */ /* 0x000ea20000000800 */
[----:B---3--:R-:W-:Y:S01]  /*44a0*/  @!P4 FMUL R42, R42, R42 ;  /* 0x0000002a2a2ac220 */ /* 0x008fe20000400000 */
[----:B------:R-:W-:Y:S01]  /*44b0*/  FSETP.GEU.AND P4, PT, R58, -126, PT ;  /* 0xc2fc00003a00780b */ /* 0x000fe20003f8e000 */
[----:B------:R-:W-:Y:S02]  /*44c0*/  ULDC UR6, c[0x0][0x604] ;  /* 0x0001810000067ab9 */ /* 0x000fe40000000800 */
[--C-:B------:R-:W-:Y:S01]  /*44d0*/  FFMA R75, R75, UR6, -R167.reuse ;  /* 0x000000064b4b7c23 */ /* 0x100fe200080008a7 */
[----:B------:R-:W-:Y:S01]  /*44e0*/  ULDC UR6, c[0x0][0x604] ;  /* 0x0001810000067ab9 */ /* 0x000fe20000000800 */
[----:B------:R-:W-:Y:S01]  /*44f0*/  @!P2 FMUL R55, R55, 0.5 ;  /* 0x3f0000003737a820 */ /* 0x000fe20000400000 */
[----:B------:R-:W3:Y:S01]  /*4500*/  MUFU.EX2 R47, R51 ;  /* 0x00000033002f7308 */ /* 0x000ee20000000800 */
[----:B-1----:R-:W-:Y:S01]  /*4510*/  @!P1 FMUL R43, R43, R43 ;  /* 0x0000002b2b2b9220 */ /* 0x002fe20000400000 */
[----:B------:R-:W-:Y:S01]  /*4520*/  FSETP.GEU.AND P1, PT, R59, -126, PT ;  /* 0xc2fc00003b00780b */ /* 0x000fe20003f2e000 */
[----:B------:R-:W-:Y:S01]  /*4530*/  FFMA R74, R78, UR6, -R167 ;  /* 0x000000064e4a7c23 */ /* 0x000fe200080008a7 */
[----:B------:R-:W-:-:S02]  /*4540*/  ULDC UR6, c[0x0][0x604] ;  /* 0x0001810000067ab9 */ /* 0x000fc40000000800 */
[--C-:B------:R-:W-:Y:S01]  /*4550*/  FFMA R79, R79, UR6, -R167.reuse ;  /* 0x000000064f4f7c23 */ /* 0x100fe200080008a7 */
[----:B------:R-:W-:Y:S01]  /*4560*/  @!P4 FMUL R58, R58, 0.5 ;  /* 0x3f0000003a3ac820 */ /* 0x000fe20000400000 */
[----:B------:R-:W1:Y:S01]  /*4570*/  MUFU.EX2 R50, R54 ;  /* 0x0000003600327308 */ /* 0x000e620000000800 */
[----:B--2---:R-:W-:Y:S01]  /*4580*/  @!P6 FMUL R46, R46, R46 ;  /* 0x0000002e2e2ee220 */ /* 0x004fe20000400000 */
[----:B------:R-:W-:Y:S01]  /*4590*/  FSETP.GEU.AND P6, PT, R62, -126, PT ;  /* 0xc2fc00003e00780b */ /* 0x000fe20003fce000 */
[----:B------:R-:W-:Y:S02]  /*45a0*/  ULDC UR6, c[0x0][0x604] ;  /* 0x0001810000067ab9 */ /* 0x000fe40000000800 */
[--C-:B------:R-:W-:Y:S01]  /*45b0*/  FFMA R78, R82, UR6, -R167.reuse ;  /* 0x00000006524e7c23 */ /* 0x100fe200080008a7 */
[----:B------:R-:W-:Y:S01]  /*45c0*/  ULDC UR6, c[0x0][0x604] ;  /* 0x0001810000067ab9 */ /* 0x000fe20000000800 */
        /* <DEDUP_REMOVED lines=99> */
[----:B------:R1:W4:Y:S01]  /*4c00*/  MUFU.EX2 R99, R83 ;  /* 0x0000005300637308 */ /* 0x0003220000000800 */
[----:B--2---:R-:W-:Y:S01]  /*4c10*/  @!P2 FMUL R95, R95, R95 ;  /* 0x0000005f5f5fa220 */ /* 0x004fe20000400000 */
[----:B------:R-:W-:Y:S01]  /*4c20*/  FSETP.GEU.AND P2, PT, R13, -126, PT ;  /* 0xc2fc00000d00780b */ /* 0x000fe20003f4e000 */
[----:B------:R-:W-:Y:S01]  /*4c30*/  FFMA R126, R126, UR6, -R167 ;  /* 0x000000067e7e7c23 */ /* 0x000fe200080008a7 */
[----:B------:R-:W-:-:S02]  /*4c40*/  ULDC UR6, c[0x0][0x604] ;  /* 0x0001810000067ab9 */ /* 0x000fc40000000800 */
[--C-:B------:R-:W-:Y:S01]  /*4c50*/  FFMA R160, R160, UR6, -R167.reuse ;  /* 0x00000006a0a07c23 */ /* 0x100fe200080008a7 */
[----:B------:R-:W-:Y:S01]  /*4c60*/  @!P3 FMUL R90, R90, 0.5 ;  /* 0x3f0000005a5ab820 */ /* 0x000fe20000400000 */
[----:B------:R2:W5:Y:S01]  /*4c70*/  MUFU.EX2 R103, R87 ;  /* 0x0000005700677308 */ /* 0x0005620000000800 */
[----:B---3--:R-:W-:Y:S01]  /*4c80*/  @!P4 FMUL R78, R78, R78 ;  /* 0x0000004e4e4ec220 */ /* 0x008fe20000400000 */
[----:B------:R-:W-:Y:S01]  /*4c90*/  FSETP.GEU.AND P4, PT, R94, -126, PT ;  /* 0xc2fc00005e00780b */ /* 0x000fe20003f8e000 */
[----:B------:R-:W-:Y:S01]  /*4ca0*/  ULDC UR6, c[0x0][0x604] ;  /* 0x0001810000067ab9 */ /* 0x000fe20000000800 */
[----:B-1----:R-:W-:Y:S01]  /*4cb0*/  F2FP.F16.F32.PACK_AB R83, R35, R34 ;  /* 0x000000222353723e */ /* 0x002fe200000000ff */
[--C-:B------:R-:W-:Y:S01]  /*4cc0*/  FFMA R130, R130, UR6, -R167.reuse ;  /* 0x0000000682827c23 */ /* 0x100fe200080008a7 */
[----:B------:R-:W-:Y:S01]  /*4cd0*/  ULDC UR6, c[0x0][0x604] ;  /* 0x0001810000067ab9 */ /* 0x000fe20000000800 */
[----:B------:R-:W-:Y:S01]  /*4ce0*/  @!P2 FMUL R13, R13, 0.5 ;  /* 0x3f0000000d0da820 */ /* 0x000fe20000400000 */
[----:B------:R-:W1:Y:S01]  /*4cf0*/  MUFU.EX2 R82, R82 ;  /* 0x0000005200527308 */ /* 0x000e620000000800 */
[----:B----4-:R-:W-:Y:S01]  /*4d00*/  @!P1 FMUL R99, R99, R99 ;  /* 0x0000006363639220 */ /* 0x010fe20000400000 */
[----:B------:R-:W-:Y:S01]  /*4d10*/  FSETP.GEU.AND P1, PT, R111, -126, PT ;  /* 0xc2fc00006f00780b */ /* 0x000fe20003f2e000 */
[--C-:B------:R-:W-:Y:S01]  /*4d20*/  FFMA R161, R161, UR6, -R167.reuse ;  /* 0x00000006a1a17c23 */ /* 0x100fe200080008a7 */
[----:B------:R-:W-:Y:S01]  /*4d30*/  ULDC UR6, c[0x0][0x604] ;  /* 0x0001810000067ab9 */ /* 0x000fe20000000800 */
[----:B--2---:R-:W-:Y:S01]  /*4d40*/  F2FP.F16.F32.PACK_AB R87, R26, R15 ;  /* 0x0000000f1a57723e */ /* 0x004fe200000000ff */
[----:B------:R-:W-:Y:S01]  /*4d50*/  FFMA R134, R134, UR6, -R167 ;  /* 0x0000000686867c23 */ /* 0x000fe200080008a7 */
[----:B------:R-:W-:Y:S01]  /*4d60*/  @!P4 FMUL R94, R94, 0.5 ;  /* 0x3f0000005e5ec820 */ /* 0x000fe20000400000 */
[----:B------:R-:W2:Y:S01]  /*4d70*/  MUFU.EX2 R107, R90 ;  /* 0x0000005a006b7308 */ /* 0x000ea20000000800 */
[----:B-----5:R-:W-:Y:S01]  /*4d80*/  @!P5 FMUL R103, R103, R103 ;  /* 0x000000676767d220 */ /* 0x020fe20000400000 */
[----:B------:R-:W-:Y:S01]  /*4d90*/  FSETP.GEU.AND P5, PT, R153, -126, PT ;  /* 0xc2fc00009900780b */ /* 0x000fe20003fae000 */
[----:B------:R-:W-:-:S02]  /*4da0*/  ULDC UR6, c[0x0][0x604] ;  /* 0x0001810000067ab9 */ /* 0x000fc40000000800 */
[--C-:B------:R-:W-:Y:S01]  /*4db0*/  FFMA R151, R162, UR6, -R167.reuse ;  /* 0x00000006a2977c23 */ /* 0x100fe200080008a7 */
[----:B------:R-:W-:Y:S01]  /*4dc0*/  ULDC UR6, c[0x0][0x604] ;  /* 0x0001810000067ab9 */ /* 0x000fe20000000800 */
[----:B------:R-:W-:Y:S01]  /*4dd0*/  @!P1 FMUL R111, R111, 0.5 ;  /* 0x3f0000006f6f9820 */ /* 0x000fe20000400000 */
[----:B------:R-:W3:Y:S01]  /*4de0*/  MUFU.EX2 R86, R13 ;  /* 0x0000000d00567308 */ /* 0x000ee20000000800 */
[----:B-1----:R-:W-:Y:S01]  /*4df0*/  @!P6 FMUL R82, R82, R82 ;  /* 0x000000525252e220 */ /* 0x002fe20000400000 */
[----:B------:R-:W-:Y:S01]  /*4e00*/  FSETP.GEU.AND P6, PT, R98, -126, PT ;  /* 0xc2fc00006200780b */ /* 0x000fe20003fce000 */
[--C-:B------:R-:W-:Y:S01]  /*4e10*/  FFMA R138, R138, UR6, -R167.reuse ;  /* 0x000000068a8a7c23 */ /* 0x100fe200080008a7 */
[----:B------:R-:W-:Y:S02]  /*4e20*/  ULDC UR6, c[0x0][0x604] ;  /* 0x0001810000067ab9 */ /* 0x000fe40000000800 */
[----:B------:R-:W-:Y:S01]  /*4e30*/  FFMA R163, R163, UR6, -R167 ;  /* 0x00000006a3a37c23 */ /* 0x000fe200080008a7 */
[----:B------:R-:W-:Y:S01]  /*4e40*/  @!P5 FMUL R153, R153, 0.5 ;  /* 0x3f0000009999d820 */ /* 0x000fe20000400000 */
[----:B------:R-:W1:Y:S01]  /*4e50*/  MUFU.EX2 R90, R94 ;  /* 0x0000005e005a7308 */ /* 0x000e620000000800 */
[----:B--2---:R-:W-:Y:S01]  /*4e60*/  @!P3 FMUL R107, R107, R107 ;  /* 0x0000006b6b6bb220 */ /* 0x004fe20000400000 */
[----:B------:R-:W-:Y:S01]  /*4e70*/  FSETP.GEU.AND P3, PT, R102, -126, PT ;  /* 0xc2fc00006600780b */ /* 0x000fe20003f6e000 */
[----:B------:R-:W-:-:S02]  /*4e80*/  ULDC UR6, c[0x0][0x604] ;  /* 0x0001810000067ab9 */ /* 0x000fc40000000800 */
[--C-:B------:R-:W-:Y:S01]  /*4e90*/  FFMA R142, R142, UR6, -R167.reuse ;  /* 0x000000068e8e7c23 */ /* 0x100fe200080008a7 */
[----:B------:R-:W-:Y:S01]  /*4ea0*/  ULDC UR6, c[0x0][0x604] ;  /* 0x0001810000067ab9 */ /* 0x000fe20000000800 */
[----:B------:R-:W-:Y:S01]  /*4eb0*/  @!P6 FMUL R98, R98, 0.5 ;  /* 0x3f0000006262e820 */ /* 0x000fe20000400000 */
[----:B------:R-:W2:Y:S01]  /*4ec0*/  MUFU.EX2 R111, R111 ;  /* 0x0000006f006f7308 */ /* 0x000ea20000000800 */
[----:B---3--:R-:W-:Y:S01]  /*4ed0*/  @!P2 FMUL R86, R86, R86 ;  /* 0x000000565656a220 */ /* 0x008fe20000400000 */
[----:B------:R-:W-:Y:S01]  /*4ee0*/  FSETP.GEU.AND P2, PT, R154, -126, PT ;  /* 0xc2fc00009a00780b */ /* 0x000fe20003f4e000 */
[--C-:B------:R-:W-:Y:S01]  /*4ef0*/  FFMA R164, R164, UR6, -R167.reuse ;  /* 0x00000006a4a47c23 */ /* 0x100fe200080008a7 */
[----:B------:R-:W-:Y:S02]  /*4f00*/  ULDC UR6, c[0x0][0x604] ;  /* 0x0001810000067ab9 */ /* 0x000fe40000000800 */
[----:B------:R-:W-:Y:S01]  /*4f10*/  FFMA R146, R146, UR6, -R167 ;  /* 0x0000000692927c23 */ /* 0x000fe200080008a7 */
[----:B------:R-:W-:Y:S01]  /*4f20*/  @!P3 FMUL R102, R102, 0.5 ;  /* 0x3f0000006666b820 */ /* 0x000fe20000400000 */
[----:B------:R-:W3:Y:S01]  /*4f30*/  MUFU.EX2 R94, R153 ;  /* 0x00000099005e7308 */ /* 0x000ee20000000800 */
[----:B-1----:R-:W-:Y:S01]  /*4f40*/  @!P4 FMUL R90, R90, R90 ;  /* 0x0000005a5a5ac220 */ /* 0x002fe20000400000 */
[----:B------:R-:W-:Y:S01]  /*4f50*/  FSETP.GEU.AND P4, PT, R106, -126, PT ;  /* 0xc2fc00006a00780b */ /* 0x000fe20003f8e000 */
[----:B------:R-:W-:-:S02]  /*4f60*/  ULDC UR6, c[0x0][0x604] ;  /* 0x0001810000067ab9 */ /* 0x000fc40000000800 */
[--C-:B------:R-:W-:Y:S01]  /*4f70*/  FFMA R165, R165, UR6, -R167.reuse ;  /* 0x00000006a5a57c23 */ /* 0x100fe200080008a7 */
[----:B------:R-:W-:Y:S01]  /*4f80*/  ULDC UR6, c[0x0][0x604] ;  /* 0x0001810000067ab9 */ /* 0x000fe20000000800 */
[----:B------:R-:W-:Y:S01]  /*4f90*/  @!P2 FMUL R154, R154, 0.5 ;  /* 0x3f0000009a9aa820 */ /* 0x000fe20000400000 */
[----:B------:R-:W1:Y:S01]  /*4fa0*/  MUFU.EX2 R115, R98 ;  /* 0x0000006200737308 */ /* 0x000e620000000800 */
[----:B--2---:R-:W-:Y:S01]  /*4fb0*/  @!P1 FMUL R111, R111, R111 ;  /* 0x0000006f6f6f9220 */ /* 0x004fe20000400000 */
[----:B------:R-:W-:Y:S01]  /*4fc0*/  FSETP.GEU.AND P1, PT, R155, -126, PT ;  /* 0xc2fc00009b00780b */ /* 0x000fe20003f2e000 */
[--C-:B------:R-:W-:Y:S01]  /*4fd0*/  FFMA R150, R150, UR6, -R167.reuse ;  /* 0x0000000696967c23 */ /* 0x100fe200080008a7 */
[----:B------:R-:W-:Y:S02]  /*4fe0*/  ULDC UR6, c[0x0][0x604] ;  /* 0x0001810000067ab9 */ /* 0x000fe40000000800 */
[----:B------:R-:W-:Y:S01]  /*4ff0*/  FFMA R166, R166, UR6, -R167 ;  /* 0x00000006a6a67c23 */ /* 0x000fe200080008a7 */
[----:B------:R-:W-:Y:S01]  /*5000*/  @!P4 FMUL R106, R106, 0.5 ;  /* 0x3f0000006a6ac820 */ /* 0x000fe20000400000 */
[----:B------:R-:W2:Y:S01]  /*5010*/  MUFU.EX2 R119, R102 ;  /* 0x0000006600777308 */ /* 0x000ea20000000800 */
[----:B---3--:R-:W-:Y:S01]  /*5020*/  @!P5 FMUL R94, R94, R94 ;  /* 0x0000005e5e5ed220 */ /* 0x008fe20000400000 */
[----:B------:R-:W-:Y:S01]  /*5030*/  FSETP.GEU.AND P5, PT, R156, -126, PT ;  /* 0xc2fc00009c00780b */ /* 0x000fe20003fae000 */
[----:B------:R-:W-:-:S02]  /*5040*/  ULDC UR6, c[0x0][0x604] ;  /* 0x0001810000067ab9 */ /* 0x000fc40000000800 */
[----:B------:R-:W-:Y:S01]  /*5050*/  FMUL R13, R168, UR6 ;  /* 0x00000006a80d7c20 */ /* 0x000fe20008400000 */
[----:B------:R-:W-:Y:S01]  /*5060*/  ULDC UR6, c[0x0][0x604] ;  /* 0x0001810000067ab9 */ /* 0x000fe20000000800 */
[----:B------:R-:W-:Y:S01]  /*5070*/  @!P1 FMUL R155, R155, 0.5 ;  /* 0x3f0000009b9b9820 */ /* 0x000fe20000400000 */
[----:B------:R-:W3:Y:S01]  /*5080*/  MUFU.EX2 R98, R154 ;  /* 0x0000009a00627308 */ /* 0x000ee20000000800 */
[----:B-1----:R-:W-:Y:S01]  /*5090*/  @!P6 FMUL R115, R115, R115 ;  /* 0x000000737373e220 */ /* 0x002fe20000400000 */
[----:B------:R-:W-:Y:S01]  /*50a0*/  FSETP.GEU.AND P6, PT, R110, -126, PT ;  /* 0xc2fc00006e00780b */ /* 0x000fe20003fce000 */
[--C-:B------:R-:W-:Y:S01]  /*50b0*/  FFMA R25, R25, UR6, -R13.reuse ;  /* 0x0000000619197c23 */ /* 0x100fe2000800080d */
[----:B------:R-:W-:Y:S01]  /*50c0*/  ULDC UR6, c[0x0][0x604] ;  /* 0x0001810000067ab9 */ /* 0x000fe20000000800 */
[--C-:B------:R-:W-:Y:S01]  /*50d0*/  FFMA R71, R24, UR7, -R13.reuse ;  /* 0x0000000718477c23 */ /* 0x100fe2000800080d */
[--C-:B------:R-:W-:Y:S01]  /*50e0*/  FFMA R75, R28, UR6, -R13.reuse ;  /* 0x000000061c4b7c23 */ /* 0x100fe2000800080d */
[----:B------:R-:W-:Y:S01]  /*50f0*/  @!P5 FMUL R156, R156, 0.5 ;  /* 0x3f0000009c9cd820 */ /* 0x000fe20000400000 */
[----:B------:R-:W1:Y:S01]  /*5100*/  MUFU.EX2 R123, R106 ;  /* 0x0000006a007b7308 */ /* 0x000e620000000800 */
[----:B--2---:R-:W-:Y:S01]  /*5110*/  @!P3 FMUL R119, R119, R119 ;  /* 0x000000777777b220 */ /* 0x004fe20000400000 */
[----:B------:R-:W-:Y:S01]  /*5120*/  FSETP.GEU.AND P3, PT, R114, -126, PT ;  /* 0xc2fc00007200780b */ /* 0x000fe20003f6e000 */
[----:B------:R-:W-:Y:S01]  /*5130*/  ULDC UR6, c[0x0][0x604] ;  /* 0x0001810000067ab9 */ /* 0x000fe20000000800 */
[----:B------:R-:W-:Y:S01]  /*5140*/  ULDC UR7, c[0x0][0x604] ;  /* 0x0001810000077ab9 */ /* 0x000fe20000000800 */
        /* <DEDUP_REMOVED lines=8> */
[----:B------:R-:W-:Y:S01]  /*51d0*/  FFMA R33, R33, UR6, -R13 ;  /* 0x0000000621217c23 */ /* 0x000fe2000800080d */
[----:B------:R-:W-:Y:S01]  /*51e0*/  @!P3 FMUL R114, R114, 0.5 ;  /* 0x3f0000007272b820 */ /* 0x000fe20000400000 */
[----:B------:R-:W3:Y:S01]  /*51f0*/  MUFU.EX2 R106, R156 ;  /* 0x0000009c006a7308 */ /* 0x000ee20000000800 */
[----:B-1----:R-:W-:Y:S01]  /*5200*/  @!P4 FMUL R123, R123, R123 ;  /* 0x0000007b7b7bc220 */ /* 0x002fe20000400000 */
[----:B------:R-:W-:Y:S01]  /*5210*/  FSETP.GEU.AND P4, PT, R118, -126, PT ;  /* 0xc2fc00007600780b */ /* 0x000fe20003f8e000 */
[----:B------:R-:W-:-:S04]  /*5220*/  ULDC UR6, c[0x0][0x604] ;  /* 0x0001810000067ab9 */ /* 0x000fc80000000800 */
[----:B------:R-:W-:Y:S01]  /*5230*/  @!P2 FMUL R157, R157, 0.5 ;  /* 0x3f0000009d9da820 */ /* 0x000fe20000400000 */
[----:B------:R-:W1:Y:S01]  /*5240*/  MUFU.EX2 R127, R110 ;  /* 0x0000006e007f7308 */ /* 0x000e620000000800 */
[----:B--2---:R-:W-:Y:S01]  /*5250*/  @!P1 FMUL R102, R102, R102 ;  /* 0x0000006666669220 */ /* 0x004fe20000400000 */
[----:B------:R-:W-:-:S05]  /*5260*/  FSETP.GEU.AND P1, PT, R158, -126, PT ;  /* 0xc2fc00009e00780b */ /* 0x000fca0003f2e000 */
[----:B------:R-:W-:Y:S01]  /*5270*/  @!P4 FMUL R118, R118, 0.5 ;  /* 0x3f0000007676c820 */ /* 0x000fe20000400000 */
[----:B------:R-:W2:Y:S01]  /*5280*/  MUFU.EX2 R131, R114 ;  /* 0x0000007200837308 */ /* 0x000ea20000000800 */
[----:B---3--:R-:W-:Y:S01]  /*5290*/  @!P5 FMUL R106, R106, R106 ;  /* 0x0000006a6a6ad220 */ /* 0x008fe20000400000 */
[----:B------:R-:W-:-:S05]  /*52a0*/  FSETP.GEU.AND P5, PT, R159, -126, PT ;  /* 0xc2fc00009f00780b */ /* 0x000fca0003fae000 */
[----:B------:R-:W-:Y:S01]  /*52b0*/  @!P1 FMUL R158, R158, 0.5 ;  /* 0x3f0000009e9e9820 */ /* 0x000fe20000400000 */
[----:B------:R-:W3:Y:S01]  /*52c0*/  MUFU.EX2 R110, R157 ;  /* 0x0000009d006e7308 */ /* 0x000ee20000000800 */
[----:B-1----:R-:W-:Y:S01]  /*52d0*/  @!P6 FMUL R127, R127, R127 ;  /* 0x0000007f7f7fe220 */ /* 0x002fe20000400000 */
[----:B------:R-:W-:-:S05]  /*52e0*/  FSETP.GEU.AND P6, PT, R122, -126, PT ;  /* 0xc2fc00007a00780b */ /* 0x000fca0003fce000 */
        /* <DEDUP_REMOVED lines=73> */
[----:B------:R1:W4:Y:S01]  /*5780*/  MUFU.EX2 R161, R25 ;  /* 0x0000001900a17308 */ /* 0x0003220000000800 */
[----:B--2---:R-:W-:Y:S01]  /*5790*/  @!P3 FMUL R159, R159, R159 ;  /* 0x0000009f9f9fb220 */ /* 0x004fe20000400000 */
[----:B------:R-:W-:-:S05]  /*57a0*/  FSETP.GEU.AND P3, PT, R79, -126, PT ;  /* 0xc2fc00004f00780b */ /* 0x000fca0003f6e000 */
[----:B------:R-:W-:Y:S01]  /*57b0*/  @!P6 FMUL R75, R75, 0.5 ;  /* 0x3f0000004b4be820 */ /* 0x000fe20000400000 */
[----:B------:R-:W2:Y:S01]  /*57c0*/  MUFU.EX2 R28, R71 ;  /* 0x00000047001c7308 */ /* 0x000ea20000000800 */
[--C-:B-1----:R-:W-:Y:S01]  /*57d0*/  FFMA R25, R36, UR6, -R13.reuse ;  /* 0x0000000624197c23 */ /* 0x102fe2000800080d */
[----:B------:R-:W-:Y:S01]  /*57e0*/  ULDC UR6, c[0x0][0x604] ;  /* 0x0001810000067ab9 */ /* 0x000fe20000000800 */
[----:B---3--:R-:W-:Y:S01]  /*57f0*/  @!P2 FMUL R24, R24, R24 ;  /* 0x000000181818a220 */ /* 0x008fe20000400000 */
[----:B------:R-:W-:Y:S01]  /*5800*/  FSETP.GEU.AND P2, PT, R33, -126, PT ;  /* 0xc2fc00002100780b */ /* 0x000fe20003f4e000 */
[----:B------:R-:W-:Y:S01]  /*5810*/  FFMA R37, R37, UR6, -R13 ;  /* 0x0000000625257c23 */ /* 0x000fe2000800080d */
[----:B------:R-:W-:Y:S01]  /*5820*/  ULDC UR6, c[0x0][0x604] ;  /* 0x0001810000067ab9 */ /* 0x000fe20000000800 */
[----:B------:R-:W-:Y:S01]  /*5830*/  @!P3 FMUL R79, R79, 0.5 ;  /* 0x3f0000004f4fb820 */ /* 0x000fe20000400000 */
[----:B------:R1:W3:Y:S01]  /*5840*/  MUFU.EX2 R163, R29 ;  /* 0x0000001d00a37308 */ /* 0x0002e20000000800 */
[----:B----4-:R-:W-:Y:S01]  /*5850*/  @!P1 FMUL R161, R161, R161 ;  /* 0x000000a1a1a19220 */ /* 0x010fe20000400000 */
[----:B------:R-:W-:-:S06]  /*5860*/  FSETP.GEU.AND P1, PT, R37, -126, PT ;  /* 0xc2fc00002500780b */ /* 0x000fcc0003f2e000 */
[----:B------:R-:W4:Y:S01]  /*5870*/  MUFU.EX2 R32, R75 ;  /* 0x0000004b00207308 */ /* 0x000f220000000800 */
[--C-:B-1----:R-:W-:Y:S01]  /*5880*/  FFMA R29, R40, UR6, -R13.reuse ;  /* 0x00000006281d7c23 */ /* 0x102fe2000800080d */
[----:B------:R-:W-:Y:S01]  /*5890*/  ULDC UR6, c[0x0][0x604] ;  /* 0x0001810000067ab9 */ /* 0x000fe20000000800 */
[----:B--2---:R-:W-:Y:S01]  /*58a0*/  @!P4 FMUL R28, R28, R28 ;  /* 0x0000001c1c1cc220 */ /* 0x004fe20000400000 */
[----:B------:R-:W-:Y:S01]  /*58b0*/  FFMA R41, R41, UR6, -R13 ;  /* 0x0000000629297c23 */ /* 0x000fe2000800080d */
[----:B------:R-:W-:Y:S01]  /*58c0*/  FSETP.GEU.AND P4, PT, R25, -126, PT ;  /* 0xc2fc00001900780b */ /* 0x000fe20003f8e000 */
[----:B------:R-:W-:Y:S01]  /*58d0*/  @!P2 FMUL R33, R33, 0.5 ;  /* 0x3f0000002121a820 */ /* 0x000fe20000400000 */
[----:B------:R-:W-:Y:S01]  /*58e0*/  ULDC UR6, c[0x0][0x604] ;  /* 0x0001810000067ab9 */ /* 0x000fe20000000800 */
[----:B------:R-:W1:Y:S01]  /*58f0*/  MUFU.EX2 R36, R79 ;  /* 0x0000004f00247308 */ /* 0x000e620000000800 */
[----:B---3--:R-:W-:Y:S01]  /*5900*/  @!P5 FMUL R163, R163, R163 ;  /* 0x000000a3a3a3d220 */ /* 0x008fe20000400000 */
[----:B------:R-:W-:Y:S01]  /*5910*/  FSETP.GEU.AND P5, PT, R41, -126, PT ;  /* 0xc2fc00002900780b */ /* 0x000fe20003fae000 */
[----:B------:R-:W-:-:S05]  /*5920*/  @!P1 FMUL R37, R37, 0.5 ;  /* 0x3f00000025259820 */ /* 0x000fca0000400000 */
[----:B------:R2:W3:Y:S01]  /*5930*/  MUFU.EX2 R165, R33 ;  /* 0x0000002100a57308 */ /* 0x0004e20000000800 */
[----:B----4-:R-:W-:Y:S01]  /*5940*/  @!P6 FMUL R32, R32, R32 ;  /* 0x000000202020e220 */ /* 0x010fe20000400000 */
[----:B------:R-:W-:Y:S01]  /*5950*/  FSETP.GEU.AND P6, PT, R29, -126, PT ;  /* 0xc2fc00001d00780b */ /* 0x000fe20003fce000 */
[----:B------:R-:W-:-:S04]  /*5960*/  @!P4 FMUL R25, R25, 0.5 ;  /* 0x3f0000001919c820 */ /* 0x000fc80000400000 */
[----:B------:R-:W-:Y:S01]  /*5970*/  @!P5 FMUL R41, R41, 0.5 ;  /* 0x3f0000002929d820 */ /* 0x000fe20000400000 */
[----:B------:R-:W4:Y:S01]  /*5980*/  MUFU.EX2 R167, R37 ;  /* 0x0000002500a77308 */ /* 0x000f220000000800 */
[--C-:B--2---:R-:W-:Y:S01]  /*5990*/  FFMA R33, R44, UR6, -R13.reuse ;  /* 0x000000062c217c23 */ /* 0x104fe2000800080d */
[----:B-1----:R-:W-:Y:S01]  /*59a0*/  @!P3 FMUL R36, R36, R36 ;  /* 0x000000242424b220 */ /* 0x002fe20000400000 */
[----:B------:R-:W-:Y:S02]  /*59b0*/  ULDC UR6, c[0x0][0x604] ;  /* 0x0001810000067ab9 */ /* 0x000fe40000000800 */
[----:B------:R-:W-:Y:S01]  /*59c0*/  FFMA R45, R45, UR6, -R13 ;  /* 0x000000062d2d7c23 */ /* 0x000fe2000800080d */
[----:B------:R-:W-:Y:S01]  /*59d0*/  FSETP.GEU.AND P3, PT, R33, -126, PT ;  /* 0xc2fc00002100780b */ /* 0x000fe20003f6e000 */
[----:B------:R-:W-:Y:S01]  /*59e0*/  @!P6 FMUL R29, R29, 0.5 ;  /* 0x3f0000001d1de820 */ /* 0x000fe20000400000 */
[----:B------:R1:W2:Y:S01]  /*59f0*/  MUFU.EX2 R40, R25 ;  /* 0x0000001900287308 */ /* 0x0002a20000000800 */
[----:B------:R-:W-:Y:S01]  /*5a00*/  ULDC UR6, c[0x0][0x604] ;  /* 0x0001810000067ab9 */ /* 0x000fe20000000800 */
[----:B---3--:R-:W-:Y:S01]  /*5a10*/  @!P2 FMUL R165, R165, R165 ;  /* 0x000000a5a5a5a220 */ /* 0x008fe20000400000 */
[----:B------:R-:W-:-:S05]  /*5a20*/  FSETP.GEU.AND P2, PT, R45, -126, PT ;  /* 0xc2fc00002d00780b */ /* 0x000fca0003f4e000 */
[----:B------:R-:W3:Y:S01]  /*5a30*/  MUFU.EX2 R169, R41 ;  /* 0x0000002900a97308 */ /* 0x000ee20000000800 */
[--C-:B-1----:R-:W-:Y:S01]  /*5a40*/  FFMA R25, R48, UR6, -R13.reuse ;  /* 0x0000000630197c23 */ /* 0x102fe2000800080d */
[----:B------:R-:W-:Y:S01]  /*5a50*/  ULDC UR6, c[0x0][0x604] ;  /* 0x0001810000067ab9 */ /* 0x000fe20000000800 */
[----:B------:R-:W-:Y:S01]  /*5a60*/  @!P3 FMUL R33, R33, 0.5 ;  /* 0x3f0000002121b820 */ /* 0x000fe20000400000 */
[----:B------:R-:W-:Y:S01]  /*5a70*/  FFMA R49, R49, UR6, -R13 ;  /* 0x0000000631317c23 */ /* 0x000fe2000800080d */
[----:B------:R-:W-:Y:S01]  /*5a80*/  ULDC UR6, c[0x0][0x604] ;  /* 0x0001810000067ab9 */ /* 0x000fe20000000800 */
[----:B----4-:R-:W-:Y:S02]  /*5a90*/  @!P1 FMUL R167, R167, R167 ;  /* 0x000000a7a7a79220 */ /* 0x010fe40000400000 */
[----:B------:R1:W4:Y:S01]  /*5aa0*/  MUFU.EX2 R44, R29 ;  /* 0x0000001d002c7308 */ /* 0x0003220000000800 */
[----:B------:R-:W-:Y:S01]  /*5ab0*/  FSETP.GEU.AND P1, PT, R49, -126, PT ;  /* 0xc2fc00003100780b */ /* 0x000fe20003f2e000 */
[----:B--2---:R-:W-:Y:S01]  /*5ac0*/  @!P4 FMUL R40, R40, R40 ;  /* 0x000000282828c220 */ /* 0x004fe20000400000 */
[----:B------:R-:W-:Y:S01]  /*5ad0*/  FSETP.GEU.AND P4, PT, R25, -126, PT ;  /* 0xc2fc00001900780b */ /* 0x000fe20003f8e000 */
[----:B------:R-:W-:-:S04]  /*5ae0*/  @!P2 FMUL R45, R45, 0.5 ;  /* 0x3f0000002d2da820 */ /* 0x000fc80000400000 */
[----:B------:R2:W5:Y:S01]  /*5af0*/  MUFU.EX2 R48, R33 ;  /* 0x0000002100307308 */ /* 0x0005620000000800 */
[--C-:B-1----:R-:W-:Y:S01]  /*5b00*/  FFMA R29, R52, UR6, -R13.reuse ;  /* 0x00000006341d7c23 */ /* 0x102fe2000800080d */
[----:B------:R-:W-:Y:S01]  /*5b10*/  ULDC UR6, c[0x0][0x604] ;  /* 0x0001810000067ab9 */ /* 0x000fe20000000800 */
[----:B---3--:R-:W-:Y:S01]  /*5b20*/  @!P5 FMUL R169, R169, R169 ;  /* 0x000000a9a9a9d220 */ /* 0x008fe20000400000 */
[--C-:B------:R-:W-:Y:S01]  /*5b30*/  FFMA R53, R53, UR6, -R13.reuse ;  /* 0x0000000635357c23 */ /* 0x100fe2000800080d */
[----:B------:R-:W-:Y:S01]  /*5b40*/  ULDC UR6, c[0x0][0x604] ;  /* 0x0001810000067ab9 */ /* 0x000fe20000000800 */
[----:B------:R-:W-:Y:S02]  /*5b50*/  @!P1 FMUL R49, R49, 0.5 ;  /* 0x3f00000031319820 */ /* 0x000fe40000400000 */
[----:B------:R1:W3:Y:S01]  /*5b60*/  MUFU.EX2 R171, R45 ;  /* 0x0000002d00ab7308 */ /* 0x0002e20000000800 */
[----:B------:R-:W-:Y:S01]  /*5b70*/  FSETP.GEU.AND P5, PT, R53, -126, PT ;  /* 0xc2fc00003500780b */ /* 0x000fe20003fae000 */
[----:B----4-:R-:W-:Y:S01]  /*5b80*/  @!P6 FMUL R44, R44, R44 ;  /* 0x0000002c2c2ce220 */ /* 0x010fe20000400000 */
[----:B------:R-:W-:Y:S01]  /*5b90*/  FSETP.GEU.AND P6, PT, R29, -126, PT ;  /* 0xc2fc00001d00780b */ /* 0x000fe20003fce000 */
[----:B--2---:R-:W-:Y:S01]  /*5ba0*/  FFMA R33, R56, UR6, -R13 ;  /* 0x0000000638217c23 */ /* 0x004fe2000800080d */
[----:B------:R-:W-:Y:S01]  /*5bb0*/  @!P4 FMUL R25, R25, 0.5 ;  /* 0x3f0000001919c820 */ /* 0x000fe20000400000 */
[----:B------:R-:W-:-:S02]  /*5bc0*/  ULDC UR6, c[0x0][0x604] ;  /* 0x0001810000067ab9 */ /* 0x000fc40000000800 */
[----:B------:R2:W4:Y:S01]  /*5bd0*/  MUFU.EX2 R173, R49 ;  /* 0x0000003100ad7308 */ /* 0x0005220000000800 */
[----:B-----5:R-:W-:Y:S01]  /*5be0*/  @!P3 FMUL R48, R48, R48 ;  /* 0x000000303030b220 */ /* 0x020fe20000400000 */
[----:B------:R-:W-:Y:S01]  /*5bf0*/  FSETP.GEU.AND P3, PT, R33, -126, PT ;  /* 0xc2fc00002100780b */ /* 0x000fe20003f6e000 */
[----:B------:R-:W-:Y:S01]  /*5c00*/  FFMA R57, R57, UR6, -R13 ;  /* 0x0000000639397c23 */ /* 0x000fe2000800080d */
[----:B------:R-:W-:Y:S01]  /*5c10*/  ULDC UR6, c[0x0][0x604] ;  /* 0x0001810000067ab9 */ /* 0x000fe20000000800 */
[----:B-1----:R-:W-:Y:S01]  /*5c20*/  FADD R45, R91, R134 ;  /* 0x000000865b2d7221 */ /* 0x002fe20000000000 */
[----:B------:R-:W-:Y:S02]  /*5c30*/  @!P5 FMUL R53, R53, 0.5 ;  /* 0x3f0000003535d820 */ /* 0x000fe40000400000 */
[----:B------:R-:W-:Y:S01]  /*5c40*/  @!P6 FMUL R29, R29, 0.5 ;  /* 0x3f0000001d1de820 */ /* 0x000fe20000400000 */
[----:B------:R1:W5:Y:S01]  /*5c50*/  MUFU.EX2 R52, R25 ;  /* 0x0000001900347308 */ /* 0x0003620000000800 */
[----:B---3--:R-:W-:Y:S01]  /*5c60*/  @!P2 FMUL R171, R171, R171 ;  /* 0x000000abababa220 */ /* 0x008fe20000400000 */
[----:B------:R-:W-:Y:S01]  /*5c70*/  FSETP.GEU.AND P2, PT, R57, -126, PT ;  /* 0xc2fc00003900780b */ /* 0x000fe20003f4e000 */
[----:B--2---:R-:W-:-:S03]  /*5c80*/  FADD R49, R46, R131 ;  /* 0x000000832e317221 */ /* 0x004fc60000000000 */
[----:B------:R-:W-:Y:S02]  /*5c90*/  @!P3 FMUL R33, R33, 0.5 ;  /* 0x3f0000002121b820 */ /* 0x000fe40000400000 */
[----:B------:R-:W2:Y:S01]  /*5ca0*/  MUFU.EX2 R175, R53 ;  /* 0x0000003500af7308 */ /* 0x000ea20000000800 */
[--C-:B-1----:R-:W-:Y:S01]  /*5cb0*/  FFMA R25, R60, UR6, -R13.reuse ;  /* 0x000000063c197c23 */ /* 0x102fe2000800080d */
[----:B------:R-:W-:Y:S01]  /*5cc0*/  ULDC UR6, c[0x0][0x604] ;  /* 0x0001810000067ab9 */ /* 0x000fe20000000800 */
[----:B----4-:R-:W-:Y:S01]  /*5cd0*/  @!P1 FMUL R173, R173, R173 ;  /* 0x000000adadad9220 */ /* 0x010fe20000400000 */
[--C-:B------:R-:W-:Y:S01]  /*5ce0*/  FFMA R61, R61, UR6, -R13.reuse ;  /* 0x000000063d3d7c23 */ /* 0x100fe2000800080d */
[----:B------:R-:W-:Y:S02]  /*5cf0*/  ULDC UR6, c[0x0][0x604] ;  /* 0x0001810000067ab9 */ /* 0x000fe40000000800 */
[--C-:B------:R-:W-:Y:S01]  /*5d00*/  FFMA R146, R64, UR6, -R13.reuse ;  /* 0x0000000640927c23 */ /* 0x100fe2000800080d */
[----:B------:R-:W1:Y:S01]  /*5d10*/  MUFU.EX2 R56, R29 ;  /* 0x0000001d00387308 */ /* 0x000e620000000800 */
[----:B------:R-:W-:Y:S01]  /*5d20*/  ULDC UR6, c[0x0][0x604] ;  /* 0x0001810000067ab9 */ /* 0x000fe20000000800 */
[----:B------:R-:W-:Y:S01]  /*5d30*/  FSETP.GEU.AND P1, PT, R61, -126, PT ;  /* 0xc2fc00003d00780b */ /* 0x000fe20003f2e000 */
[--C-:B------:R-:W-:Y:S01]  /*5d40*/  FFMA R65, R65, UR6, -R13.reuse ;  /* 0x0000000641417c23 */ /* 0x100fe2000800080d */
[----:B-----5:R-:W-:Y:S01]  /*5d50*/  @!P4 FMUL R52, R52, R52 ;  /* 0x000000343434c220 */ /* 0x020fe20000400000 */
[----:B------:R-:W-:Y:S01]  /*5d60*/  FSETP.GEU.AND P4, PT, R25, -126, PT ;  /* 0xc2fc00001900780b */ /* 0x000fe20003f8e000 */
[----:B------:R-:W-:Y:S01]  /*5d70*/  @!P2 FMUL R57, R57, 0.5 ;  /* 0x3f0000003939a820 */ /* 0x000fe20000400000 */
[----:B------:R-:W-:Y:S01]  /*5d80*/  ULDC UR6, c[0x0][0x604] ;  /* 0x0001810000067ab9 */ /* 0x000fe20000000800 */
[----:B------:R-:W3:Y:S01]  /*5d90*/  MUFU.EX2 R60, R33 ;  /* 0x00000021003c7308 */ /* 0x000ee20000000800 */
[----:B--2---:R-:W-:Y:S01]  /*5da0*/  @!P5 FMUL R175, R175, R175 ;  /* 0x000000afafafd220 */ /* 0x004fe20000400000 */
[----:B------:R-:W-:Y:S01]  /*5db0*/  FSETP.GEU.AND P5, PT, R65, -126, PT ;  /* 0xc2fc00004100780b */ /* 0x000fe20003fae000 */
[----:B------:R-:W-:Y:S01]  /*5dc0*/  FFMA R68, R68, UR6, -R13 ;  /* 0x0000000644447c23 */ /* 0x000fe2000800080d */
[----:B------:R-:W-:-:S02]  /*5dd0*/  ULDC UR6, c[0x0][0x604] ;  /* 0x0001810000067ab9 */ /* 0x000fc40000000800 */
[--C-:B------:R-:W-:Y:S01]  /*5de0*/  FFMA R69, R69, UR6, -R13.reuse ;  /* 0x0000000645457c23 */ /* 0x100fe2000800080d */
[----:B------:R-:W-:Y:S01]  /*5df0*/  @!P1 FMUL R61, R61, 0.5 ;  /* 0x3f0000003d3d9820 */ /* 0x000fe20000400000 */
[----:B------:R-:W2:Y:S01]  /*5e00*/  MUFU.EX2 R177, R57 ;  /* 0x0000003900b17308 */ /* 0x000ea20000000800 */
[----:B-1----:R-:W-:Y:S01]  /*5e10*/  @!P6 FMUL R56, R56, R56 ;  /* 0x000000383838e220 */ /* 0x002fe20000400000 */
[----:B------:R-:W-:Y:S01]  /*5e20*/  FSETP.GEU.AND P6, PT, R146, -126, PT ;  /* 0xc2fc00009200780b */ /* 0x000fe20003fce000 */
[----:B------:R-:W-:Y:S01]  /*5e30*/  @!P4 FMUL R25, R25, 0.5 ;  /* 0x3f0000001919c820 */ /* 0x000fe20000400000 */
[----:B------:R-:W-:Y:S02]  /*5e40*/  ULDC UR6, c[0x0][0x604] ;  /* 0x0001810000067ab9 */ /* 0x000fe40000000800 */
[----:B------:R-:W-:Y:S01]  /*5e50*/  FFMA R72, R72, UR6, -R13 ;  /* 0x0000000648487c23 */ /* 0x000fe2000800080d */
[----:B------:R-:W-:Y:S01]  /*5e60*/  @!P5 FMUL R65, R65, 0.5 ;  /* 0x3f0000004141d820 */ /* 0x000fe20000400000 */
[----:B------:R-:W1:Y:S01]  /*5e70*/  MUFU.EX2 R179, R61 ;  /* 0x0000003d00b37308 */ /* 0x000e620000000800 */
[----:B---3--:R-:W-:Y:S01]  /*5e80*/  @!P3 FMUL R60, R60, R60 ;  /* 0x0000003c3c3cb220 */ /* 0x008fe20000400000 */
[----:B------:R-:W-:Y:S01]  /*5e90*/  FSETP.GEU.AND P3, PT, R68, -126, PT ;  /* 0xc2fc00004400780b */ /* 0x000fe20003f6e000 */
[----:B------:R-:W-:-:S02]  /*5ea0*/  ULDC UR6, c[0x0][0x604] ;  /* 0x0001810000067ab9 */ /* 0x000fc40000000800 */
[--C-:B------:R-:W-:Y:S01]  /*5eb0*/  FFMA R73, R73, UR6, -R13.reuse ;  /* 0x0000000649497c23 */ /* 0x100fe2000800080d */
[----:B------:R-:W-:Y:S01]  /*5ec0*/  ULDC UR6, c[0x0][0x604] ;  /* 0x0001810000067ab9 */ /* 0x000fe20000000800 */
[----:B------:R-:W-:Y:S01]  /*5ed0*/  @!P6 FMUL R146, R146, 0.5 ;  /* 0x3f0000009292e820 */ /* 0x000fe20000400000 */
[----:B------:R-:W3:Y:S01]  /*5ee0*/  MUFU.EX2 R64, R25 ;  /* 0x0000001900407308 */ /* 0x000ee20000000800 */
[----:B--2---:R-:W-:Y:S01]  /*5ef0*/  @!P2 FMUL R177, R177, R177 ;  /* 0x000000b1b1b1a220 */ /* 0x004fe20000400000 */
[----:B------:R-:W-:Y:S01]  /*5f00*/  FSETP.GEU.AND P2, PT, R69, -126, PT ;  /* 0xc2fc00004500780b */ /* 0x000fe20003f4e000 */
[--C-:B------:R-:W-:Y:S01]  /*5f10*/  FFMA R76, R76, UR6, -R13.reuse ;  /* 0x000000064c4c7c23 */ /* 0x100fe2000800080d */
[----:B------:R-:W-:Y:S02]  /*5f20*/  ULDC UR6, c[0x0][0x604] ;  /* 0x0001810000067ab9 */ /* 0x000fe40000000800 */
[----:B------:R-:W-:Y:S01]  /*5f30*/  FFMA R77, R77, UR6, -R13 ;  /* 0x000000064d4d7c23 */ /* 0x000fe2000800080d */
[----:B------:R-:W-:Y:S01]  /*5f40*/  @!P3 FMUL R68, R68, 0.5 ;  /* 0x3f0000004444b820 */ /* 0x000fe20000400000 */
[----:B------:R-:W2:Y:S01]  /*5f50*/  MUFU.EX2 R181, R65 ;  /* 0x0000004100b57308 */ /* 0x000ea20000000800 */
[----:B-1----:R-:W-:Y:S01]  /*5f60*/  @!P1 FMUL R179, R179, R179 ;  /* 0x000000b3b3b39220 */ /* 0x002fe20000400000 */
[----:B------:R-:W-:Y:S01]  /*5f70*/  FSETP.GEU.AND P1, PT, R73, -126, PT ;  /* 0xc2fc00004900780b */ /* 0x000fe20003f2e000 */
[----:B------:R-:W-:-:S02]  /*5f80*/  ULDC UR6, c[0x0][0x604] ;  /* 0x0001810000067ab9 */ /* 0x000fc40000000800 */
[--C-:B------:R-:W-:Y:S01]  /*5f90*/  FFMA R80, R80, UR6, -R13.reuse ;  /* 0x0000000650507c23 */ /* 0x100fe2000800080d */
[----:B------:R-:W-:Y:S01]  /*5fa0*/  ULDC UR6, c[0x0][0x604] ;  /* 0x0001810000067ab9 */ /* 0x000fe20000000800 */
[----:B------:R-:W-:Y:S01]  /*5fb0*/  @!P2 FMUL R69, R69, 0.5 ;  /* 0x3f0000004545a820 */ /* 0x000fe20000400000 */
[----:B------:R-:W1:Y:S01]  /*5fc0*/  MUFU.EX2 R146, R146 ;  /* 0x0000009200927308 */ /* 0x000e620000000800 */
[----:B---3--:R-:W-:Y:S01]  /*5fd0*/  @!P4 FMUL R64, R64, R64 ;  /* 0x000000404040c220 */ /* 0x008fe20000400000 */
[----:B------:R-:W-:Y:S01]  /*5fe0*/  FSETP.GEU.AND P4, PT, R72, -126, PT ;  /* 0xc2fc00004800780b */ /* 0x000fe20003f8e000 */
[--C-:B------:R-:W-:Y:S01]  /*5ff0*/  FFMA R81, R81, UR6, -R13.reuse ;  /* 0x0000000651517c23 */ /* 0x100fe2000800080d */
[----:B------:R-:W-:Y:S02]  /*6000*/  ULDC UR6, c[0x0][0x604] ;  /* 0x0001810000067ab9 */ /* 0x000fe40000000800 */
[----:B------:R-:W-:Y:S01]  /*6010*/  FFMA R84, R84, UR6, -R13 ;  /* 0x0000000654547c23 */ /* 0x000fe2000800080d */
[----:B------:R-:W-:Y:S01]  /*6020*/  @!P1 FMUL R73, R73, 0.5 ;  /* 0x3f00000049499820 */ /* 0x000fe20000400000 */
[----:B------:R3:W4:Y:S01]  /*6030*/  MUFU.EX2 R150, R68 ;  /* 0x0000004400967308 */ /* 0x0007220000000800 */
[----:B--2---:R-:W-:Y:S01]  /*6040*/  @!P5 FMUL R181, R181, R181 ;  /* 0x000000b5b5b5d220 */ /* 0x004fe20000400000 */
[----:B------:R-:W-:Y:S01]  /*6050*/  FSETP.GEU.AND P5, PT, R77, -126, PT ;  /* 0xc2fc00004d00780b */ /* 0x000fe20003fae000 */
[----:B------:R-:W-:-:S02]  /*6060*/  ULDC UR6, c[0x0][0x604] ;  /* 0x0001810000067ab9 */ /* 0x000fc40000000800 */
[--C-:B------:R-:W-:Y:S01]  /*6070*/  FFMA R85, R85, UR6, -R13.reuse ;  /* 0x0000000655557c23 */ /* 0x100fe2000800080d */
[----:B------:R-:W-:Y:S01]  /*6080*/  ULDC UR6, c[0x0][0x604] ;  /* 0x0001810000067ab9 */ /* 0x000fe20000000800 */
[----:B------:R-:W-:Y:S01]  /*6090*/  @!P4 FMUL R72, R72, 0.5 ;  /* 0x3f0000004848c820 */ /* 0x000fe20000400000 */
[----:B------:R-:W2:Y:S01]  /*60a0*/  MUFU.EX2 R183, R69 ;  /* 0x0000004500b77308 */ /* 0x000ea20000000800 */
[----:B-1----:R-:W-:Y:S01]  /*60b0*/  @!P6 FMUL R146, R146, R146 ;  /* 0x000000929292e220 */ /* 0x002fe20000400000 */
[----:B------:R-:W-:Y:S01]  /*60c0*/  FSETP.GEU.AND P6, PT, R76, -126, PT ;  /* 0xc2fc00004c00780b */ /* 0x000fe20003fce000 */
[----:B------:R-:W-:Y:S01]  /*60d0*/  FFMA R191, R88, UR6, -R13 ;  /* 0x0000000658bf7c23 */ /* 0x000fe2000800080d */
[----:B------:R-:W-:Y:S01]  /*60e0*/  ULDC UR6, c[0x0][0x604] ;  /* 0x0001810000067ab9 */ /* 0x000fe20000000800 */
[----:B---3--:R-:W-:Y:S01]  /*60f0*/  FADD R68, R54, R139 ;  /* 0x0000008b36447221 */ /* 0x008fe20000000000 */
[----:B------:R-:W-:Y:S01]  /*6100*/  FFMA R25, R89, UR6, -R13 ;  /* 0x0000000659197c23 */ /* 0x000fe2000800080d */
[----:B------:R-:W-:Y:S01]  /*6110*/  @!P5 FMUL R77, R77, 0.5 ;  /* 0x3f0000004d4dd820 */ /* 0x000fe20000400000 */
[----:B------:R-:W1:Y:S01]  /*6120*/  MUFU.EX2 R185, R73 ;  /* 0x0000004900b97308 */ /* 0x000e620000000800 */
[----:B----4-:R-:W-:Y:S01]  /*6130*/  @!P3 FMUL R150, R150, R150 ;  /* 0x000000969696b220 */ /* 0x010fe20000400000 */
[----:B------:R-:W-:Y:S01]  /*6140*/  FSETP.GEU.AND P3, PT, R80, -126, PT ;  /* 0xc2fc00005000780b */ /* 0x000fe20003f6e000 */
[----:B------:R-:W-:-:S02]  /*6150*/  ULDC UR6, c[0x0][0x604] ;  /* 0x0001810000067ab9 */ /* 0x000fc40000000800 */
[--C-:B------:R-:W-:Y:S01]  /*6160*/  FFMA R29, R92, UR6, -R13.reuse ;  /* 0x000000065c1d7c23 */ /* 0x100fe2000800080d */
[----:B------:R-:W-:Y:S01]  /*6170*/  ULDC UR6, c[0x0][0x604] ;  /* 0x0001810000067ab9 */ /* 0x000fe20000000800 */
[----:B------:R-:W-:Y:S01]  /*6180*/  @!P6 FMUL R76, R76, 0.5 ;  /* 0x3f0000004c4ce820 */ /* 0x000fe20000400000 */
[----:B------:R3:W4:Y:S01]  /*6190*/  MUFU.EX2 R152, R72 ;  /* 0x0000004800987308 */ /* 0x0007220000000800 */
[----:B--2---:R-:W-:Y:S01]  /*61a0*/  @!P2 FMUL R183, R183, R183 ;  /* 0x000000b7b7b7a220 */ /* 0x004fe20000400000 */
[----:B------:R-:W-:Y:S01]  /*61b0*/  FSETP.GEU.AND P2, PT, R81, -126, PT ;  /* 0xc2fc00005100780b */ /* 0x000fe20003f4e000 */
[--C-:B------:R-:W-:Y:S01]  /*61c0*/  FFMA R33, R93, UR6, -R13.reuse ;  /* 0x000000065d217c23 */ /* 0x100fe2000800080d */
[----:B------:R-:W-:Y:S02]  /*61d0*/  ULDC UR6, c[0x0][0x604] ;  /* 0x0001810000067ab9 */ /* 0x000fe40000000800 */
[--C-:B------:R-:W-:Y:S01]  /*61e0*/  FFMA R37, R96, UR6, -R13.reuse ;  /* 0x0000000660257c23 */ /* 0x100fe2000800080d */
[----:B------:R-:W-:Y:S01]  /*61f0*/  @!P3 FMUL R80, R80, 0.5 ;  /* 0x3f0000005050b820 */ /* 0x000fe20000400000 */
[----:B------:R-:W2:Y:S01]  /*6200*/  MUFU.EX2 R187, R77 ;  /* 0x0000004d00bb7308 */ /* 0x000ea20000000800 */
[----:B-1----:R-:W-:Y:S01]  /*6210*/  @!P1 FMUL R185, R185, R185 ;  /* 0x000000b9b9b99220 */ /* 0x002fe20000400000 */
[----:B------:R-:W-:Y:S01]  /*6220*/  FSETP.GEU.AND P1, PT, R85, -126, PT ;  /* 0xc2fc00005500780b */ /* 0x000fe20003f2e000 */
[----:B------:R-:W-:Y:S01]  /*6230*/  ULDC UR6, c[0x0][0x604] ;  /* 0x0001810000067ab9 */ /* 0x000fe20000000800 */
[----:B---3--:R-:W-:Y:S01]  /*6240*/  FADD R72, R55, R118 ;  /* 0x0000007637487221 */ /* 0x008fe20000000000 */
[----:B------:R-:W-:Y:S01]  /*6250*/  FFMA R41, R97, UR6, -R13 ;  /* 0x0000000661297c23 */ /* 0x000fe2000800080d */
[----:B------:R-:W-:Y:S01]  /*6260*/  ULDC UR6, c[0x0][0x604] ;  /* 0x0001810000067ab9 */ /* 0x000fe20000000800 */
[----:B------:R-:W-:Y:S01]  /*6270*/  @!P2 FMUL R81, R81, 0.5 ;  /* 0x3f0000005151a820 */ /* 0x000fe20000400000 */
[----:B------:R1:W3:Y:S01]  /*6280*/  MUFU.EX2 R154, R76 ;  /* 0x0000004c009a7308 */ /* 0x0002e20000000800 */
[----:B----4-:R-:W-:Y:S01]  /*6290*/  @!P4 FMUL R152, R152, R152 ;  /* 0x000000989898c220 */ /* 0x010fe20000400000 */
[----:B------:R-:W-:-:S05]  /*62a0*/  FSETP.GEU.AND P4, PT, R84, -126, PT ;  /* 0xc2fc00005400780b */ /* 0x000fca0003f8e000 */
[----:B------:R-:W-:Y:S01]  /*62b0*/  @!P1 FMUL R85, R85, 0.5 ;  /* 0x3f00000055559820 */ /* 0x000fe20000400000 */
[----:B------:R4:W5:Y:S01]  /*62c0*/  MUFU.EX2 R156, R80 ;  /* 0x00000050009c7308 */ /* 0x0009620000000800 */
[----:B--2---:R-:W-:Y:S01]  /*62d0*/  @!P5 FMUL R187, R187, R187 ;  /* 0x000000bbbbbbd220 */ /* 0x004fe20000400000 */
[----:B------:R-:W-:Y:S01]  /*62e0*/  FSETP.GEU.AND P5, PT, R25, -126, PT ;  /* 0xc2fc00001900780b */ /* 0x000fe20003fae000 */
[----:B-1----:R-:W-:-:S04]  /*62f0*/  FADD R76, R58, R143 ;  /* 0x0000008f3a4c7221 */ /* 0x002fc80000000000 */
[----:B------:R-:W-:Y:S01]  /*6300*/  @!P4 FMUL R84, R84, 0.5 ;  /* 0x3f0000005454c820 */ /* 0x000fe20000400000 */
[----:B------:R1:W2:Y:S01]  /*6310*/  MUFU.EX2 R189, R81 ;  /* 0x0000005100bd7308 */ /* 0x0002a20000000800 */
[----:B---3--:R-:W-:Y:S01]  /*6320*/  @!P6 FMUL R154, R154, R154 ;  /* 0x0000009a9a9ae220 */ /* 0x008fe20000400000 */
[----:B------:R-:W-:Y:S01]  /*6330*/  FSETP.GEU.AND P6, PT, R191, -126, PT ;  /* 0xc2fc0000bf00780b */ /* 0x000fe20003fce000 */
[----:B----4-:R-:W-:-:S04]  /*6340*/  FADD R80, R74, R155 ;  /* 0x0000009b4a507221 */ /* 0x010fc80000000000 */
[----:B------:R-:W-:Y:S01]  /*6350*/  @!P5 FMUL R25, R25, 0.5 ;  /* 0x3f0000001919d820 */ /* 0x000fe20000400000 */
[----:B------:R3:W4:Y:S01]  /*6360*/  MUFU.EX2 R89, R85 ;  /* 0x0000005500597308 */ /* 0x0007220000000800 */
[----:B-----5:R-:W-:Y:S01]  /*6370*/  @!P3 FMUL R156, R156, R156 ;  /* 0x0000009c9c9cb220 */ /* 0x020fe20000400000 */
[----:B------:R-:W-:Y:S02]  /*6380*/  FSETP.GEU.AND P3, PT, R29, -126, PT ;  /* 0xc2fc00001d00780b */ /* 0x000fe40003f6e000 */
[----:B-1----:R-:W-:-:S03]  /*6390*/  F2FP.F16.F32.PACK_AB R81, R31, R30 ;  /* 0x0000001e1f51723e */ /* 0x002fc600000000ff */
[----:B------:R-:W-:Y:S01]  /*63a0*/  @!P6 FMUL R191, R191, 0.5 ;  /* 0x3f000000bfbfe820 */ /* 0x000fe20000400000 */
[----:B------:R1:W5:Y:S01]  /*63b0*/  MUFU.EX2 R88, R84 ;  /* 0x0000005400587308 */ /* 0x0003620000000800 */
[----:B--2---:R-:W-:Y:S01]  /*63c0*/  @!P2 FMUL R189, R189, R189 ;  /* 0x000000bdbdbda220 */ /* 0x004fe20000400000 */
[----:B------:R-:W-:Y:S02]  /*63d0*/  FSETP.GEU.AND P2, PT, R33, -126, PT ;  /* 0xc2fc00002100780b */ /* 0x000fe40003f4e000 */
[----:B---3--:R-:W-:-:S03]  /*63e0*/  F2FP.F16.F32.PACK_AB R85, R27, R14 ;  /* 0x0000000e1b55723e */ /* 0x008fc600000000ff */
[----:B------:R-:W-:Y:S01]  /*63f0*/  @!P3 FMUL R29, R29, 0.5 ;  /* 0x3f0000001d1db820 */ /* 0x000fe20000400000 */
[----:B------:R2:W3:Y:S01]  /*6400*/  MUFU.EX2 R92, R25 ;  /* 0x00000019005c7308 */ /* 0x0004e20000000800 */
[----:B----4-:R-:W-:Y:S01]  /*6410*/  @!P1 FMUL R89, R89, R89 ;  /* 0x0000005959599220 */ /* 0x010fe20000400000 */
[----:B------:R-:W-:Y:S01]  /*6420*/  FSETP.GEU.AND P1, PT, R41, -126, PT ;  /* 0xc2fc00002900780b */ /* 0x000fe20003f2e000 */
[----:B-1----:R-:W-:-:S04]  /*6430*/  FADD R84, R78, R157 ;  /* 0x0000009d4e547221 */ /* 0x002fc80000000000 */
[----:B------:R-:W-:Y:S01]  /*6440*/  @!P2 FMUL R33, R33, 0.5 ;  /* 0x3f0000002121a820 */ /* 0x000fe20000400000 */
[----:B------:R-:W1:Y:S01]  /*6450*/  MUFU.EX2 R191, R191 ;  /* 0x000000bf00bf7308 */ /* 0x000e620000000800 */
[----:B--2---:R-:W-:Y:S01]  /*6460*/  FFMA R25, R100, UR6, -R13 ;  /* 0x0000000664197c23 */ /* 0x004fe2000800080d */
[----:B------:R-:W-:Y:S01]  /*6470*/  ULDC UR6, c[0x0][0x604] ;  /* 0x0001810000067ab9 */ /* 0x000fe20000000800 */
[----:B-----5:R-:W-:Y:S01]  /*6480*/  @!P4 FMUL R88, R88, R88 ;  /* 0x000000585858c220 */ /* 0x020fe20000400000 */
[----:B------:R-:W-:Y:S01]  /*6490*/  FSETP.GEU.AND P4, PT, R37, -126, PT ;  /* 0xc2fc00002500780b */ /* 0x000fe20003f8e000 */
[----:B------:R-:W-:Y:S01]  /*64a0*/  FADD R178, R49, R84 ;  /* 0x0000005431b27221 */ /* 0x000fe20000000000 */
[----:B------:R-:W-:Y:S01]  /*64b0*/  FADD R49, R51, R114 ;  /* 0x0000007233317221 */ /* 0x000fe20000000000 */
[----:B------:R-:W-:Y:S01]  /*64c0*/  @!P1 FMUL R41, R41, 0.5 ;  /* 0x3f00000029299820 */ /* 0x000fe20000400000 */
[----:B------:R2:W4:Y:S01]  /*64d0*/  MUFU.EX2 R93, R29 ;  /* 0x0000001d005d7308 */ /* 0x0005220000000800 */
[----:B---3--:R-:W-:Y:S01]  /*64e0*/  @!P5 FMUL R92, R92, R92 ;  /* 0x0000005c5c5cd220 */ /* 0x008fe20000400000 */
[----:B------:R-:W-:-:S04]  /*64f0*/  FADD R84, R103, R24 ;  /* 0x0000001867547221 */ /* 0x000fc80000000000 */
[----:B------:R-:W-:Y:S02]  /*6500*/  FADD R184, R49, R84 ;  /* 0x0000005431b87221 */ /* 0x000fe40000000000 */
[----:B------:R3:W5:Y:S01]  /*6510*/  MUFU.EX2 R96, R33 ;  /* 0x0000002100607308 */ /* 0x0007620000000800 */
[--C-:B--2---:R-:W-:Y:S01]  /*6520*/  FFMA R29, R101, UR6, -R13.reuse ;  /* 0x00000006651d7c23 */ /* 0x104fe2000800080d */
[----:B-1----:R-:W-:Y:S01]  /*6530*/  @!P6 FMUL R191, R191, R191 ;  /* 0x000000bfbfbfe220 */ /* 0x002fe20000400000 */
[----:B------:R-:W-:Y:S01]  /*6540*/  ULDC UR6, c[0x0][0x604] ;  /* 0x0001810000067ab9 */ /* 0x000fe20000000800 */
[----:B------:R-:W-:Y:S01]  /*6550*/  FSETP.GEU.AND P6, PT, R25, -126, PT ;  /* 0xc2fc00001900780b */ /* 0x000fe20003fce000 */
[----:B------:R-:W-:Y:S01]  /*6560*/  @!P4 FMUL R37, R37, 0.5 ;  /* 0x3f0000002525c820 */ /* 0x000fe20000400000 */
[----:B------:R-:W-:Y:S02]  /*6570*/  FSETP.GEU.AND P5, PT, R29, -126, PT ;  /* 0xc2fc00001d00780b */ /* 0x000fe40003fae000 */
[----:B------:R-:W1:Y:S01]  /*6580*/  MUFU.EX2 R100, R41 ;  /* 0x0000002900647308 */ /* 0x000e620000000800 */
[----:B---3--:R-:W-:Y:S01]  /*6590*/  FFMA R33, R104, UR6, -R13 ;  /* 0x0000000668217c23 */ /* 0x008fe2000800080d */
[----:B----4-:R-:W-:Y:S01]  /*65a0*/  @!P3 FMUL R93, R93, R93 ;  /* 0x0000005d5d5db220 */ /* 0x010fe20000400000 */
[----:B------:R-:W-:-:S03]  /*65b0*/  ULDC UR6, c[0x0][0x604] ;  /* 0x0001810000067ab9 */ /* 0x000fc60000000800 */
[----:B------:R-:W-:Y:S02]  /*65c0*/  FSETP.GEU.AND P3, PT, R33, -126, PT ;  /* 0xc2fc00002100780b */ /* 0x000fe40003f6e000 */
[----:B------:R2:W3:Y:S01]  /*65d0*/  MUFU.EX2 R97, R37 ;  /* 0x0000002500617308 */ /* 0x0004e20000000800 */
[----:B------:R-:W-:Y:S01]  /*65e0*/  @!P6 FMUL R25, R25, 0.5 ;  /* 0x3f0000001919e820 */ /* 0x000fe20000400000 */
[----:B-----5:R-:W-:Y:S01]  /*65f0*/  @!P2 FMUL R96, R96, R96 ;  /* 0x000000606060a220 */ /* 0x020fe20000400000 */
[----:B------:R-:W-:-:S05]  /*6600*/  @!P5 FMUL R29, R29, 0.5 ;  /* 0x3f0000001d1dd820 */ /* 0x000fca0000400000 */
[----:B------:R-:W4:Y:S01]  /*6610*/  MUFU.EX2 R104, R29 ;  /* 0x0000001d00687308 */ /* 0x000f220000000800 */
[--C-:B--2---:R-:W-:Y:S01]  /*6620*/  FFMA R37, R105, UR6, -R13.reuse ;  /* 0x0000000669257c23 */ /* 0x104fe2000800080d */
[----:B------:R-:W-:Y:S01]  /*6630*/  ULDC UR6, c[0x0][0x604] ;  /* 0x0001810000067ab9 */ /* 0x000fe20000000800 */
[----:B------:R-:W-:Y:S01]  /*6640*/  @!P3 FMUL R33, R33, 0.5 ;  /* 0x3f0000002121b820 */ /* 0x000fe20000400000 */
[----:B------:R-:W-:Y:S01]  /*6650*/  FFMA R41, R108, UR6, -R13 ;  /* 0x000000066c297c23 */ /* 0x000fe2000800080d */
[----:B------:R-:W-:Y:S01]  /*6660*/  ULDC UR6, c[0x0][0x604] ;  /* 0x0001810000067ab9 */ /* 0x000fe20000000800 */
[----:B------:R-:W-:Y:S01]  /*6670*/  FSETP.GEU.AND P2, PT, R37, -126, PT ;  /* 0xc2fc00002500780b */ /* 0x000fe20003f4e000 */
[----:B-1----:R-:W-:Y:S01]  /*6680*/  @!P1 FMUL R100, R100, R100 ;  /* 0x0000006464649220 */ /* 0x002fe20000400000 */
[----:B------:R1:W2:Y:S01]  /*6690*/  MUFU.EX2 R101, R25 ;  /* 0x0000001900657308 */ /* 0x0002a20000000800 */
[----:B---3--:R-:W-:Y:S01]  /*66a0*/  @!P4 FMUL R97, R97, R97 ;  /* 0x000000616161c220 */ /* 0x008fe20000400000 */
[----:B------:R-:W-:-:S06]  /*66b0*/  FSETP.GEU.AND P4, PT, R41, -126, PT ;  /* 0xc2fc00002900780b */ /* 0x000fcc0003f8e000 */
[----:B------:R3:W5:Y:S01]  /*66c0*/  MUFU.EX2 R105, R33 ;  /* 0x0000002100697308 */ /* 0x0007620000000800 */
[--C-:B-1----:R-:W-:Y:S01]  /*66d0*/  FFMA R25, R109, UR6, -R13.reuse ;  /* 0x000000066d197c23 */ /* 0x102fe2000800080d */
[----:B------:R-:W-:Y:S01]  /*66e0*/  ULDC UR6, c[0x0][0x604] ;  /* 0x0001810000067ab9 */ /* 0x000fe20000000800 */
[----:B----4-:R-:W-:Y:S01]  /*66f0*/  @!P5 FMUL R104, R104, R104 ;  /* 0x000000686868d220 */ /* 0x010fe20000400000 */
[--C-:B------:R-:W-:Y:S01]  /*6700*/  FFMA R29, R112, UR6, -R13.reuse ;  /* 0x00000006701d7c23 */ /* 0x100fe2000800080d */
[----:B------:R-:W-:Y:S01]  /*6710*/  ULDC UR6, c[0x0][0x604] ;  /* 0x0001810000067ab9 */ /* 0x000fe20000000800 */
[----:B------:R-:W-:Y:S01]  /*6720*/  FSETP.GEU.AND P1, PT, R25, -126, PT ;  /* 0xc2fc00001900780b */ /* 0x000fe20003f2e000 */
[----:B------:R-:W-:Y:S01]  /*6730*/  @!P2 FMUL R37, R37, 0.5 ;  /* 0x3f0000002525a820 */ /* 0x000fe20000400000 */
[----:B------:R-:W-:Y:S01]  /*6740*/  @!P4 FMUL R41, R41, 0.5 ;  /* 0x3f0000002929c820 */ /* 0x000fe20000400000 */
[----:B---3--:R-:W-:Y:S01]  /*6750*/  FFMA R33, R113, UR6, -R13 ;  /* 0x0000000671217c23 */ /* 0x008fe2000800080d */
[----:B--2---:R-:W-:Y:S01]  /*6760*/  @!P6 FMUL R101, R101, R101 ;  /* 0x000000656565e220 */ /* 0x004fe20000400000 */
[----:B------:R-:W-:Y:S01]  /*6770*/  FSETP.GEU.AND P6, PT, R29, -126, PT ;  /* 0xc2fc00001d00780b */ /* 0x000fe20003fce000 */
[----:B------:R-:W-:Y:S01]  /*6780*/  ULDC UR6, c[0x0][0x604] ;  /* 0x0001810000067ab9 */ /* 0x000fe20000000800 */
[----:B------:R1:W2:Y:S01]  /*6790*/  MUFU.EX2 R108, R37 ;  /* 0x00000025006c7308 */ /* 0x0002a20000000800 */
[----:B------:R-:W-:Y:S01]  /*67a0*/  FSETP.GEU.AND P5, PT, R33, -126, PT ;  /* 0xc2fc00002100780b */ /* 0x000fe20003fae000 */
[----:B-----5:R-:W-:-:S04]  /*67b0*/  @!P3 FMUL R105, R105, R105 ;  /* 0x000000696969b220 */ /* 0x020fc80000400000 */
[----:B------:R-:W-:Y:S02]  /*67c0*/  @!P1 FMUL R25, R25, 0.5 ;  /* 0x3f00000019199820 */ /* 0x000fe40000400000 */
[----:B------:R3:W4:Y:S01]  /*67d0*/  MUFU.EX2 R109, R41 ;  /* 0x00000029006d7308 */ /* 0x0007220000000800 */
[--C-:B-1----:R-:W-:Y:S01]  /*67e0*/  FFMA R37, R116, UR6, -R13.reuse ;  /* 0x0000000674257c23 */ /* 0x102fe2000800080d */
[----:B------:R-:W-:Y:S01]  /*67f0*/  ULDC UR6, c[0x0][0x604] ;  /* 0x0001810000067ab9 */ /* 0x000fe20000000800 */
[----:B------:R-:W-:Y:S01]  /*6800*/  @!P6 FMUL R29, R29, 0.5 ;  /* 0x3f0000001d1de820 */ /* 0x000fe20000400000 */
[--C-:B------:R-:W-:Y:S01]  /*6810*/  FFMA R193, R120, UR6, -R13.reuse ;  /* 0x0000000678c17c23 */ /* 0x100fe2000800080d */
[----:B------:R-:W-:Y:S01]  /*6820*/  ULDC UR6, c[0x0][0x604] ;  /* 0x0001810000067ab9 */ /* 0x000fe20000000800 */
[----:B------:R-:W-:Y:S01]  /*6830*/  @!P5 FMUL R33, R33, 0.5 ;  /* 0x3f0000002121d820 */ /* 0x000fe20000400000 */
[--C-:B------:R-:W-:Y:S01]  /*6840*/  FFMA R120, R121, UR6, -R13.reuse ;  /* 0x0000000679787c23 */ /* 0x100fe2000800080d */
[----:B------:R1:W5:Y:S01]  /*6850*/  MUFU.EX2 R112, R25 ;  /* 0x0000001900707308 */ /* 0x0003620000000800 */
[----:B------:R-:W-:Y:S01]  /*6860*/  ULDC UR6, c[0x0][0x604] ;  /* 0x0001810000067ab9 */ /* 0x000fe20000000800 */
[----:B--2---:R-:W-:Y:S01]  /*6870*/  @!P2 FMUL R108, R108, R108 ;  /* 0x0000006c6c6ca220 */ /* 0x004fe20000400000 */
[----:B------:R-:W-:Y:S01]  /*6880*/  FSETP.GEU.AND P2, PT, R193, -126, PT ;  /* 0xc2fc0000c100780b */ /* 0x000fe20003f4e000 */
[--C-:B---3--:R-:W-:Y:S01]  /*6890*/  FFMA R41, R133, UR9, -R13.reuse ;  /* 0x0000000985297c23 */ /* 0x108fe2000800080d */
[----:B------:R-:W-:Y:S01]  /*68a0*/  FSETP.GEU.AND P3, PT, R37, -126, PT ;  /* 0xc2fc00002500780b */ /* 0x000fe20003f6e000 */
[--C-:B------:R-:W-:Y:S01]  /*68b0*/  FFMA R133, R140, UR11, -R13.reuse ;  /* 0x0000000b8c857c23 */ /* 0x100fe2000800080d */
[--C-:B------:R-:W-:Y:S01]  /*68c0*/  FFMA R140, R141, UR12, -R13.reuse ;  /* 0x0000000c8d8c7c23 */ /* 0x100fe2000800080d */
[----:B------:R2:W3:Y:S01]  /*68d0*/  MUFU.EX2 R116, R33 ;  /* 0x0000002100747308 */ /* 0x0004e20000000800 */
[--C-:B-1----:R-:W-:Y:S01]  /*68e0*/  FFMA R25, R124, UR6, -R13.reuse ;  /* 0x000000067c197c23 */ /* 0x102fe2000800080d */
[----:B------:R-:W-:Y:S01]  /*68f0*/  ULDC UR6, c[0x0][0x604] ;  /* 0x0001810000067ab9 */ /* 0x000fe20000000800 */
[----:B----4-:R-:W-:Y:S01]  /*6900*/  @!P4 FMUL R109, R109, R109 ;  /* 0x0000006d6d6dc220 */ /* 0x010fe20000400000 */
[----:B------:R-:W-:Y:S01]  /*6910*/  FFMA R124, R117, UR6, -R13 ;  /* 0x00000006757c7c23 */ /* 0x000fe2000800080d */
[----:B------:R-:W-:Y:S01]  /*6920*/  ULDC UR6, c[0x0][0x604] ;  /* 0x0001810000067ab9 */ /* 0x000fe20000000800 */
[----:B------:R-:W-:-:S02]  /*6930*/  FSETP.GEU.AND P4, PT, R120, -126, PT ;  /* 0xc2fc00007800780b */ /* 0x000fc40003f8e000 */
[----:B------:R1:W4:Y:S01]  /*6940*/  MUFU.EX2 R113, R29 ;  /* 0x0000001d00717308 */ /* 0x0003220000000800 */
[----:B-----5:R-:W-:Y:S01]  /*6950*/  @!P1 FMUL R112, R112, R112 ;  /* 0x0000007070709220 */ /* 0x020fe20000400000 */
[----:B------:R-:W-:Y:S01]  /*6960*/  FSETP.GEU.AND P1, PT, R25, -126, PT ;  /* 0xc2fc00001900780b */ /* 0x000fe20003f2e000 */
[----:B------:R-:W-:Y:S01]  /*6970*/  @!P2 FMUL R193, R193, 0.5 ;  /* 0x3f000000c1c1a820 */ /* 0x000fe20000400000 */
[--C-:B--2---:R-:W-:Y:S01]  /*6980*/  FFMA R33, R129, UR8, -R13.reuse ;  /* 0x0000000881217c23 */ /* 0x104fe2000800080d */
[--C-:B------:R-:W-:Y:S01]  /*6990*/  FFMA R129, R136, UR10, -R13.reuse ;  /* 0x0000000a88817c23 */ /* 0x100fe2000800080d */
[----:B------:R-:W-:Y:S01]  /*69a0*/  @!P3 FMUL R37, R37, 0.5 ;  /* 0x3f0000002525b820 */ /* 0x000fe20000400000 */
[----:B------:R-:W-:Y:S01]  /*69b0*/  ULDC UR8, c[0x0][0x604] ;  /* 0x0001810000087ab9 */ /* 0x000fe20000000800 */
[----:B------:R-:W-:Y:S01]  /*69c0*/  ULDC UR10, c[0x0][0x604] ;  /* 0x00018100000a7ab9 */ /* 0x000fe20000000800 */
[--C-:B-1----:R-:W-:Y:S01]  /*69d0*/  FFMA R29, R125, UR6, -R13.reuse ;  /* 0x000000067d1d7c23 */ /* 0x102fe2000800080d */
[----:B---3--:R-:W-:Y:S01]  /*69e0*/  @!P5 FMUL R116, R116, R116 ;  /* 0x000000747474d220 */ /* 0x008fe20000400000 */
[----:B------:R-:W-:Y:S01]  /*69f0*/  @!P4 FMUL R120, R120, 0.5 ;  /* 0x3f0000007878c820 */ /* 0x000fe20000400000 */
[--C-:B------:R-:W-:Y:S01]  /*6a00*/  FFMA R125, R128, UR7, -R13.reuse ;  /* 0x00000007807d7c23 */ /* 0x100fe2000800080d */
[----:B------:R-:W1:Y:S01]  /*6a10*/  MUFU.EX2 R193, R193 ;  /* 0x000000c100c17308 */ /* 0x000e620000000800 */
[----:B------:R-:W-:Y:S01]  /*6a20*/  FSETP.GEU.AND P5, PT, R29, -126, PT ;  /* 0xc2fc00001d00780b */ /* 0x000fe20003fae000 */
[----:B------:R-:W-:Y:S01]  /*6a30*/  @!P1 FMUL R25, R25, 0.5 ;  /* 0x3f00000019199820 */ /* 0x000fe20000400000 */
[----:B------:R-:W-:Y:S01]  /*6a40*/  ULDC UR7, c[0x0][0x604] ;  /* 0x0001810000077ab9 */ /* 0x000fe20000000800 */
[----:B------:R-:W-:Y:S01]  /*6a50*/  ULDC UR6, c[0x0][0x604] ;  /* 0x0001810000067ab9 */ /* 0x000fe20000000800 */
[--C-:B------:R-:W-:Y:S01]  /*6a60*/  FFMA R136, R137, UR7, -R13.reuse ;  /* 0x0000000789887c23 */ /* 0x100fe2000800080d */
[--C-:B------:R-:W-:Y:S01]  /*6a70*/  FFMA R137, R144, UR8, -R13.reuse ;  /* 0x0000000890897c23 */ /* 0x100fe2000800080d */
[--C-:B------:R-:W-:Y:S01]  /*6a80*/  FFMA R144, R145, UR13, -R13.reuse ;  /* 0x0000000d91907c23 */ /* 0x100fe2000800080d */
[----:B------:R2:W3:Y:S01]  /*6a90*/  MUFU.EX2 R117, R25 ;  /* 0x0000001900757308 */ /* 0x0004e20000000800 */
[--C-:B------:R-:W-:Y:S01]  /*6aa0*/  FFMA R145, R148, UR15, -R13.reuse ;  /* 0x0000000f94917c23 */ /* 0x100fe2000800080d */
[----:B------:R-:W-:Y:S01]  /*6ab0*/  FFMA R149, R149, UR10, -R13 ;  /* 0x0000000a95957c23 */ /* 0x000fe2000800080d */
[----:B----4-:R-:W-:Y:S01]  /*6ac0*/  @!P6 FMUL R113, R113, R113 ;  /* 0x000000717171e220 */ /* 0x010fe20000400000 */
[----:B------:R-:W-:-:S02]  /*6ad0*/  FSETP.GEU.AND P6, PT, R124, -126, PT ;  /* 0xc2fc00007c00780b */ /* 0x000fc40003fce000 */
[----:B------:R-:W-:Y:S02]  /*6ae0*/  @!P5 FMUL R29, R29, 0.5 ;  /* 0x3f0000001d1dd820 */ /* 0x000fe40000400000 */
[----:B------:R-:W4:Y:S01]  /*6af0*/  MUFU.EX2 R120, R120 ;  /* 0x0000007800787308 */ /* 0x000f220000000800 */
[----:B-1----:R-:W-:Y:S01]  /*6b00*/  @!P2 FMUL R193, R193, R193 ;  /* 0x000000c1c1c1a220 */ /* 0x002fe20000400000 */
[----:B------:R-:W-:Y:S01]  /*6b10*/  FSETP.GEU.AND P2, PT, R125, -126, PT ;  /* 0xc2fc00007d00780b */ /* 0x000fe20003f4e000 */
[----:B--2---:R-:W-:-:S05]  /*6b20*/  FADD R25, R14, R107 ;  /* 0x0000006b0e197221 */ /* 0x004fca0000000000 */
[----:B------:R1:W2:Y:S01]  /*6b30*/  MUFU.EX2 R128, R29 ;  /* 0x0000001d00807308 */ /* 0x0002a20000000800 */
[----:B---3--:R-:W-:Y:S01]  /*6b40*/  @!P1 FMUL R117, R117, R117 ;  /* 0x0000007575759220 */ /* 0x008fe20000400000 */
[----:B------:R-:W-:Y:S01]  /*6b50*/  FSETP.GEU.AND P1, PT, R129, -126, PT ;  /* 0xc2fc00008100780b */ /* 0x000fe20003f2e000 */
[----:B------:R-:W-:-:S04]  /*6b60*/  @!P6 FMUL R124, R124, 0.5 ;  /* 0x3f0000007c7ce820 */ /* 0x000fc80000400000 */
[----:B------:R-:W-:Y:S01]  /*6b70*/  @!P2 FMUL R125, R125, 0.5 ;  /* 0x3f0000007d7da820 */ /* 0x000fe20000400000 */
[----:B------:R3:W5:Y:S01]  /*6b80*/  MUFU.EX2 R121, R37 ;  /* 0x0000002500797308 */ /* 0x0007620000000800 */
[----:B----4-:R-:W-:Y:S01]  /*6b90*/  @!P4 FMUL R120, R120, R120 ;  /* 0x000000787878c220 */ /* 0x010fe20000400000 */
[----:B------:R-:W-:Y:S01]  /*6ba0*/  FSETP.GEU.AND P4, PT, R33, -126, PT ;  /* 0xc2fc00002100780b */ /* 0x000fe20003f8e000 */
[----:B-1----:R-:W-:-:S04]  /*6bb0*/  FADD R29, R70, R153 ;  /* 0x00000099461d7221 */ /* 0x002fc80000000000 */
[----:B------:R-:W-:Y:S01]  /*6bc0*/  @!P1 FMUL R129, R129, 0.5 ;  /* 0x3f00000081819820 */ /* 0x000fe20000400000 */
[----:B------:R-:W1:Y:S01]  /*6bd0*/  MUFU.EX2 R125, R125 ;  /* 0x0000007d007d7308 */ /* 0x000e620000000800 */
[----:B--2---:R-:W-:Y:S01]  /*6be0*/  @!P5 FMUL R128, R128, R128 ;  /* 0x000000808080d220 */ /* 0x004fe20000400000 */
[----:B------:R-:W-:Y:S01]  /*6bf0*/  FSETP.GEU.AND P5, PT, R136, -126, PT ;  /* 0xc2fc00008800780b */ /* 0x000fe20003fae000 */
[----:B---3--:R-:W-:Y:S01]  /*6c00*/  FFMA R37, R132, UR6, -R13 ;  /* 0x0000000684257c23 */ /* 0x008fe2000800080d */
[----:B------:R-:W-:Y:S01]  /*6c10*/  FADD R13, R25, R68 ;  /* 0x00000044190d7221 */ /* 0x000fe20000000000 */
[----:B------:R-:W-:Y:S01]  /*6c20*/  FADD R68, R38, R123 ;  /* 0x0000007b26447221 */ /* 0x000fe20000000000 */
[----:B------:R-:W-:Y:S01]  /*6c30*/  FADD R25, R27, R86 ;  /* 0x000000561b197221 */ /* 0x000fe20000000000 */
[----:B------:R-:W-:Y:S01]  /*6c40*/  @!P4 FMUL R33, R33, 0.5 ;  /* 0x3f0000002121c820 */ /* 0x000fe20000400000 */
[----:B------:R-:W2:Y:S01]  /*6c50*/  MUFU.EX2 R129, R129 ;  /* 0x0000008100817308 */ /* 0x000ea20000000800 */
[----:B------:R-:W-:Y:S01]  /*6c60*/  FADD R68, R68, R29 ;  /* 0x0000001d44447221 */ /* 0x000fe20000000000 */
[----:B------:R-:W-:Y:S01]  /*6c70*/  FADD R25, R25, R72 ;  /* 0x0000004819197221 */ /* 0x000fe20000000000 */
[----:B------:R-:W-:Y:S01]  /*6c80*/  FADD R72, R39, R102 ;  /* 0x0000006627487221 */ /* 0x000fe20000000000 */
[----:B------:R-:W-:Y:S01]  /*6c90*/  FADD R29, R15, R90 ;  /* 0x0000005a0f1d7221 */ /* 0x000fe20000000000 */
[----:B-----5:R-:W-:Y:S01]  /*6ca0*/  @!P3 FMUL R121, R121, R121 ;  /* 0x000000797979b220 */ /* 0x020fe20000400000 */
[----:B------:R-:W-:Y:S01]  /*6cb0*/  FADD R13, R13, R68 ;  /* 0x000000440d0d7221 */ /* 0x000fe20000000000 */
[----:B------:R-:W-:Y:S01]  /*6cc0*/  @!P5 FMUL R136, R136, 0.5 ;  /* 0x3f0000008888d820 */ /* 0x000fe20000400000 */
[----:B------:R3:W4:Y:S01]  /*6cd0*/  MUFU.EX2 R132, R33 ;  /* 0x0000002100847308 */ /* 0x0007220000000800 */
[----:B-1----:R-:W-:Y:S01]  /*6ce0*/  @!P2 FMUL R125, R125, R125 ;  /* 0x0000007d7d7da220 */ /* 0x002fe20000400000 */
[----:B------:R-:W-:Y:S01]  /*6cf0*/  FSETP.GEU.AND P2, PT, R133, -126, PT ;  /* 0xc2fc00008500780b */ /* 0x000fe20003f4e000 */
[----:B------:R-:W-:Y:S01]  /*6d00*/  FADD R72, R72, R45 ;  /* 0x0000002d48487221 */ /* 0x000fe20000000000 */
[----:B------:R-:W-:Y:S01]  /*6d10*/  FADD R29, R29, R76 ;  /* 0x0000004c1d1d7221 */ /* 0x000fe20000000000 */
[----:B------:R-:W-:Y:S01]  /*6d20*/  FADD R76, R59, R122 ;  /* 0x0000007a3b4c7221 */ /* 0x000fe20000000000 */
[----:B------:R-:W-:Y:S01]  /*6d30*/  FADD R45, R43, R106 ;  /* 0x0000006a2b2d7221 */ /* 0x000fe20000000000 */
[----:B------:R-:W-:Y:S01]  /*6d40*/  FADD R25, R25, R72 ;  /* 0x0000004819197221 */ /* 0x000fe20000000000 */
[----:B------:R-:W1:Y:S01]  /*6d50*/  MUFU.EX2 R136, R136 ;  /* 0x0000008800887308 */ /* 0x000e620000000800 */
[----:B--2---:R-:W-:Y:S01]  /*6d60*/  @!P1 FMUL R129, R129, R129 ;  /* 0x0000008181819220 */ /* 0x004fe20000400000 */
[----:B------:R-:W-:Y:S01]  /*6d70*/  FSETP.GEU.AND P1, PT, R137, -126, PT ;  /* 0xc2fc00008900780b */ /* 0x000fe20003f2e000 */
[----:B---3--:R-:W-:Y:S01]  /*6d80*/  FADD R33, R42, R127 ;  /* 0x0000007f2a217221 */ /* 0x008fe20000000000 */
[----:B------:R-:W-:-:S02]  /*6d90*/  F2FP.F16.F32.PACK_AB R27, R24, R159 ;  /* 0x0000009f181b723e */ /* 0x000fc400000000ff */
[----:B------:R-:W-:Y:S01]  /*6da0*/  F2FP.F16.F32.PACK_AB R72, R173, R52 ;  /* 0x00000034ad48723e */ /* 0x000fe200000000ff */
[----:B------:R-:W-:Y:S01]  /*6db0*/  @!P2 FMUL R133, R133, 0.5 ;  /* 0x3f0000008585a820 */ /* 0x000fe20000400000 */
[----:B------:R-:W-:Y:S01]  /*6dc0*/  FADD R174, R33, R80 ;  /* 0x0000005021ae7221 */ /* 0x000fe20000000000 */
[----:B----4-:R-:W-:Y:S01]  /*6dd0*/  @!P4 FMUL R132, R132, R132 ;  /* 0x000000848484c220 */ /* 0x010fe20000400000 */
[----:B------:R-:W-:Y:S01]  /*6de0*/  FSETP.GEU.AND P4, PT, R140, -126, PT ;  /* 0xc2fc00008c00780b */ /* 0x000fe20003f8e000 */
[----:B------:R-:W-:Y:S01]  /*6df0*/  FADD R33, R26, R111 ;  /* 0x0000006f1a217221 */ /* 0x000fe20000000000 */
[----:B------:R-:W-:Y:S01]  /*6e00*/  FADD R80, R95, R138 ;  /* 0x0000008a5f507221 */ /* 0x000fe20000000000 */
[----:B------:R-:W2:Y:S01]  /*6e10*/  MUFU.EX2 R133, R133 ;  /* 0x0000008500857308 */ /* 0x000ea20000000800 */
[----:B------:R-:W-:Y:S01]  /*6e20*/  FADD R29, R29, R174 ;  /* 0x000000ae1d1d7221 */ /* 0x000fe20000000000 */
[----:B------:R-:W-:Y:S01]  /*6e30*/  @!P1 FMUL R137, R137, 0.5 ;  /* 0x3f00000089899820 */ /* 0x000fe20000400000 */
[----:B------:R-:W-:Y:S01]  /*6e40*/  FADD R71, R33, R76 ;  /* 0x0000004c21477221 */ /* 0x000fe20000000000 */
[----:B-1----:R-:W-:Y:S01]  /*6e50*/  @!P5 FMUL R136, R136, R136 ;  /* 0x000000888888d220 */ /* 0x002fe20000400000 */
[----:B------:R-:W-:Y:S01]  /*6e60*/  FSETP.GEU.AND P5, PT, R144, -126, PT ;  /* 0xc2fc00009000780b */ /* 0x000fe20003fae000 */
[----:B------:R-:W-:Y:S01]  /*6e70*/  FADD R176, R45, R80 ;  /* 0x000000502db07221 */ /* 0x000fe20000000000 */
[----:B------:R-:W-:Y:S01]  /*6e80*/  FADD R33, R30, R115 ;  /* 0x000000731e217221 */ /* 0x000fe20000000000 */
[----:B------:R-:W1:Y:S01]  /*6e90*/  MUFU.EX2 R137, R137 ;  /* 0x0000008900897308 */ /* 0x000e620000000800 */
[----:B------:R-:W-:Y:S01]  /*6ea0*/  FADD R76, R62, R147 ;  /* 0x000000933e4c7221 */ /* 0x000fe20000000000 */
[----:B------:R-:W-:Y:S01]  /*6eb0*/  @!P4 FMUL R140, R140, 0.5 ;  /* 0x3f0000008c8cc820 */ /* 0x000fe20000400000 */
[----:B------:R-:W-:Y:S01]  /*6ec0*/  FADD R45, R31, R94 ;  /* 0x0000005e1f2d7221 */ /* 0x000fe20000000000 */
[----:B------:R-:W-:Y:S01]  /*6ed0*/  FADD R80, R63, R126 ;  /* 0x0000007e3f507221 */ /* 0x000fe20000000000 */
[----:B------:R-:W-:Y:S01]  /*6ee0*/  FADD R73, R33, R76 ;  /* 0x0000004c21497221 */ /* 0x000fe20000000000 */
[----:B------:R-:W-:Y:S01]  /*6ef0*/  FADD R33, R34, R119 ;  /* 0x0000007722217221 */ /* 0x000fe20000000000 */
[----:B------:R-:W-:Y:S01]  /*6f00*/  FADD R76, R67, R130 ;  /* 0x00000082434c7221 */ /* 0x000fe20000000000 */
[----:B------:R-:W3:Y:S01]  /*6f10*/  MUFU.EX2 R140, R140 ;  /* 0x0000008c008c7308 */ /* 0x000ee20000000800 */
[----:B--2---:R-:W-:Y:S01]  /*6f20*/  @!P2 FMUL R133, R133, R133 ;  /* 0x000000858585a220 */ /* 0x004fe20000400000 */
[----:B------:R-:W-:Y:S01]  /*6f30*/  @!P5 FMUL R144, R144, 0.5 ;  /* 0x3f0000009090d820 */ /* 0x000fe20000400000 */
[----:B------:R-:W-:Y:S01]  /*6f40*/  FSETP.GEU.AND P2, PT, R37, -126, PT ;  /* 0xc2fc00002500780b */ /* 0x000fe20003f4e000 */
[----:B------:R-:W-:Y:S01]  /*6f50*/  FADD R75, R45, R80 ;  /* 0x000000502d4b7221 */ /* 0x000fe20000000000 */
[----:B------:R-:W-:Y:S01]  /*6f60*/  FADD R45, R47, R110 ;  /* 0x0000006e2f2d7221 */ /* 0x000fe20000000000 */
[----:B------:R-:W-:Y:S01]  /*6f70*/  FADD R80, R99, R142 ;  /* 0x0000008e63507221 */ /* 0x000fe20000000000 */
[----:B------:R-:W-:Y:S01]  /*6f80*/  FADD R77, R33, R76 ;  /* 0x0000004c214d7221 */ /* 0x000fe20000000000 */
[----:B------:R-:W2:Y:S01]  /*6f90*/  MUFU.EX2 R144, R144 ;  /* 0x0000009000907308 */ /* 0x000ea20000000800 */
[----:B-1----:R-:W-:Y:S01]  /*6fa0*/  @!P1 FMUL R137, R137, R137 ;  /* 0x0000008989899220 */ /* 0x002fe20000400000 */
[----:B------:R-:W-:Y:S01]  /*6fb0*/  FSETP.GEU.AND P1, PT, R145, -126, PT ;  /* 0xc2fc00009100780b */ /* 0x000fe20003f2e000 */
[----:B------:R-:W-:Y:S01]  /*6fc0*/  FADD R180, R45, R80 ;  /* 0x000000502db47221 */ /* 0x000fe20000000000 */
[----:B------:R-:W-:Y:S01]  /*6fd0*/  FADD R45, R50, R135 ;  /* 0x00000087322d7221 */ /* 0x000fe20000000000 */
[----:B------:R-:W-:Y:S01]  /*6fe0*/  FADD R80, R82, R159 ;  /* 0x0000009f52507221 */ /* 0x000fe20000000000 */
[----:B------:R-:W-:Y:S01]  /*6ff0*/  FADD R33, R35, R98 ;  /* 0x0000006223217221 */ /* 0x000fe20000000000 */
[----:B------:R-:W-:Y:S01]  /*7000*/  FADD R76, R66, R151 ;  /* 0x00000097424c7221 */ /* 0x000fe20000000000 */
[----:B------:R-:W-:Y:S01]  /*7010*/  @!P2 FMUL R37, R37, 0.5 ;  /* 0x3f0000002525a820 */ /* 0x000fe20000400000 */
[----:B---3--:R-:W-:Y:S01]  /*7020*/  @!P4 FMUL R140, R140, R140 ;  /* 0x0000008c8c8cc220 */ /* 0x008fe20000400000 */
[----:B------:R-:W-:Y:S01]  /*7030*/  FSETP.GEU.AND P4, PT, R41, -126, PT ;  /* 0xc2fc00002900780b */ /* 0x000fe20003f8e000 */
[----:B------:R-:W1:Y:S01]  /*7040*/  MUFU.EX2 R124, R124 ;  /* 0x0000007c007c7308 */ /* 0x000e620000000800 */
[----:B------:R-:W-:Y:S01]  /*7050*/  FADD R182, R45, R80 ;  /* 0x000000502db67221 */ /* 0x000fe20000000000 */
[----:B------:R-:W-:Y:S01]  /*7060*/  FADD R79, R33, R76 ;  /* 0x0000004c214f7221 */ /* 0x000fe20000000000 */
[----:B------:R-:W-:Y:S01]  /*7070*/  FADD R33, R28, R191 ;  /* 0x000000bf1c217221 */ /* 0x000fe20000000000 */
[----:B------:R-:W-:Y:S01]  /*7080*/  @!P1 FMUL R145, R145, 0.5 ;  /* 0x3f00000091919820 */ /* 0x000fe20000400000 */
[----:B------:R-:W-:Y:S01]  /*7090*/  FADD R76, R60, R193 ;  /* 0x000000c13c4c7221 */ /* 0x000fe20000000000 */
[----:B--2---:R-:W-:Y:S01]  /*70a0*/  @!P5 FMUL R144, R144, R144 ;  /* 0x000000909090d220 */ /* 0x004fe20000400000 */
[----:B------:R-:W-:Y:S01]  /*70b0*/  FSETP.GEU.AND P5, PT, R149, -126, PT ;  /* 0xc2fc00009500780b */ /* 0x000fe20003fae000 */
[----:B------:R2:W3:Y:S01]  /*70c0*/  MUFU.EX2 R141, R37 ;  /* 0x00000025008d7308 */ /* 0x0004e20000000800 */
[----:B------:R-:W-:Y:S01]  /*70d0*/  FADD R45, R44, R105 ;  /* 0x000000692c2d7221 */ /* 0x000fe20000000000 */
[----:B------:R-:W-:Y:S01]  /*70e0*/  FADD R80, R152, R129 ;  /* 0x0000008198507221 */ /* 0x000fe20000000000 */
[----:B------:R-:W-:Y:S01]  /*70f0*/  FADD R49, R33, R76 ;  /* 0x0000004c21317221 */ /* 0x000fe20000000000 */
[----:B------:R-:W-:Y:S01]  /*7100*/  @!P4 FMUL R41, R41, 0.5 ;  /* 0x3f0000002929c820 */ /* 0x000fe20000400000 */
[----:B------:R-:W-:Y:S01]  /*7110*/  FADD R33, R161, R92 ;  /* 0x0000005ca1217221 */ /* 0x000fe20000000000 */
[----:B------:R-:W-:Y:S01]  /*7120*/  FADD R162, R45, R80 ;  /* 0x000000502da27221 */ /* 0x000fe20000000000 */
[----:B------:R-:W-:Y:S01]  /*7130*/  FADD R76, R177, R120 ;  /* 0x00000078b14c7221 */ /* 0x000fe20000000000 */
[----:B------:R4:W5:Y:S01]  /*7140*/  MUFU.EX2 R148, R41 ;  /* 0x0000002900947308 */ /* 0x0009620000000800 */
[----:B------:R-:W-:Y:S01]  /*7150*/  FADD R45, R169, R108 ;  /* 0x0000006ca92d7221 */ /* 0x000fe20000000000 */
[----:B------:R-:W-:Y:S01]  /*7160*/  FADD R84, R185, R136 ;  /* 0x00000088b9547221 */ /* 0x000fe20000000000 */
[----:B--2---:R-:W-:Y:S01]  /*7170*/  FADD R37, R32, R93 ;  /* 0x0000005d20257221 */ /* 0x004fe20000000000 */
[----:B------:R-:W-:Y:S01]  /*7180*/  @!P5 FMUL R149, R149, 0.5 ;  /* 0x3f0000009595d820 */ /* 0x000fe20000400000 */
[----:B------:R-:W-:Y:S01]  /*7190*/  FADD R80, R64, R117 ;  /* 0x0000007540507221 */ /* 0x000fe20000000000 */
[----:B------:R-:W-:Y:S01]  /*71a0*/  FADD R53, R33, R76 ;  /* 0x0000004c21357221 */ /* 0x000fe20000000000 */
[----:B------:R-:W-:Y:S01]  /*71b0*/  FADD R164, R45, R84 ;  /* 0x000000542da47221 */ /* 0x000fe20000000000 */
[----:B------:R-:W2:Y:S01]  /*71c0*/  MUFU.EX2 R145, R145 ;  /* 0x0000009100917308 */ /* 0x000ea20000000800 */
[----:B------:R-:W-:Y:S01]  /*71d0*/  FADD R57, R37, R80 ;  /* 0x0000005025397221 */ /* 0x000fe20000000000 */
[----:B------:R-:W-:Y:S01]  /*71e0*/  FADD R37, R48, R109 ;  /* 0x0000006d30257221 */ /* 0x000fe20000000000 */
[----:B------:R-:W-:Y:S01]  /*71f0*/  FADD R80, R154, R133 ;  /* 0x000000859a507221 */ /* 0x000fe20000000000 */
[----:B------:R-:W-:Y:S01]  /*7200*/  FADD R33, R163, R96 ;  /* 0x00000060a3217221 */ /* 0x000fe20000000000 */
[----:B------:R-:W-:Y:S01]  /*7210*/  FADD R76, R179, R128 ;  /* 0x00000080b34c7221 */ /* 0x000fe20000000000 */
[----:B----4-:R-:W-:Y:S01]  /*7220*/  FADD R41, R171, R112 ;  /* 0x00000070ab297221 */ /* 0x010fe20000000000 */
[----:B------:R-:W-:Y:S01]  /*7230*/  FADD R84, R187, R140 ;  /* 0x0000008cbb547221 */ /* 0x000fe20000000000 */
[----:B------:R-:W4:Y:S01]  /*7240*/  MUFU.EX2 R158, R149 ;  /* 0x00000095009e7308 */ /* 0x000f220000000800 */
[----:B------:R-:W-:Y:S01]  /*7250*/  FADD R166, R37, R80 ;  /* 0x0000005025a67221 */ /* 0x000fe20000000000 */
        /* <DEDUP_REMOVED lines=10> */
[----:B-1----:R-:W-:Y:S01]  /*7300*/  @!P6 FMUL R124, R124, R124 ;  /* 0x0000007c7c7ce220 */ /* 0x002fe20000400000 */
[----:B---3--:R-:W-:Y:S01]  /*7310*/  @!P2 FMUL R141, R141, R141 ;  /* 0x0000008d8d8da220 */ /* 0x008fe20000400000 */
[----:B-----5:R-:W-:Y:S01]  /*7320*/  @!P4 FMUL R148, R148, R148 ;  /* 0x000000949494c220 */ /* 0x020fe20000400000 */
[----:B--2---:R-:W-:Y:S01]  /*7330*/  @!P1 FMUL R145, R145, R145 ;  /* 0x0000009191919220 */ /* 0x004fe20000400000 */
[----:B------:R-:W-:Y:S01]  /*7340*/  FADD R65, R33, R76 ;  /* 0x0000004c21417221 */ /* 0x000fe20000000000 */
[----:B----4-:R-:W-:Y:S01]  /*7350*/  @!P5 FMUL R158, R158, R158 ;  /* 0x0000009e9e9ed220 */ /* 0x010fe20000400000 */
        /* <DEDUP_REMOVED lines=40> */
[----:B------:R-:W-:Y:S01]  /*75e0*/  F2FP.F16.F32.PACK_AB R71, R59, R58 ;  /* 0x0000003a3b47723e */ /* 0x000fe200000000ff */
[----:B------:R-:W-:Y:S01]  /*75f0*/  FADD R14, R49, R160 ;  /* 0x000000a0310e7221 */ /* 0x000fe20000000000 */
[----:B------:R-:W-:Y:S01]  /*7600*/  F2FP.F16.F32.PACK_AB R65, R63, R62 ;  /* 0x0000003e3f41723e */ /* 0x000fe200000000ff */
[----:B------:R-:W-:Y:S01]  /*7610*/  FADD R13, R13, R184 ;  /* 0x000000b80d0d7221 */ /* 0x000fe20000000000 */
[----:B------:R-:W-:-:S02]  /*7620*/  F2FP.F16.F32.PACK_AB R61, R91, R70 ;  /* 0x000000465b3d723e */ /* 0x000fc400000000ff */
[----:B------:R-:W-:Y:S02]  /*7630*/  F2FP.F16.F32.PACK_AB R63, R95, R74 ;  /* 0x0000004a5f3f723e */ /* 0x000fe400000000ff */
[----:B------:R-:W-:Y:S02]  /*7640*/  F2FP.F16.F32.PACK_AB R57, R99, R78 ;  /* 0x0000004e6339723e */ /* 0x000fe400000000ff */
[----:B------:R-:W-:Y:S02]  /*7650*/  F2FP.F16.F32.PACK_AB R59, R103, R82 ;  /* 0x00000052673b723e */ /* 0x000fe400000000ff */
[----:B------:R-:W-:Y:S02]  /*7660*/  F2FP.F16.F32.PACK_AB R53, R86, R107 ;  /* 0x0000006b5635723e */ /* 0x000fe400000000ff */
[----:B------:R-:W-:Y:S02]  /*7670*/  F2FP.F16.F32.PACK_AB R77, R39, R38 ;  /* 0x00000026274d723e */ /* 0x000fe400000000ff */
        /* <DEDUP_REMOVED lines=50> */
[----:B------:R-:W-:Y:S02]  /*79a0*/  MOV R15, 0x2 ;  /* 0x00000002000f7802 */ /* 0x000fe40000000f00 */
[----:B------:R-:W-:-:S07]  /*79b0*/  SHF.L.U32 R89, RZ, 0x1f, RZ ;  /* 0x0000001fff597819 */ /* 0x000fce00000006ff */
.L_x_23:
[----:B-1----:R1:W2:Y:S02]  /*79c0*/  SYNCS.PHASECHK.TRANS64.TRYWAIT P1, [R2+URZ+0x55008], R89 ;  /* 0x05500859020075a7 */ /* 0x0022a4000802017f */
[----:B--2---:R-:W-:Y:S05]  /*79d0*/  @!P1 NANOSLEEP.SYNCS 0x989680 ;  /* 0x009896800000995d */ /* 0x004fea0003900000 */
[----:B------:R-:W2:Y:S02]  /*79e0*/  @!P1 SYNCS.PHASECHK.TRANS64 P1, [R2+URZ+0x55008], R89 ;  /* 0x05500859020095a7 */ /* 0x000ea4000802007f */
[----:B--2---:R-:W-:Y:S05]  /*79f0*/  @!P1 BRA `(.L_x_23) ;  /* 0xfffffffc00f09947 */ /* 0x004fea000383ffff */
[----:B------:R-:W-:Y:S01]  /*7a00*/  UIADD3 UR6, UR22, 0x1400, URZ ;  /* 0x0000140016067890 */ /* 0x000fe2000fffe03f */
[----:B------:R-:W-:Y:S01]  /*7a10*/  WARPGROUP.ARRIVE ;  /* 0x00000000000079c5 */ /* 0x000fe20000000000 */
[----:B------:R-:W-:Y:S01]  /*7a20*/  UMOV UR7, 0x80000020 ;  /* 0x8000002000077882 */ /* 0x000fe20000000000 */
[----:B------:R-:W-:Y:S01]  /*7a30*/  UIADD3 UR8, UR22, 0x1800, URZ ;  /* 0x0000180016087890 */ /* 0x000fe2000fffe03f */
[----:B------:R-:W-:Y:S01]  /*7a40*/  R2UR UR15, R2 ;  /* 0x00000000020f72ca */ /* 0x000fe200000e0000 */
[----:B------:R-:W-:Y:S01]  /*7a50*/  UMOV UR19, 0x80000020 ;  /* 0x8000002000137882 */ /* 0x000fe20000000000 */
[----:B------:R-:W-:Y:S01]  /*7a60*/  UIADD3 UR10, UR22, 0x1c00, URZ ;  /* 0x00001c00160a7890 */ /* 0x000fe2000fffe03f */
[C---:B------:R-:W-:Y:S01]  /*7a70*/  ISETP.GE.AND P1, PT, R21.reuse, 0x3, PT ;  /* 0x000000031500780c */ /* 0x040fe20003f26270 */
[----:B------:R-:W-:Y:S01]  /*7a80*/  UMOV UR11, 0x80000020 ;  /* 0x80000020000b7882 */ /* 0x000fe20000000000 */
[----:B------:R-:W-:Y:S01]  /*7a90*/  HGMMA.64x32x16.F32 R216, R84, gdesc[UR4].tnspB, RZ, !UPT, gsb0 ;  /* 0x4060000454d87df0 */ /* 0x000fe2000c0008ff */
[----:B------:R-:W-:Y:S01]  /*7aa0*/  UMOV UR18, UR8 ;  /* 0x0000000800127c82 */ /* 0x000fe20008000000 */
[----:B------:R-:W-:Y:S01]  /*7ab0*/  UIADD3 UR6, UR22, 0x2000, URZ ;  /* 0x0000200016067890 */ /* 0x000fe2000fffe03f */
[----:B------:R-:W-:Y:S01]  /*7ac0*/  VIADD R12, R12, 0x100 ;  /* 0x000001000c0c7836 */ /* 0x000fe20000000000 */
[----:B------:R-:W-:Y:S01]  /*7ad0*/  UMOV UR7, 0x80000020 ;  /* 0x8000002000077882 */ /* 0x000fe20000000000 */
[----:B------:R-:W-:Y:S01]  /*7ae0*/  UIADD3 UR8, UR22, 0x2400, URZ ;  /* 0x0000240016087890 */ /* 0x000fe2000fffe03f */
[----:B------:R-:W-:-:S02]  /*7af0*/  IADD3 R244, R21, -0x1, RZ ;  /* 0xffffffff15f47810 */ /* 0x000fc40007ffe0ff */
[----:B------:R-:W-:Y:S01]  /*7b00*/  UIADD3 UR15, UR15, 0x55020, URZ ;  /* 0x000550200f0f7890 */ /* 0x000fe2000fffe03f */
[----:B------:R-:W-:Y:S02]  /*7b10*/  WARPGROUP.DEPBAR.LE gsb0, 0x0 ;  /* 0x00008000000079c5 */ /* 0x000fe40000010000 */
[----:B------:R-:W-:-:S06]  /*7b20*/  WARPGROUP.ARRIVE ;  /* 0x00000000000079c5 */ /* 0x000fcc0000000000 */
[----:B------:R-:W-:Y:S01]  /*7b30*/  HGMMA.64x32x16.F32 R200, R84, gdesc[UR16].tnspB, RZ, !UPT, gsb0 ;  /* 0x4060001054c87df0 */ /* 0x000fe2000c0008ff */
[----:B------:R-:W-:Y:S02]  /*7b40*/  UMOV UR19, 0x80000020 ;  /* 0x8000002000137882 */ /* 0x000fe40000000000 */
[----:B------:R-:W-:Y:S02]  /*7b50*/  WARPGROUP.DEPBAR.LE gsb0, 0x0 ;  /* 0x00008000000079c5 */ /* 0x000fe40000010000 */
[----:B------:R-:W-:-:S06]  /*7b60*/  WARPGROUP.ARRIVE ;  /* 0x00000000000079c5 */ /* 0x000fcc0000000000 */
[----:B------:R-:W-:Y:S01]  /*7b70*/  HGMMA.64x32x16.F32 R184, R84, gdesc[UR8].tnspB, RZ, !UPT, gsb0 ;  /* 0x4060000854b87df0 */ /* 0x000fe2000c0008ff */
[----:B------:R-:W-:Y:S01]  /*7b80*/  UIADD3 UR10, UR22, 0x1c40, URZ ;  /* 0x00001c40160a7890 */ /* 0x000fe2000fffe03f */
[----:B------:R-:W-:Y:S01]  /*7b90*/  UMOV UR11, 0x80000020 ;  /* 0x80000020000b7882 */ /* 0x000fe20000000000 */
[----:B------:R-:W-:Y:S02]  /*7ba0*/  WARPGROUP.DEPBAR.LE gsb0, 0x0 ;  /* 0x00008000000079c5 */ /* 0x000fe40000010000 */
[----:B------:R-:W-:-:S06]  /*7bb0*/  WARPGROUP.ARRIVE ;  /* 0x00000000000079c5 */ /* 0x000fcc0000000000 */
[----:B------:R-:W-:Y:S01]  /*7bc0*/  HGMMA.64x32x16.F32 R168, R84, gdesc[UR4].tnspB, RZ, !UPT, gsb0 ;  /* 0x4060000454a87df0 */ /* 0x000fe2000c0008ff */
[----:B------:R-:W-:Y:S01]  /*7bd0*/  UMOV UR6, UR8 ;  /* 0x0000000800067c82 */ /* 0x000fe20008000000 */
[----:B------:R-:W-:Y:S01]  /*7be0*/  UMOV UR7, 0x80000020 ;  /* 0x8000002000077882 */ /* 0x000fe20000000000 */
[----:B------:R-:W-:-:S07]  /*7bf0*/  UIADD3 UR8, UR22, 0x1840, URZ ;  /* 0x0000184016087890 */ /* 0x000fce000fffe03f */
[----:B------:R-:W-:Y:S01]  /*7c00*/  UMOV UR18, UR8 ;  /* 0x0000000800127c82 */ /* 0x000fe20008000000 */
[----:B------:R-:W-:Y:S01]  /*7c10*/  UIADD3 UR8, UR22, 0x2440, URZ ;  /* 0x0000244016087890 */ /* 0x000fe2000fffe03f */
[----:B------:R-:W-:Y:S02]  /*7c20*/  WARPGROUP.DEPBAR.LE gsb0, 0x0 ;  /* 0x00008000000079c5 */ /* 0x000fe40000010000 */
[----:B------:R-:W-:-:S06]  /*7c30*/  WARPGROUP.ARRIVE ;  /* 0x00000000000079c5 */ /* 0x000fcc0000000000 */
[----:B------:R-:W-:Y:S01]  /*7c40*/  HGMMA.64x32x16.F32 R152, R84, gdesc[UR4].tnspB, RZ, !UPT, gsb0 ;  /* 0x4060000454987df0 */ /* 0x000fe2000c0008ff */
[----:B------:R-:W-:Y:S01]  /*7c50*/  UIADD3 UR6, UR22, 0x1440, URZ ;  /* 0x0000144016067890 */ /* 0x000fe2000fffe03f */
[----:B------:R-:W-:Y:S01]  /*7c60*/  UMOV UR7, 0x80000020 ;  /* 0x8000002000077882 */ /* 0x000fe20000000000 */
[----:B------:R-:W-:Y:S02]  /*7c70*/  WARPGROUP.DEPBAR.LE gsb0, 0x0 ;  /* 0x00008000000079c5 */ /* 0x000fe40000010000 */
[----:B------:R-:W-:-:S06]  /*7c80*/  WARPGROUP.ARRIVE ;  /* 0x00000000000079c5 */ /* 0x000fcc0000000000 */
[----:B------:R-:W-:Y:S01]  /*7c90*/  HGMMA.64x32x16.F32 R216, R80, gdesc[UR4].tnspB, R216, gsb0 ;  /* 0x4060000450d87df0 */ /* 0x000fe200080008d8 */
[----:B------:R-:W-:Y:S01]  /*7ca0*/  UIADD3 UR6, UR22, 0x2040, URZ ;  /* 0x0000204016067890 */ /* 0x000fe2000fffe03f */
[----:B------:R-:W-:Y:S01]  /*7cb0*/  UMOV UR7, 0x80000020 ;  /* 0x8000002000077882 */ /* 0x000fe20000000000 */
[----:B------:R-:W-:Y:S02]  /*7cc0*/  WARPGROUP.DEPBAR.LE gsb0, 0x0 ;  /* 0x00008000000079c5 */ /* 0x000fe40000010000 */
[----:B------:R-:W-:-:S06]  /*7cd0*/  WARPGROUP.ARRIVE ;  /* 0x00000000000079c5 */ /* 0x000fcc0000000000 */
[----:B------:R-:W-:Y:S01]  /*7ce0*/  HGMMA.64x32x16.F32 R200, R80, gdesc[UR16].tnspB, R200, gsb0 ;  /* 0x4060001050c87df0 */ /* 0x000fe200080008c8 */
[----:B------:R-:W-:Y:S02]  /*7cf0*/  UMOV UR19, 0x80000020 ;  /* 0x8000002000137882 */ /* 0x000fe40000000000 */
        /* <DEDUP_REMOVED lines=8> */
[----:B------:R-:W-:Y:S01]  /*7d80*/  UMOV UR6, UR8 ;  /* 0x0000000800067c82 */ /* 0x000fe20008000000 */
[----:B------:R-:W-:Y:S01]  /*7d90*/  UMOV UR7, 0x80000020 ;  /* 0x8000002000077882 */ /* 0x000fe20000000000 */
[----:B------:R-:W-:-:S07]  /*7da0*/  UIADD3 UR8, UR22, 0x1880, URZ ;  /* 0x0000188016087890 */ /* 0x000fce000fffe03f */
[----:B------:R-:W-:Y:S01]  /*7db0*/  UMOV UR18, UR8 ;  /* 0x0000000800127c82 */ /* 0x000fe20008000000 */
[----:B------:R-:W-:Y:S01]  /*7dc0*/  UIADD3 UR8, UR22, 0x2480, URZ ;  /* 0x0000248016087890 */ /* 0x000fe2000fffe03f */
        /* <DEDUP_REMOVED lines=363> */
[----:B------:R-:W-:Y:S03]  /*9480*/  HGMMA.64x32x16.F32 R200, R24, gdesc[UR16].tnspB, R200, gsb0 ;  /* 0x4060001018c87df0 */ /* 0x000fe600080008c8 */
[----:B------:R-:W-:Y:S02]  /*9490*/  WARPGROUP.DEPBAR.LE gsb0, 0x0 ;  /* 0x00008000000079c5 */ /* 0x000fe40000010000 */
[----:B------:R-:W-:-:S06]  /*94a0*/  WARPGROUP.ARRIVE ;  /* 0x00000000000079c5 */ /* 0x000fcc0000000000 */
[----:B------:R-:W-:Y:S03]  /*94b0*/  HGMMA.64x32x16.F32 R184, R24, gdesc[UR8].tnspB, R184, gsb0 ;  /* 0x4060000818b87df0 */ /* 0x000fe600080008b8 */
[----:B------:R-:W-:Y:S02]  /*94c0*/  WARPGROUP.DEPBAR.LE gsb0, 0x0 ;  /* 0x00008000000079c5 */ /* 0x000fe40000010000 */
[----:B------:R-:W-:-:S06]  /*94d0*/  WARPGROUP.ARRIVE ;  /* 0x00000000000079c5 */ /* 0x000fcc0000000000 */
[----:B------:R-:W-:Y:S01]  /*94e0*/  HGMMA.64x32x16.F32 R168, R24, gdesc[UR4].tnspB, R168, gsb0 ;  /* 0x4060000418a87df0 */ /* 0x000fe200080008a8 */
[----:B------:R-:W-:Y:S01]  /*94f0*/  UMOV UR6, UR8 ;  /* 0x0000000800067c82 */ /* 0x000fe20008000000 */
[----:B------:R-:W-:Y:S01]  /*9500*/  UMOV UR7, 0x80000020 ;  /* 0x8000002000077882 */ /* 0x000fe20000000000 */
[----:B------:R-:W-:Y:S02]  /*9510*/  WARPGROUP.DEPBAR.LE gsb0, 0x0 ;  /* 0x00008000000079c5 */ /* 0x000fe40000010000 */
[----:B------:R-:W-:-:S06]  /*9520*/  WARPGROUP.ARRIVE ;  /* 0x00000000000079c5 */ /* 0x000fcc0000000000 */
[----:B------:R-:W-:Y:S01]  /*9530*/  HGMMA.64x32x16.F32 R152, R24, gdesc[UR4].tnspB, R152, gsb0 ;  /* 0x4060000418987df0 */ /* 0x000fe20008000898 */
[----:B------:R-:W-:Y:S02]  /*9540*/  UPRMT UR6, URZ, 0x654, UR15 ;  /* 0x000006543f067896 */ /* 0x000fe4000800000f */
[----:B------:R-:W-:-:S07]  /*9550*/  WARPGROUP.DEPBAR.LE gsb0, 0x0 ;  /* 0x00008000000079c5 */ /* 0x000fce0000010000 */
[----:B------:R-:W-:Y:S01]  /*9560*/  SYNCS.ARRIVE.TRANS64.RED.A1T0 RZ, [UR6], RZ ;  /* 0x000000ffffff79a7 */ /* 0x000fe20008100406 */
[----:B------:R-:W-:Y:S05]  /*9570*/  @!P1 BRA `(.L_x_24) ;  /* 0x0000006c00d09947 */ /* 0x000fea0003800000 */
[----:B------:R-:W-:Y:S01]  /*9580*/  IMAD.MOV.U32 R243, RZ, RZ, R17 ;  /* 0x000000fffff37224 */ /* 0x000fe200078e0011 */
[----:B------:R-:W-:Y:S01]  /*9590*/  MOV R21, R20 ;  /* 0x0000001400157202 */ /* 0x000fe20000000f00 */
[----:B------:R-:W-:Y:S01]  /*95a0*/  IMAD.MOV.U32 R15, RZ, RZ, 0x2 ;  /* 0x00000002ff0f7424 */ /* 0x000fe200078e00ff */
[----:B------:R-:W-:Y:S01]  /*95b0*/  MOV R10, 0x1 ;  /* 0x00000001000a7802 */ /* 0x000fe20000000f00 */
[----:B------:R-:W-:Y:S01]  /*95c0*/  IMAD.MOV.U32 R9, RZ, RZ, RZ ;  /* 0x000000ffff097224 */ /* 0x000fe200078e00ff */
[----:B------:R-:W-:-:S06]  /*95d0*/  ULDC.64 UR30, c[0x0][0x198] ;  /* 0x00006600001e7ab9 */ /* 0x000fcc0000000a00 */
.L_x_36:
[C---:B------:R-:W-:Y:S01]  /*95e0*/  ISETP.GT.AND P1, PT, R244.reuse, 0x2, PT ;  /* 0x00000002f400780c */ /* 0x040fe20003f24270 */
[----:B------:R-:W-:Y:S01]  /*95f0*/  IMAD R20, R15, 0x8, R2 ;  /* 0x000000080f147824 */ /* 0x000fe200078e0202 */
[----:B------:R-:W-:Y:S02]  /*9600*/  IADD3 R244, R244, -0x1, RZ ;  /* 0xfffffffff4f47810 */ /* 0x000fe40007ffe0ff */
[----:B------:R-:W-:-:S09]  /*9610*/  SHF.L.U32 R17, R9, 0x1f, RZ ;  /* 0x0000001f09117819 */ /* 0x000fd200000006ff */
.L_x_25:
[----:B--2---:R2:W3:Y:S02]  /*9620*/  SYNCS.PHASECHK.TRANS64.TRYWAIT P2, [R20+URZ+0x55000], R17 ;  /* 0x05500011140075a7 */ /* 0x0044e4000804017f */
[----:B---3--:R-:W-:Y:S05]  /*9630*/  @!P2 NANOSLEEP.SYNCS 0x989680 ;  /* 0x009896800000a95d */ /* 0x008fea0003900000 */
[----:B------:R-:W3:Y:S02]  /*9640*/  @!P2 SYNCS.PHASECHK.TRANS64 P2, [R20+URZ+0x55000], R17 ;  /* 0x055000111400a5a7 */ /* 0x000ee4000804007f */
[----:B---3--:R-:W-:Y:S05]  /*9650*/  @!P2 BRA `(.L_x_25) ;  /* 0xfffffffc00f0a947 */ /* 0x008fea000383ffff */
[----:B------:R-:W-:Y:S05]  /*9660*/  WARPSYNC.ALL ;  /* 0x0000000000007948 */ /* 0x000fea0003800000 */
[----:B------:R-:W-:Y:S01]  /*9670*/  R2UR UR6, R15 ;  /* 0x000000000f0672ca */ /* 0x000fe200000e0000 */
[----:B-1----:R-:W-:Y:S01]  /*9680*/  WARPGROUP.ARRIVE ;  /* 0x00000000000079c5 */ /* 0x002fe20000000000 */
[----:B------:R-:W-:Y:S01]  /*9690*/  R2UR UR8, R240 ;  /* 0x00000000f00872ca */ /* 0x000fe200000e0000 */
[----:B------:R-:W-:Y:S01]  /*96a0*/  UMOV UR11, 0x80000020 ;  /* 0x80000020000b7882 */ /* 0x000fe20000000000 */
        /* <DEDUP_REMOVED lines=9> */
[----:B------:R-:W-:Y:S01]  /*9740*/  UIMAD UR6, UR6, 0x1400, UR14 ;  /* 0x00001400060678a4 */ /* 0x000fe2000f8e020e */
[----:B------:R-:W-:Y:S01]  /*9750*/  R2UR UR32, R234 ;  /* 0x00000000ea2072ca */ /* 0x000fe200000e0000 */
[----:B------:R-:W-:Y:S01]  /*9760*/  UMOV UR19, 0x80000020 ;  /* 0x8000002000137882 */ /* 0x000fe20000000000 */
[----:B------:R-:W-:Y:S01]  /*9770*/  R2UR UR33, R235 ;  /* 0x00000000eb2172ca */ /* 0x000fe200000e0000 */
[----:B------:R-:W-:Y:S01]  /*9780*/  UIADD3 UR7, UR6, 0x2, URZ ;  /* 0x0000000206077890 */ /* 0x000fe2000fffe03f */
[----:B------:R-:W-:Y:S01]  /*9790*/  R2UR UR24, R232 ;  /* 0x00000000e81872ca */ /* 0x000fe200000e0000 */
[----:B------:R-:W-:Y:S01]  /*97a0*/  UIADD3 UR58, UR6, 0xc02, URZ ;  /* 0x00000c02063a7890 */ /* 0x000fe2000fffe03f */
[----:B------:R-:W-:Y:S01]  /*97b0*/  R2UR UR25, R233 ;  /* 0x00000000e91972ca */ /* 0x000fe200000e0000 */
[----:B------:R-:W-:Y:S01]  /*97c0*/  UMOV UR10, UR6 ;  /* 0x00000006000a7c82 */ /* 0x000fe20008000000 */
[----:B------:R-:W-:Y:S01]  /*97d0*/  R2UR UR16, R22 ;  /* 0x00000000161072ca */ /* 0x000fe200000e0000 */
[----:B------:R-:W-:Y:S01]  /*97e0*/  HGMMA.64x256x16.F32 R24, gdesc[UR8], RZ, !UPT, gsb0 ;  /* 0x03e00000081879f0 */ /* 0x000fe2000c0008ff */
[----:B------:R-:W-:Y:S01]  /*97f0*/  UMOV UR50, UR7 ;  /* 0x0000000700327c82 */ /* 0x000fe20008000000 */
[----:B------:R-:W-:Y:S01]  /*9800*/  UIADD3 UR7, UR6, 0x400, URZ ;  /* 0x0000040006077890 */ /* 0x000fe2000fffe03f */
[----:B------:R-:W-:Y:S01]  /*9810*/  R2UR UR17, R23 ;  /* 0x00000000171172ca */ /* 0x000fe200000e0000 */
[----:B------:R-:W-:Y:S01]  /*9820*/  UMOV UR11, 0x80000020 ;  /* 0x80000020000b7882 */ /* 0x000fe20000000000 */
[----:B------:R-:W-:Y:S01]  /*9830*/  R2UR UR8, R18 ;  /* 0x00000000120872ca */ /* 0x000fe200000e0000 */
[----:B------:R-:W-:Y:S01]  /*9840*/  UMOV UR59, 0x80000020 ;  /* 0x80000020003b7882 */ /* 0x000fe20000000000 */
[----:B------:R-:W-:Y:S01]  /*9850*/  R2UR UR9, R19 ;  /* 0x00000000130972ca */ /* 0x000fe200000e0000 */
[----:B------:R-:W-:Y:S01]  /*9860*/  UIADD3 UR46, UR6, 0x1000, URZ ;  /* 0x00001000062e7890 */ /* 0x000fe2000fffe03f */
[----:B------:R-:W-:Y:S01]  /*9870*/  ISETP.NE.AND P2, PT, R8, RZ, PT ;  /* 0x000000ff0800720c */ /* 0x000fe20003f45270 */
[----:B------:R-:W-:Y:S01]  /*9880*/  UMOV UR38, UR7 ;  /* 0x0000000700267c82 */ /* 0x000fe20008000000 */
[----:B------:R-:W-:Y:S01]  /*9890*/  UIADD3 UR7, UR6, 0x402, URZ ;  /* 0x0000040206077890 */ /* 0x000fe2000fffe03f */
[----:B------:R-:W-:-:S06]  /*98a0*/  UMOV UR47, 0x80000020 ;  /* 0x80000020002f7882 */ /* 0x000fcc0000000000 */
[----:B------:R-:W-:Y:S01]  /*98b0*/  UMOV UR34, UR7 ;  /* 0x0000000700227c82 */ /* 0x000fe20008000000 */
[----:B------:R-:W-:-:S07]  /*98c0*/  UIADD3 UR7, UR6, 0x800, URZ ;  /* 0x0000080006077890 */ /* 0x000fce000fffe03f */
[----:B------:R-:W-:Y:S01]  /*98d0*/  UMOV UR26, UR7 ;  /* 0x00000007001a7c82 */ /* 0x000fe20008000000 */
[----:B------:R-:W-:-:S07]  /*98e0*/  UIADD3 UR7, UR6, 0x802, URZ ;  /* 0x0000080206077890 */ /* 0x000fce000fffe03f */
[----:B------:R-:W-:Y:S01]  /*98f0*/  UMOV UR18, UR7 ;  /* 0x0000000700127c82 */ /* 0x000fe20008000000 */
[----:B------:R-:W-:Y:S02]  /*9900*/  UIADD3 UR7, UR6, 0xc00, URZ ;  /* 0x00000c0006077890 */ /* 0x000fe4000fffe03f */
[----:B------:R-:W-:-:S05]  /*9910*/  UIADD3 UR6, UR6, 0x1002, URZ ;  /* 0x0000100206067890 */ /* 0x000fca000fffe03f */
[----:B------:R-:W-:Y:S01]  /*9920*/  UMOV UR10, UR7 ;  /* 0x00000007000a7c82 */ /* 0x000fe20008000000 */
[----:B------:R-:W-:Y:S01]  /*9930*/  UMOV UR7, 0x80000020 ;  /* 0x8000002000077882 */ /* 0x000fe20000000000 */
[----:B------:R-:W-:Y:S02]  /*9940*/  WARPGROUP.DEPBAR.LE gsb0, 0x0 ;  /* 0x00008000000079c5 */ /* 0x000fe40000010000 */
[----:B------:R-:W-:-:S06]  /*9950*/  WARPGROUP.ARRIVE ;  /* 0x00000000000079c5 */ /* 0x000fcc0000000000 */
        /* <DEDUP_REMOVED lines=34> */
[----:B------:R-:W-:Y:S05]  /*9b80*/  @P2 BRA `(.L_x_26) ;  /* 0x0000000000fc2947 */ /* 0x000fea0003800000 */
[----:B------:R-:W-:-:S13]  /*9b90*/  ISETP.LT.OR P3, PT, R6, 0x1, !P0 ;  /* 0x000000010600780c */ /* 0x000fda0004761670 */
[----:B------:R-:W-:Y:S05]  /*9ba0*/  @P3 BRA `(.L_x_27) ;  /* 0x0000000000f03947 */ /* 0x000fea0003800000 */
[----:B------:R-:W-:Y:S02]  /*9bb0*/  ISETP.NE.AND P4, PT, R0, RZ, PT ;  /* 0x000000ff0000720c */ /* 0x000fe40003f85270 */
[----:B--2---:R-:W-:Y:S02]  /*9bc0*/  LEA R17, R4, R2, 0x3 ;  /* 0x0000000204117211 */ /* 0x004fe400078e18ff */
[----:B------:R-:W-:-:S09]  /*9bd0*/  SHF.L.U32 R20, R5, 0x1f, RZ ;  /* 0x0000001f05147819 */ /* 0x000fd200000006ff */
.L_x_28:
[----:B-1----:R1:W2:Y:S02]  /*9be0*/  SYNCS.PHASECHK.TRANS64.TRYWAIT P3, [R17+URZ+0x55020], R20 ;  /* 0x05502014110075a7 */ /* 0x0022a4000806017f */
[----:B--2---:R-:W-:Y:S05]  /*9bf0*/  @!P3 NANOSLEEP.SYNCS 0x989680 ;  /* 0x009896800000b95d */ /* 0x004fea0003900000 */
[----:B------:R-:W2:Y:S02]  /*9c00*/  @!P3 SYNCS.PHASECHK.TRANS64 P3, [R17+URZ+0x55020], R20 ;  /* 0x055020141100b5a7 */ /* 0x000ea4000806007f */
[----:B--2---:R-:W-:Y:S05]  /*9c10*/  @!P3 BRA `(.L_x_28) ;  /* 0xfffffffc00f0b947 */ /* 0x004fea000383ffff */
[----:B------:R-:W-:Y:S05]  /*9c20*/  @P4 BRA `(.L_x_29) ;  /* 0x0000000000144947 */ /* 0x000fea0003800000 */
[----:B------:R-:W-:Y:S01]  /*9c30*/  LOP3.LUT P3, RZ, R16, 0x1f, RZ, 0xc0, !PT ;  /* 0x0000001f10ff7812 */ /* 0x000fe2000786c0ff */
[----:B-1----:R-:W-:-:S04]  /*9c40*/  IMAD.MOV.U32 R20, RZ, RZ, 0x14000 ;  /* 0x00014000ff147424 */ /* 0x002fc800078e00ff */
[----:B------:R2:W-:Y:S08]  /*9c50*/  SYNCS.ARRIVE.TRANS64 RZ, [R17+URZ+0x55000], R20 ;  /* 0x0550001411ff79a7 */ /* 0x0005f0000800003f */
[----:B------:R-:W-:Y:S05]  /*9c60*/  @!P3 BRA `(.L_x_29) ;  /* 0x000000000004b947 */ /* 0x000fea0003800000 */
[----:B------:R-:W-:Y:S01]  /*9c70*/  BPT.TRAP 0x1 ;  /* 0x000000040000795c */ /* 0x000fe20000300000 */
.L_x_29:
[----:B-12---:R-:W-:Y:S01]  /*9c80*/  IMAD R20, R4, 0x14000, R2 ;  /* 0x0001400004147824 */ /* 0x006fe200078e0202 */
[----:B------:R-:W-:Y:S01]  /*9c90*/  R2UR UR49, R17 ;  /* 0x00000000113172ca */ /* 0x000fe200000e0000 */
[----:B------:R-:W-:Y:S01]  /*9ca0*/  UIADD3 UR38, UP0, UR30, 0x1f0, URZ ;  /* 0x000001f01e267890 */ /* 0x000fe2000ff1e03f */
[----:B------:R-:W-:Y:S01]  /*9cb0*/  R2UR UR51, R7 ;  /* 0x00000000073372ca */ /* 0x000fe200000e0000 */
[----:B------:R-:W-:Y:S01]  /*9cc0*/  UMOV UR6, 0x0 ;  /* 0x0000000000067882 */ /* 0x000fe20000000000 */
[----:B------:R-:W-:Y:S01]  /*9cd0*/  R2UR UR8, R20 ;  /* 0x00000000140872ca */ /* 0x000fe200000e0000 */
[----:B------:R-:W-:Y:S01]  /*9ce0*/  UIADD3.X UR39, URZ, UR31, URZ, UP0, !UPT ;  /* 0x0000001f3f277290 */ /* 0x000fe200087fe43f */
[----:B------:R-:W-:Y:S01]  /*9cf0*/  IADD3 R4, R4, 0x1, RZ ;  /* 0x0000000104047810 */ /* 0x000fe20007ffe0ff */
[----:B------:R-:W-:Y:S01]  /*9d00*/  UMOV UR7, 0x10000000 ;  /* 0x1000000000077882 */ /* 0x000fe20000000000 */
[----:B------:R-:W-:Y:S01]  /*9d10*/  UMOV UR50, URZ ;  /* 0x0000003f00327c82 */ /* 0x000fe20008000000 */
[----:B------:R-:W-:Y:S01]  /*9d20*/  UMOV UR34, 0x20 ;  /* 0x0000002000227882 */ /* 0x000fe20000000000 */
[----:B------:R-:W-:Y:S01]  /*9d30*/  UMOV UR36, UR52 ;  /* 0x0000003400247c82 */ /* 0x000fe20008000000 */
[----:B------:R-:W-:Y:S01]  /*9d40*/  UMOV UR37, UR53 ;  /* 0x0000003500257c82 */ /* 0x000fe20008000000 */
[----:B------:R-:W-:Y:S01]  /*9d50*/  UMOV UR26, 0x40 ;  /* 0x00000040001a7882 */ /* 0x000fe20000000000 */
[----:B------:R-:W-:Y:S01]  /*9d60*/  UIADD3 UR49, UR49, 0x55000, URZ ;  /* 0x0005500031317890 */ /* 0x000fe2000fffe03f */
[----:B------:R-:W-:Y:S01]  /*9d70*/  ISETP.NE.AND P3, PT, R4, 0x4, PT ;  /* 0x000000040400780c */ /* 0x000fe20003f65270 */
[----:B------:R-:W-:-:S02]  /*9d80*/  USHF.L.U32 UR51, UR51, 0x8, URZ ;  /* 0x0000000833337899 */ /* 0x000fc4000800063f */
[----:B------:R-:W-:Y:S01]  /*9d90*/  UIADD3 UR48, UR8, 0x5000, URZ ;  /* 0x0000500008307890 */ /* 0x000fe2000fffe03f */
[----:B------:R-:W-:Y:S01]  /*9da0*/  SEL R20, RZ, 0x1, P3 ;  /* 0x00000001ff147807 */ /* 0x000fe20001800000 */
[----:B------:R-:W-:Y:S01]  /*9db0*/  UIADD3 UR32, UR8, 0x9000, URZ ;  /* 0x0000900008207890 */ /* 0x000fe2000fffe03f */
[----:B------:R-:W-:Y:S01]  /*9dc0*/  SEL R4, R4, RZ, P3 ;  /* 0x000000ff04047207 */ /* 0x000fe20001800000 */
[----:B------:R-:W-:Y:S01]  /*9dd0*/  UIADD3 UR24, UR8, 0xd000, URZ ;  /* 0x0000d00008187890 */ /* 0x000fe2000fffe03f */
[----:B------:R-:W-:Y:S01]  /*9de0*/  LOP3.LUT R5, R5, R20, RZ, 0x3c, !PT ;  /* 0x0000001405057212 */ /* 0x000fe200078e3cff */
[----:B------:R-:W-:Y:S02]  /*9df0*/  UIADD3 UR16, UR8, 0x11000, URZ ;  /* 0x0001100008107890 */ /* 0x000fe4000fffe03f */
[----:B------:R-:W-:Y:S01]  /*9e00*/  UIADD3 UR8, UR8, 0x15000, URZ ;  /* 0x0001500008087890 */ /* 0x000fe2000fffe03f */
[----:B------:R1:W-:Y:S01]  /*9e10*/  UTMALDG.4D [UR48], [UR38], desc[UR6] ;  /* 0x00000630260075b4 */ /* 0x0003e20008019000 */
[----:B------:R-:W-:Y:S01]  /*9e20*/  UMOV UR33, UR49 ;  /* 0x0000003100217c82 */ /* 0x000fe20008000000 */
[----:B------:R-:W-:Y:S01]  /*9e30*/  UMOV UR35, UR51 ;  /* 0x0000003300237c82 */ /* 0x000fe20008000000 */
        /* <DEDUP_REMOVED lines=15> */
[----:B------:R1:W-:Y:S01]  /*9f30*/  UTMALDG.4D [UR24], [UR38], desc[UR6] ;  /* 0x00000618260075b4 */ /* 0x0003e20008019000 */
[----:B------:R1:W-:Y:S01]  /*9f40*/  UTMALDG.4D [UR16], [UR38], desc[UR6] ;  /* 0x00000610260075b4 */ /* 0x0003e20008019000 */
[----:B------:R1:W-:Y:S02]  /*9f50*/  UTMALDG.4D [UR8], [UR38], desc[UR6] ;  /* 0x00000608260075b4 */ /* 0x0003e40008019000 */
[----:B-1----:R-:W-:Y:S01]  /*9f60*/  NOP ;  /* 0x0000000000007918 */ /* 0x002fe20000000000 */
.L_x_27:
[----:B------:R-:W-:-:S07]  /*9f70*/  VIADD R6, R6, 0xffffffff ;  /* 0xffffffff06067836 */ /* 0x000fce0000000000 */
.L_x_26:
[----:B------:R-:W-:Y:S01]  /*9f80*/  IADD3 R15, R15, 0x1, RZ ;  /* 0x000000010f0f7810 */ /* 0x000fe20007ffe0ff */
[----:B------:R-:W-:Y:S05]  /*9f90*/  WARPSYNC.ALL ;  /* 0x0000000000007948 */ /* 0x000fea0003800000 */
[----:B------:R-:W-:-:S04]  /*9fa0*/  ISETP.NE.AND P3, PT, R15, 0x4, PT ;  /* 0x000000040f00780c */ /* 0x000fc80003f65270 */
[----:B--2---:R-:W-:Y:S02]  /*9fb0*/  SEL R20, RZ, 0x1, P3 ;  /* 0x00000001ff147807 */ /* 0x004fe40001800000 */
[----:B------:R-:W-:Y:S02]  /*9fc0*/  SEL R15, R15, RZ, P3 ;  /* 0x000000ff0f0f7207 */ /* 0x000fe40001800000 */
[----:B------:R-:W-:Y:S02]  /*9fd0*/  LOP3.LUT R9, R9, R20, RZ, 0x3c, !PT ;  /* 0x0000001409097212 */ /* 0x000fe400078e3cff */
[----:B------:R-:W-:Y:S01]  /*9fe0*/  FMNMX R20, R24, R243, !PT ;  /* 0x000000f318147209 */ /* 0x000fe20007800000 */
[----:B------:R-:W-:Y:S01]  /*9ff0*/  ULDC UR6, c[0x0][0x604] ;  /* 0x0001810000067ab9 */ /* 0x000fe20000000800 */
[----:B------:R-:W-:Y:S02]  /*a000*/  FMNMX R242, R26, R21, !PT ;  /* 0x000000151af27209 */ /* 0x000fe40007800000 */
[----:B------:R-:W-:-:S02]  /*a010*/  FMNMX R17, R25, R20, !PT ;  /* 0x0000001419117209 */ /* 0x000fc40007800000 */
        /* <DEDUP_REMOVED lines=124> */
[----:B------:R-:W-:-:S03]  /*a7e0*/  FMNMX R247, R151, R242, !PT ;  /* 0x000000f297f77209 */ /* 0x000fc60007800000 */
[----:B------:R-:W1:Y:S04]  /*a7f0*/  SHFL.BFLY PT, R20, R245, 0x1, 0x1f ;  /* 0x0c201f00f5147f89 */ /* 0x000e6800000e0000 */
[----:B------:R-:W2:Y:S01]  /*a800*/  SHFL.BFLY PT, R242, R247, 0x1, 0x1f ;  /* 0x0c201f00f7f27f89 */ /* 0x000ea200000e0000 */
[----:B-1----:R-:W-:Y:S02]  /*a810*/  FMNMX R248, R245, R20, !PT ;  /* 0x00000014f5f87209 */ /* 0x002fe40007800000 */
[----:B--2---:R-:W-:-:S03]  /*a820*/  FMNMX R249, R247, R242, !PT ;  /* 0x000000f2f7f97209 */ /* 0x004fc60007800000 */
[----:B------:R-:W1:Y:S04]  /*a830*/  SHFL.BFLY PT, R17, R248, 0x2, 0x1f ;  /* 0x0c401f00f8117f89 */ /* 0x000e6800000e0000 */
[----:B------:R-:W2:Y:S01]  /*a840*/  SHFL.BFLY PT, R20, R249, 0x2, 0x1f ;  /* 0x0c401f00f9147f89 */ /* 0x000ea200000e0000 */
[----:B-1----:R-:W-:Y:S02]  /*a850*/  FMNMX R17, R248, R17, !PT ;  /* 0x00000011f8117209 */ /* 0x002fe40007800000 */
[C---:B------:R-:W-:Y:S01]  /*a860*/  LEA R248, R10.reuse, UR15, 0x3 ;  /* 0x0000000f0af87c11 */ /* 0x040fe2000f8e18ff */
[----:B------:R-:W-:Y:S01]  /*a870*/  VIADD R10, R10, 0x1 ;  /* 0x000000010a0a7836 */ /* 0x000fe20000000000 */
[----:B--2---:R-:W-:Y:S02]  /*a880*/  FMNMX R20, R249, R20, !PT ;  /* 0x00000014f9147209 */ /* 0x004fe40007800000 */
[----:B------:R-:W-:-:S02]  /*a890*/  FSETP.NEU.AND P3, PT, R17, -INF , PT ;  /* 0xff8000001100780b */ /* 0x000fc40003f6d000 */
[C---:B------:R-:W-:Y:S02]  /*a8a0*/  FSETP.NEU.AND P4, PT, R20.reuse, -INF , PT ;  /* 0xff8000001400780b */ /* 0x040fe40003f8d000 */
[----:B------:R-:W-:Y:S02]  /*a8b0*/  FSEL R242, R17, RZ, P3 ;  /* 0x000000ff11f27208 */ /* 0x000fe40001800000 */
[----:B------:R-:W-:Y:S02]  /*a8c0*/  FSEL R246, R20, RZ, P4 ;  /* 0x000000ff14f67208 */ /* 0x000fe40002000000 */
[----:B------:R-:W-:Y:S01]  /*a8d0*/  PRMT R248, RZ, 0x654, R248 ;  /* 0x00000654fff87816 */ /* 0x000fe200000000f8 */
[----:B------:R-:W-:Y:S02]  /*a8e0*/  FADD R243, -R242, R243 ;  /* 0x000000f3f2f37221 */ /* 0x000fe40000000100 */
[----:B------:R-:W-:Y:S01]  /*a8f0*/  FADD R245, -R246, R21 ;  /* 0x00000015f6f57221 */ /* 0x000fe20000000100 */
[----:B------:R1:W-:Y:S01]  /*a900*/  SYNCS.ARRIVE.TRANS64.RED.A1T0 RZ, [R248+URZ], RZ ;  /* 0x000000fff8ff79a7 */ /* 0x0003e2000810043f */
[----:B------:R-:W-:-:S02]  /*a910*/  FMUL R21, R243, UR6 ;  /* 0x00000006f3157c20 */ /* 0x000fc40008400000 */
[----:B------:R-:W-:-:S03]  /*a920*/  FMUL R247, R245, UR6 ;  /* 0x00000006f5f77c20 */ /* 0x000fc60008400000 */
[----:B------:R-:W-:Y:S02]  /*a930*/  FSETP.GEU.AND P3, PT, R21, -126, PT ;  /* 0xc2fc00001500780b */ /* 0x000fe40003f6e000 */
[----:B------:R-:W-:Y:S02]  /*a940*/  FSETP.GEU.AND P4, PT, R247, -126, PT ;  /* 0xc2fc0000f700780b */ /* 0x000fe40003f8e000 */
[----:B-1----:R-:W-:-:S09]  /*a950*/  LEA R248, R15, R2, 0x3 ;  /* 0x000000020ff87211 */ /* 0x002fd200078e18ff */
[----:B------:R-:W-:Y:S02]  /*a960*/  @!P3 FMUL R21, R21, 0.5 ;  /* 0x3f0000001515b820 */ /* 0x000fe40000400000 */
[----:B------:R-:W-:Y:S02]  /*a970*/  @!P4 FMUL R247, R247, 0.5 ;  /* 0x3f000000f7f7c820 */ /* 0x000fe40000400000 */
[----:B------:R1:W2:Y:S08]  /*a980*/  MUFU.EX2 R245, R21 ;  /* 0x0000001500f57308 */ /* 0x0002b00000000800 */
[----:B------:R-:W3:Y:S01]  /*a990*/  MUFU.EX2 R243, R247 ;  /* 0x000000f700f37308 */ /* 0x000ee20000000800 */
[----:B-1----:R-:W-:Y:S01]  /*a9a0*/  SHF.L.U32 R21, R9, 0x1f, RZ ;  /* 0x0000001f09157819 */ /* 0x002fe200000006ff */
[----:B--2---:R-:W-:Y:S01]  /*a9b0*/  @!P3 FMUL R245, R245, R245 ;  /* 0x000000f5f5f5b220 */ /* 0x004fe20000400000 */
[----:B------:R-:W-:-:S03]  /*a9c0*/  ISETP.NE.AND P3, PT, R10, 0x4, PT ;  /* 0x000000040a00780c */ /* 0x000fc60003f65270 */
[-C--:B------:R-:W-:Y:S01]  /*a9d0*/  FMUL R216, R216, R245.reuse ;  /* 0x000000f5d8d87220 */ /* 0x080fe20000400000 */
[-C--:B------:R-:W-:Y:S01]  /*a9e0*/  FMUL R217, R217, R245.reuse ;  /* 0x000000f5d9d97220 */ /* 0x080fe20000400000 */
[-C--:B------:R-:W-:Y:S01]  /*a9f0*/  FMUL R220, R220, R245.reuse ;  /* 0x000000f5dcdc7220 */ /* 0x080fe20000400000 */
[----:B------:R-:W-:Y:S01]  /*aa00*/  FMUL R221, R221, R245 ;  /* 0x000000f5dddd7220 */ /* 0x000fe20000400000 */
[----:B---3--:R-:W-:Y:S01]  /*aa10*/  @!P4 FMUL R243, R243, R243 ;  /* 0x000000f3f3f3c220 */ /* 0x008fe20000400000 */
[-C--:B------:R-:W-:Y:S01]  /*aa20*/  FMUL R224, R224, R245.reuse ;  /* 0x000000f5e0e07220 */ /* 0x080fe20000400000 */
        /* <DEDUP_REMOVED lines=34> */
[----:B------:R-:W-:Y:S01]  /*ac50*/  FMUL R165, R165, R245 ;  /* 0x000000f5a5a57220 */ /* 0x000fe20000400000 */
        /* <DEDUP_REMOVED lines=39> */
[----:B------:R-:W-:-:S07]  /*aed0*/  FMUL R167, R167, R243 ;  /* 0x000000f3a7a77220 */ /* 0x000fce0000400000 */
.L_x_30:
[----:B-1----:R1:W2:Y:S02]  /*aee0*/  SYNCS.PHASECHK.TRANS64.TRYWAIT P4, [R248+URZ+0x55000], R21 ;  /* 0x05500015f80075a7 */ /* 0x0022a4000808017f */
[----:B--2---:R-:W-:Y:S05]  /*aef0*/  @!P4 NANOSLEEP.SYNCS 0x989680 ;  /* 0x009896800000c95d */ /* 0x004fea0003900000 */
[----:B------:R-:W2:Y:S02]  /*af00*/  @!P4 SYNCS.PHASECHK.TRANS64 P4, [R248+URZ+0x55000], R21 ;  /* 0x05500015f800c5a7 */ /* 0x000ea4000808007f */
[----:B--2---:R-:W-:Y:S05]  /*af10*/  @!P4 BRA `(.L_x_30) ;  /* 0xfffffffc00f0c947 */ /* 0x004fea000383ffff */
[----:B------:R-:W-:Y:S01]  /*af20*/  ULDC UR7, c[0x0][0x604] ;  /* 0x0001810000077ab9 */ /* 0x000fe20000000800 */
[----:B------:R-:W-:Y:S01]  /*af30*/  R2UR UR6, R15 ;  /* 0x000000000f0672ca */ /* 0x000fe200000e0000 */
[----:B-1----:R-:W-:Y:S01]  /*af40*/  FMUL R21, R242, UR7 ;  /* 0x00000007f2157c20 */ /* 0x002fe20008400000 */
[----:B------:R-:W-:Y:S01]  /*af50*/  UMOV UR19, 0x80000020 ;  /* 0x8000002000137882 */ /* 0x000fe20000000000 */
[----:B------:R-:W-:Y:S01]  /*af60*/  UMOV UR11, 0x80000020 ;  /* 0x80000020000b7882 */ /* 0x000fe20000000000 */
[----:B------:R-:W-:Y:S01]  /*af70*/  UMOV UR27, 0x80000020 ;  /* 0x80000020001b7882 */ /* 0x000fe20000000000 */
[--C-:B------:R-:W-:Y:S01]  /*af80*/  FFMA R25, R25, UR7, -R21.reuse ;  /* 0x0000000719197c23 */ /* 0x100fe20008000815 */
[--C-:B------:R-:W-:Y:S01]  /*af90*/  FFMA R24, R24, UR7, -R21.reuse ;  /* 0x0000000718187c23 */ /* 0x100fe20008000815 */
[--C-:B------:R-:W-:Y:S01]  /*afa0*/  FFMA R248, R28, UR7, -R21.reuse ;  /* 0x000000071cf87c23 */ /* 0x100fe20008000815 */
[----:B------:R-:W-:Y:S01]  /*afb0*/  FMUL R28, R246, UR7 ;  /* 0x00000007f61c7c20 */ /* 0x000fe20008400000 */
[--C-:B------:R-:W-:Y:S01]  /*afc0*/  FFMA R250, R29, UR7, -R21.reuse ;  /* 0x000000071dfa7c23 */ /* 0x100fe20008000815 */
[----:B------:R-:W-:Y:S01]  /*afd0*/  FSETP.GEU.AND P4, PT, R25, -126, PT ;  /* 0xc2fc00001900780b */ /* 0x000fe20003f8e000 */
[--C-:B------:R-:W-:Y:S01]  /*afe0*/  FFMA R33, R33, UR7, -R21.reuse ;  /* 0x0000000721217c23 */ /* 0x100fe20008000815 */
[----:B------:R-:W-:Y:S01]  /*aff0*/  FSETP.GEU.AND P5, PT, R24, -126, PT ;  /* 0xc2fc00001800780b */ /* 0x000fe20003fae000 */
[--C-:B------:R-:W-:Y:S01]  /*b000*/  FFMA R26, R26, UR7, -R28.reuse ;  /* 0x000000071a1a7c23 */ /* 0x100fe2000800081c */
[----:B------:R-:W-:Y:S01]  /*b010*/  FSETP.GEU.AND P6, PT, R248, -126, PT ;  /* 0xc2fc0000f800780b */ /* 0x000fe20003fce000 */
[--C-:B------:R-:W-:Y:S01]  /*b020*/  FFMA R27, R27, UR7, -R28.reuse ;  /* 0x000000071b1b7c23 */ /* 0x100fe2000800081c */
[----:B------:R-:W-:Y:S01]  /*b030*/  UIMAD UR6, UR6, 0x1400, UR22 ;  /* 0x00001400060678a4 */ /* 0x000fe2000f8e0216 */
[--C-:B------:R-:W-:Y:S01]  /*b040*/  FFMA R251, R32, UR7, -R21.reuse ;  /* 0x0000000720fb7c23 */ /* 0x100fe20008000815 */
[--C-:B------:R-:W-:Y:S01]  /*b050*/  FFMA R36, R36, UR7, -R21.reuse ;  /* 0x0000000724247c23 */ /* 0x100fe20008000815 */
[--C-:B------:R-:W-:Y:S01]  /*b060*/  FFMA R37, R37, UR7, -R21.reuse ;  /* 0x0000000725257c23 */ /* 0x100fe20008000815 */
[----:B------:R-:W-:Y:S01]  /*b070*/  UIADD3 UR8, UR6, 0x400, URZ ;  /* 0x0000040006087890 */ /* 0x000fe2000fffe03f */
[--C-:B------:R-:W-:Y:S01]  /*b080*/  FFMA R38, R38, UR7, -R28.reuse ;  /* 0x0000000726267c23 */ /* 0x100fe2000800081c */
[----:B------:R-:W-:Y:S01]  /*b090*/  UIADD3 UR10, UR6, 0x800, URZ ;  /* 0x00000800060a7890 */ /* 0x000fe2000fffe03f */
[----:B------:R-:W-:Y:S01]  /*b0a0*/  @!P4 FMUL R25, R25, 0.5 ;  /* 0x3f0000001919c820 */ /* 0x000fe20000400000 */
[----:B------:R-:W-:Y:S01]  /*b0b0*/  UMOV UR18, UR6 ;  /* 0x0000000600127c82 */ /* 0x000fe20008000000 */
[----:B------:R-:W-:Y:S01]  /*b0c0*/  @!P5 FMUL R24, R24, 0.5 ;  /* 0x3f0000001818d820 */ /* 0x000fe20000400000 */
[----:B------:R-:W-:Y:S01]  /*b0d0*/  UIADD3 UR12, UR6, 0xc00, URZ ;  /* 0x00000c00060c7890 */ /* 0x000fe2000fffe03f */
[----:B------:R-:W1:Y:S01]  /*b0e0*/  MUFU.EX2 R242, R25 ;  /* 0x0000001900f27308 */ /* 0x000e620000000800 */
[----:B------:R-:W-:Y:S01]  /*b0f0*/  @!P6 FMUL R248, R248, 0.5 ;  /* 0x3f000000f8f8e820 */ /* 0x000fe20000400000 */
[----:B------:R-:W-:Y:S01]  /*b100*/  UIADD3 UR16, UR6, 0x1000, URZ ;  /* 0x0000100006107890 */ /* 0x000fe2000fffe03f */
[--C-:B------:R-:W-:Y:S01]  /*b110*/  FFMA R40, R40, UR7, -R21.reuse ;  /* 0x0000000728287c23 */ /* 0x100fe20008000815 */
[--C-:B------:R-:W-:Y:S01]  /*b120*/  FFMA R44, R44, UR7, -R21.reuse ;  /* 0x000000072c2c7c23 */ /* 0x100fe20008000815 */
[--C-:B------:R-:W-:Y:S01]  /*b130*/  FFMA R42, R42, UR7, -R28.reuse ;  /* 0x000000072a2a7c23 */ /* 0x100fe2000800081c */
[--C-:B------:R-:W-:Y:S01]  /*b140*/  FFMA R47, R47, UR7, -R28.reuse ;  /* 0x000000072f2f7c23 */ /* 0x100fe2000800081c */
[--C-:B------:R-:W-:Y:S01]  /*b150*/  FFMA R48, R48, UR7, -R21.reuse ;  /* 0x0000000730307c23 */ /* 0x100fe20008000815 */
[----:B------:R2:W3:Y:S01]  /*b160*/  MUFU.EX2 R247, R24 ;  /* 0x0000001800f77308 */ /* 0x0004e20000000800 */
[--C-:B------:R-:W-:Y:S01]  /*b170*/  FFMA R252, R49, UR7, -R21.reuse ;  /* 0x0000000731fc7c23 */ /* 0x100fe20008000815 */
[--C-:B------:R-:W-:Y:S01]  /*b180*/  FFMA R52, R52, UR7, -R21.reuse ;  /* 0x0000000734347c23 */ /* 0x100fe20008000815 */
[--C-:B------:R-:W-:Y:S01]  /*b190*/  FFMA R50, R50, UR7, -R28.reuse ;  /* 0x0000000732327c23 */ /* 0x100fe2000800081c */
[--C-:B------:R-:W-:Y:S01]  /*b1a0*/  FFMA R54, R54, UR7, -R28.reuse ;  /* 0x0000000736367c23 */ /* 0x100fe2000800081c */
[--C-:B------:R-:W-:Y:S01]  /*b1b0*/  FFMA R55, R55, UR7, -R28.reuse ;  /* 0x0000000737377c23 */ /* 0x100fe2000800081c */
[--C-:B------:R-:W-:Y:S01]  /*b1c0*/  FFMA R56, R56, UR7, -R21.reuse ;  /* 0x0000000738387c23 */ /* 0x100fe20008000815 */
[--C-:B------:R-:W-:Y:S01]  /*b1d0*/  FFMA R60, R60, UR7, -R21.reuse ;  /* 0x000000073c3c7c23 */ /* 0x100fe20008000815 */
[----:B------:R-:W4:Y:S01]  /*b1e0*/  MUFU.EX2 R246, R248 ;  /* 0x000000f800f67308 */ /* 0x000f220000000800 */
[----:B-1----:R-:W-:Y:S01]  /*b1f0*/  @!P4 FMUL R242, R242, R242 ;  /* 0x000000f2f2f2c220 */ /* 0x002fe20000400000 */
[----:B------:R-:W-:Y:S01]  /*b200*/  FSETP.GEU.AND P4, PT, R26, -126, PT ;  /* 0xc2fc00001a00780b */ /* 0x000fe20003f8e000 */
[--C-:B--2---:R-:W-:Y:S01]  /*b210*/  FFMA R24, R30, UR7, -R28.reuse ;  /* 0x000000071e187c23 */ /* 0x104fe2000800081c */
[--C-:B------:R-:W-:Y:S01]  /*b220*/  FFMA R30, R31, UR7, -R28.reuse ;  /* 0x000000071f1e7c23 */ /* 0x100fe2000800081c */
[--C-:B------:R-:W-:Y:S01]  /*b230*/  FFMA R61, R61, UR7, -R21.reuse ;  /* 0x000000073d3d7c23 */ /* 0x100fe20008000815 */
[--C-:B------:R-:W-:Y:S01]  /*b240*/  FFMA R62, R62, UR7, -R28.reuse ;  /* 0x000000073e3e7c23 */ /* 0x100fe2000800081c */
[--C-:B------:R-:W-:Y:S01]  /*b250*/  FFMA R65, R65, UR7, -R21.reuse ;  /* 0x0000000741417c23 */ /* 0x100fe20008000815 */
[--C-:B------:R-:W-:Y:S01]  /*b260*/  FFMA R68, R68, UR7, -R21.reuse ;  /* 0x0000000744447c23 */ /* 0x100fe20008000815 */
[----:B---3--:R-:W-:Y:S01]  /*b270*/  @!P5 FMUL R247, R247, R247 ;  /* 0x000000f7f7f7d220 */ /* 0x008fe20000400000 */
[----:B------:R-:W-:Y:S01]  /*b280*/  FSETP.GEU.AND P5, PT, R250, -126, PT ;  /* 0xc2fc0000fa00780b */ /* 0x000fe20003fae000 */
[--C-:B------:R-:W-:Y:S01]  /*b290*/  FFMA R70, R70, UR7, -R28.reuse ;  /* 0x0000000746467c23 */ /* 0x100fe2000800081c */
[--C-:B------:R-:W-:Y:S01]  /*b2a0*/  FFMA R71, R71, UR7, -R28.reuse ;  /* 0x0000000747477c23 */ /* 0x100fe2000800081c */
[--C-:B------:R-:W-:Y:S01]  /*b2b0*/  FFMA R73, R73, UR7, -R21.reuse ;  /* 0x0000000749497c23 */ /* 0x100fe20008000815 */
[--C-:B------:R-:W-:Y:S01]  /*b2c0*/  FFMA R76, R76, UR7, -R21.reuse ;  /* 0x000000074c4c7c23 */ /* 0x100fe20008000815 */
[----:B------:R-:W-:Y:S01]  /*b2d0*/  @!P4 FMUL R26, R26, 0.5 ;  /* 0x3f0000001a1ac820 */ /* 0x000fe20000400000 */
[--C-:B------:R-:W-:Y:S01]  /*b2e0*/  FFMA R72, R72, UR7, -R21.reuse ;  /* 0x0000000748487c23 */ /* 0x100fe20008000815 */
[----:B----4-:R-:W-:Y:S01]  /*b2f0*/  @!P6 FMUL R246, R246, R246 ;  /* 0x000000f6f6f6e220 */ /* 0x010fe20000400000 */
[----:B------:R-:W-:Y:S01]  /*b300*/  FSETP.GEU.AND P6, PT, R27, -126, PT ;  /* 0xc2fc00001b00780b */ /* 0x000fe20003fce000 */
[----:B------:R-:W1:Y:S01]  /*b310*/  MUFU.EX2 R249, R26 ;  /* 0x0000001a00f97308 */ /* 0x000e620000000800 */
[--C-:B------:R-:W-:Y:S01]  /*b320*/  FFMA R79, R79, UR7, -R28.reuse ;  /* 0x000000074f4f7c23 */ /* 0x100fe2000800081c */
[--C-:B------:R-:W-:Y:S01]  /*b330*/  FFMA R80, R80, UR7, -R21.reuse ;  /* 0x0000000750507c23 */ /* 0x100fe20008000815 */
[--C-:B------:R-:W-:Y:S01]  /*b340*/  FFMA R78, R78, UR7, -R28.reuse ;  /* 0x000000074e4e7c23 */ /* 0x100fe2000800081c */
[----:B------:R-:W-:Y:S01]  /*b350*/  @!P5 FMUL R250, R250, 0.5 ;  /* 0x3f000000fafad820 */ /* 0x000fe20000400000 */
[--C-:B------:R-:W-:Y:S01]  /*b360*/  FFMA R85, R85, UR7, -R21.reuse ;  /* 0x0000000755557c23 */ /* 0x100fe20008000815 */
[--C-:B------:R-:W-:Y:S01]  /*b370*/  FFMA R81, R81, UR7, -R21.reuse ;  /* 0x0000000751517c23 */ /* 0x100fe20008000815 */
[--C-:B------:R-:W-:Y:S01]  /*b380*/  FFMA R83, R83, UR7, -R28.reuse ;  /* 0x0000000753537c23 */ /* 0x100fe2000800081c */
[----:B------:R-:W2:Y:S01]  /*b390*/  MUFU.EX2 R29, R250 ;  /* 0x000000fa001d7308 */ /* 0x000ea20000000800 */
[--C-:B------:R-:W-:Y:S01]  /*b3a0*/  FFMA R82, R82, UR7, -R28.reuse ;  /* 0x0000000752527c23 */ /* 0x100fe2000800081c */
[--C-:B------:R-:W-:Y:S01]  /*b3b0*/  FFMA R88, R88, UR7, -R21.reuse ;  /* 0x0000000758587c23 */ /* 0x100fe20008000815 */
[--C-:B------:R-:W-:Y:S01]  /*b3c0*/  FFMA R89, R89, UR7, -R21.reuse ;  /* 0x0000000759597c23 */ /* 0x100fe20008000815 */
[----:B------:R-:W-:Y:S01]  /*b3d0*/  @!P6 FMUL R27, R27, 0.5 ;  /* 0x3f0000001b1be820 */ /* 0x000fe20000400000 */
[--C-:B------:R-:W-:Y:S01]  /*b3e0*/  FFMA R87, R87, UR7, -R28.reuse ;  /* 0x0000000757577c23 */ /* 0x100fe2000800081c */
[--C-:B------:R-:W-:Y:S01]  /*b3f0*/  FFMA R93, R93, UR7, -R21.reuse ;  /* 0x000000075d5d7c23 */ /* 0x100fe20008000815 */
[--C-:B------:R-:W-:Y:S01]  /*b400*/  FFMA R92, R92, UR7, -R21.reuse ;  /* 0x000000075c5c7c23 */ /* 0x100fe20008000815 */
[----:B------:R-:W3:Y:S01]  /*b410*/  MUFU.EX2 R248, R27 ;  /* 0x0000001b00f87308 */ /* 0x000ee20000000800 */
[----:B-1----:R-:W-:Y:S01]  /*b420*/  @!P4 FMUL R249, R249, R249 ;  /* 0x000000f9f9f9c220 */ /* 0x002fe20000400000 */
[----:B------:R-:W-:Y:S01]  /*b430*/  FSETP.GEU.AND P4, PT, R30, -126, PT ;  /* 0xc2fc00001e00780b */ /* 0x000fe20003f8e000 */
[--C-:B------:R-:W-:Y:S01]  /*b440*/  FFMA R94, R94, UR7, -R28.reuse ;  /* 0x000000075e5e7c23 */ /* 0x100fe2000800081c */
[--C-:B------:R-:W-:Y:S01]  /*b450*/  FFMA R95, R95, UR7, -R28.reuse ;  /* 0x000000075f5f7c23 */ /* 0x100fe2000800081c */
[--C-:B------:R-:W-:Y:S01]  /*b460*/  FFMA R97, R97, UR7, -R21.reuse ;  /* 0x0000000761617c23 */ /* 0x100fe20008000815 */
[--C-:B------:R-:W-:Y:S01]  /*b470*/  FFMA R100, R100, UR7, -R21.reuse ;  /* 0x0000000764647c23 */ /* 0x100fe20008000815 */
[--C-:B------:R-:W-:Y:S01]  /*b480*/  FFMA R103, R103, UR7, -R28.reuse ;  /* 0x0000000767677c23 */ /* 0x100fe2000800081c */
[----:B------:R-:W-:Y:S01]  /*b490*/  FFMA R108, R108, UR7, -R21 ;  /* 0x000000076c6c7c23 */ /* 0x000fe20008000815 */
[----:B--2---:R-:W-:Y:S01]  /*b4a0*/  @!P5 FMUL R29, R29, R29 ;  /* 0x0000001d1d1dd220 */ /* 0x004fe20000400000 */
[----:B------:R-:W-:Y:S01]  /*b4b0*/  FSETP.GEU.AND P5, PT, R24, -126, PT ;  /* 0xc2fc00001800780b */ /* 0x000fe20003fae000 */
[----:B------:R-:W-:Y:S01]  /*b4c0*/  FFMA R107, R107, UR7, -R28 ;  /* 0x000000076b6b7c23 */ /* 0x000fe2000800081c */
[----:B------:R-:W-:Y:S01]  /*b4d0*/  FFMA R245, R245, R14, R247 ;  /* 0x0000000ef5f57223 */ /* 0x000fe200000000f7 */
[----:B------:R-:W-:Y:S01]  /*b4e0*/  FFMA R243, R243, R13, R249 ;  /* 0x0000000df3f37223 */ /* 0x000fe200000000f9 */
[----:B------:R-:W-:Y:S01]  /*b4f0*/  F2FP.F16.F32.PACK_AB R26, R29, R246 ;  /* 0x000000f61d1a723e */ /* 0x000fe200000000ff */
[----:B------:R-:W-:Y:S01]  /*b500*/  @!P4 FMUL R30, R30, 0.5 ;  /* 0x3f0000001e1ec820 */ /* 0x000fe20000400000 */
[----:B------:R-:W-:Y:S01]  /*b510*/  FADD R245, R245, R242 ;  /* 0x000000f2f5f57221 */ /* 0x000fe20000000000 */
[----:B---3--:R-:W-:Y:S01]  /*b520*/  @!P6 FMUL R248, R248, R248 ;  /* 0x000000f8f8f8e220 */ /* 0x008fe20000400000 */
[----:B------:R-:W-:Y:S01]  /*b530*/  FSETP.GEU.AND P6, PT, R33, -126, PT ;  /* 0xc2fc00002100780b */ /* 0x000fe20003fce000 */
[--C-:B------:R-:W-:Y:S01]  /*b540*/  FFMA R96, R96, UR7, -R21.reuse ;  /* 0x0000000760607c23 */ /* 0x100fe20008000815 */
[----:B------:R-:W-:Y:S01]  /*b550*/  FADD R246, R245, R246 ;  /* 0x000000f6f5f67221 */ /* 0x000fe20000000000 */
[----:B------:R-:W1:Y:S01]  /*b560*/  MUFU.EX2 R30, R30 ;  /* 0x0000001e001e7308 */ /* 0x000e620000000800 */
[----:B------:R-:W-:Y:S01]  /*b570*/  F2FP.F16.F32.PACK_AB R25, R248, R249 ;  /* 0x000000f9f819723e */ /* 0x000fe200000000ff */
[----:B------:R-:W-:Y:S01]  /*b580*/  @!P5 FMUL R24, R24, 0.5 ;  /* 0x3f0000001818d820 */ /* 0x000fe20000400000 */
[--C-:B------:R-:W-:Y:S01]  /*b590*/  FFMA R101, R101, UR7, -R21.reuse ;  /* 0x0000000765657c23 */ /* 0x100fe20008000815 */
[--C-:B------:R-:W-:Y:S01]  /*b5a0*/  FFMA R102, R102, UR7, -R28.reuse ;  /* 0x0000000766667c23 */ /* 0x100fe2000800081c */
[--C-:B------:R-:W-:Y:S01]  /*b5b0*/  FFMA R104, R104, UR7, -R21.reuse ;  /* 0x0000000768687c23 */ /* 0x100fe20008000815 */
[--C-:B------:R-:W-:Y:S01]  /*b5c0*/  FFMA R105, R105, UR7, -R21.reuse ;  /* 0x0000000769697c23 */ /* 0x100fe20008000815 */
[--C-:B------:R-:W-:Y:S01]  /*b5d0*/  FFMA R109, R109, UR7, -R21.reuse ;  /* 0x000000076d6d7c23 */ /* 0x100fe20008000815 */
[----:B------:R2:W3:Y:S01]  /*b5e0*/  MUFU.EX2 R31, R24 ;  /* 0x00000018001f7308 */ /* 0x0004e20000000800 */
[--C-:B------:R-:W-:Y:S01]  /*b5f0*/  FFMA R106, R106, UR7, -R28.reuse ;  /* 0x000000076a6a7c23 */ /* 0x100fe2000800081c */
[----:B------:R-:W-:Y:S01]  /*b600*/  @!P6 FMUL R33, R33, 0.5 ;  /* 0x3f0000002121e820 */ /* 0x000fe20000400000 */
[--C-:B------:R-:W-:Y:S01]  /*b610*/  FFMA R110, R110, UR7, -R28.reuse ;  /* 0x000000076e6e7c23 */ /* 0x100fe2000800081c */
[----:B------:R-:W-:Y:S01]  /*b620*/  FFMA R111, R111, UR7, -R28 ;  /* 0x000000076f6f7c23 */ /* 0x000fe2000800081c */
[--C-:B------:R-:W-:Y:S01]  /*b630*/  FFMA R112, R112, UR7, -R21.reuse ;  /* 0x0000000770707c23 */ /* 0x100fe20008000815 */
[--C-:B------:R-:W-:Y:S01]  /*b640*/  FFMA R113, R113, UR7, -R21.reuse ;  /* 0x0000000771717c23 */ /* 0x100fe20008000815 */
[----:B------:R-:W-:Y:S01]  /*b650*/  FADD R248, R243, R248 ;  /* 0x000000f8f3f87221 */ /* 0x000fe20000000000 */
[----:B------:R-:W4:Y:S01]  /*b660*/  MUFU.EX2 R32, R33 ;  /* 0x0000002100207308 */ /* 0x000f220000000800 */
[----:B-1----:R-:W-:Y:S01]  /*b670*/  @!P4 FMUL R30, R30, R30 ;  /* 0x0000001e1e1ec220 */ /* 0x002fe20000400000 */
[----:B--2---:R-:W-:Y:S01]  /*b680*/  F2FP.F16.F32.PACK_AB R24, R242, R247 ;  /* 0x000000f7f218723e */ /* 0x004fe200000000ff */
[--C-:B------:R-:W-:Y:S01]  /*b690*/  FFMA R117, R117, UR7, -R21.reuse ;  /* 0x0000000775757c23 */ /* 0x100fe20008000815 */
[----:B------:R-:W-:Y:S01]  /*b6a0*/  FSETP.GEU.AND P4, PT, R251, -126, PT ;  /* 0xc2fc0000fb00780b */ /* 0x000fe20003f8e000 */
[--C-:B------:R-:W-:Y:S01]  /*b6b0*/  FFMA R114, R114, UR7, -R28.reuse ;  /* 0x0000000772727c23 */ /* 0x100fe2000800081c */
[--C-:B------:R-:W-:Y:S01]  /*b6c0*/  FFMA R115, R115, UR7, -R28.reuse ;  /* 0x0000000773737c23 */ /* 0x100fe2000800081c */
[--C-:B------:R-:W-:Y:S01]  /*b6d0*/  FFMA R143, R143, UR7, -R28.reuse ;  /* 0x000000078f8f7c23 */ /* 0x100fe2000800081c */
[--C-:B------:R-:W-:Y:S01]  /*b6e0*/  FFMA R144, R144, UR7, -R21.reuse ;  /* 0x0000000790907c23 */ /* 0x100fe20008000815 */
[----:B---3--:R-:W-:Y:S01]  /*b6f0*/  @!P5 FMUL R31, R31, R31 ;  /* 0x0000001f1f1fd220 */ /* 0x008fe20000400000 */
[----:B------:R-:W-:Y:S01]  /*b700*/  FSETP.GEU.AND P5, PT, R36, -126, PT ;  /* 0xc2fc00002400780b */ /* 0x000fe20003fae000 */
[--C-:B------:R-:W-:Y:S01]  /*b710*/  FFMA R145, R145, UR7, -R21.reuse ;  /* 0x0000000791917c23 */ /* 0x100fe20008000815 */
[----:B------:R-:W-:Y:S01]  /*b720*/  FFMA R148, R148, UR7, -R21 ;  /* 0x0000000794947c23 */ /* 0x000fe20008000815 */
[--C-:B------:R-:W-:Y:S01]  /*b730*/  FFMA R146, R146, UR7, -R28.reuse ;  /* 0x0000000792927c23 */ /* 0x100fe2000800081c */
[----:B------:R-:W-:Y:S01]  /*b740*/  F2FP.F16.F32.PACK_AB R27, R30, R31 ;  /* 0x0000001f1e1b723e */ /* 0x000fe200000000ff */
[----:B------:R-:W-:Y:S01]  /*b750*/  FADD R31, R248, R31 ;  /* 0x0000001ff81f7221 */ /* 0x000fe20000000000 */
[----:B------:R-:W-:Y:S01]  /*b760*/  FFMA R147, R147, UR7, -R28 ;  /* 0x0000000793937c23 */ /* 0x000fe2000800081c */
[----:B------:R-:W-:Y:S01]  /*b770*/  @!P4 FMUL R251, R251, 0.5 ;  /* 0x3f000000fbfbc820 */ /* 0x000fe20000400000 */
[----:B------:R-:W-:Y:S01]  /*b780*/  WARPGROUP.ARRIVE ;  /* 0x00000000000079c5 */ /* 0x000fe20000000000 */
[----:B----4-:R-:W-:Y:S01]  /*b790*/  @!P6 FMUL R32, R32, R32 ;  /* 0x000000202020e220 */ /* 0x010fe20000400000 */
[----:B------:R-:W-:Y:S01]  /*b7a0*/  FADD R30, R31, R30 ;  /* 0x0000001e1f1e7221 */ /* 0x000fe20000000000 */
[----:B------:R-:W1:Y:S01]  /*b7b0*/  MUFU.EX2 R250, R251 ;  /* 0x000000fb00fa7308 */ /* 0x000e620000000800 */
[----:B------:R-:W-:Y:S01]  /*b7c0*/  FFMA R31, R116, UR7, -R21 ;  /* 0x00000007741f7c23 */ /* 0x000fe20008000815 */
[----:B------:R-:W-:Y:S01]  /*b7d0*/  @!P5 FMUL R36, R36, 0.5 ;  /* 0x3f0000002424d820 */ /* 0x000fe20000400000 */
[----:B------:R-:W-:Y:S01]  /*b7e0*/  HGMMA.64x32x16.F32 R216, R24, gdesc[UR16].tnspB, R216, gsb0 ;  /* 0x4060001018d87df0 */ /* 0x000fe200080008d8 */
[----:B------:R-:W-:Y:S01]  /*b7f0*/  UMOV UR18, UR8 ;  /* 0x0000000800127c82 */ /* 0x000fe20008000000 */
[----:B------:R-:W-:Y:S01]  /*b800*/  UMOV UR19, 0x80000020 ;  /* 0x8000002000137882 */ /* 0x000fe20000000000 */
[----:B------:R-:W-:Y:S01]  /*b810*/  UIADD3 UR8, UR6, 0x40, URZ ;  /* 0x0000004006087890 */ /* 0x000fe2000fffe03f */
[----:B------:R-:W-:Y:S01]  /*b820*/  FFMA R150, R150, UR7, -R28 ;  /* 0x0000000796967c23 */ /* 0x000fe2000800081c */
[----:B------:R-:W-:Y:S01]  /*b830*/  SEL R10, R10, RZ, P3 ;  /* 0x000000ff0a0a7207 */ /* 0x000fe20001800000 */
[----:B------:R-:W-:-:S04]  /*b840*/  VIADD R15, R15, 0x1 ;  /* 0x000000010f0f7836 */ /* 0x000fc80000000000 */
[----:B------:R-:W-:Y:S01]  /*b850*/  UMOV UR26, UR8 ;  /* 0x00000008001a7c82 */ /* 0x000fe20008000000 */
[----:B------:R-:W-:Y:S01]  /*b860*/  UIADD3 UR8, UR6, 0x80, URZ ;  /* 0x0000008006087890 */ /* 0x000fe2000fffe03f */
[----:B-1----:R-:W-:Y:S01]  /*b870*/  @!P4 FMUL R250, R250, R250 ;  /* 0x000000fafafac220 */ /* 0x002fe20000400000 */
[----:B------:R-:W-:-:S13]  /*b880*/  FSETP.GEU.AND P4, PT, R37, -126, PT ;  /* 0xc2fc00002500780b */ /* 0x000fda0003f8e000 */
[----:B------:R-:W-:-:S04]  /*b890*/  @!P4 FMUL R37, R37, 0.5 ;  /* 0x3f0000002525c820 */ /* 0x000fc80000400000 */
[----:B------:R-:W1:Y:S02]  /*b8a0*/  MUFU.EX2 R33, R37 ;  /* 0x0000002500217308 */ /* 0x000e640000000800 */
[----:B-1----:R-:W-:Y:S01]  /*b8b0*/  @!P4 FMUL R33, R33, R33 ;  /* 0x000000212121c220 */ /* 0x002fe20000400000 */
[----:B------:R-:W-:Y:S02]  /*b8c0*/  WARPGROUP.DEPBAR.LE gsb0, 0x0 ;  /* 0x00008000000079c5 */ /* 0x000fe40000010000 */
[----:B------:R-:W-:Y:S01]  /*b8d0*/  WARPGROUP.ARRIVE ;  /* 0x00000000000079c5 */ /* 0x000fe20000000000 */
[----:B------:R-:W-:-:S05]  /*b8e0*/  FSETP.GEU.AND P4, PT, R38, -126, PT ;  /* 0xc2fc00002600780b */ /* 0x000fca0003f8e000 */
[----:B------:R-:W-:Y:S01]  /*b8f0*/  HGMMA.64x32x16.F32 R200, R24, gdesc[UR16].tnspB, R200, gsb0 ;  /* 0x4060001018c87df0 */ /* 0x000fe200080008c8 */
[----:B------:R-:W-:Y:S01]  /*b900*/  UIADD3 UR18, UR6, 0x1040, URZ ;  /* 0x0000104006127890 */ /* 0x000fe2000fffe03f */
[----:B------:R-:W-:-:S06]  /*b910*/  UMOV UR19, 0x80000020 ;  /* 0x8000002000137882 */ /* 0x000fcc0000000000 */
[----:B------:R-:W-:Y:S01]  /*b920*/  @!P4 FMUL R38, R38, 0.5 ;  /* 0x3f0000002626c820 */ /* 0x000fe20000400000 */
[----:B------:R-:W-:Y:S02]  /*b930*/  WARPGROUP.DEPBAR.LE gsb0, 0x0 ;  /* 0x00008000000079c5 */ /* 0x000fe40000010000 */
[----:B------:R-:W-:-:S06]  /*b940*/  WARPGROUP.ARRIVE ;  /* 0x00000000000079c5 */ /* 0x000fcc0000000000 */
[----:B------:R-:W-:Y:S01]  /*b950*/  HGMMA.64x32x16.F32 R184, R24, gdesc[UR8].tnspB, R184, gsb0 ;  /* 0x4060000818b87df0 */ /* 0x000fe200080008b8 */
[----:B------:R-:W-:Y:S01]  /*b960*/  UMOV UR10, UR12 ;  /* 0x0000000c000a7c82 */ /* 0x000fe20008000000 */
[----:B------:R-:W-:Y:S01]  /*b970*/  UMOV UR11, 0x80000020 ;  /* 0x80000020000b7882 */ /* 0x000fe20000000000 */
[----:B------:R-:W-:Y:S01]  /*b980*/  UIADD3 UR12, UR6, 0x840, URZ ;  /* 0x00000840060c7890 */ /* 0x000fe2000fffe03f */
        /* <DEDUP_REMOVED lines=9> */
[----:B------:R-:W-:Y:S01]  /*ba20*/  UIADD3 UR10, UR6, 0x440, URZ ;  /* 0x00000440060a7890 */ /* 0x000fe2000fffe03f */
[----:B------:R-:W-:Y:S01]  /*ba30*/  UMOV UR11, 0x80000020 ;  /* 0x80000020000b7882 */ /* 0x000fe20000000000 */
[----:B------:R-:W-:Y:S02]  /*ba40*/  WARPGROUP.DEPBAR.LE gsb0, 0x0 ;  /* 0x00008000000079c5 */ /* 0x000fe40000010000 */
[--C-:B------:R-:W-:Y:S01]  /*ba50*/  FFMA R24, R34, UR7, -R28.reuse ;  /* 0x0000000722187c23 */ /* 0x100fe2000800081c */
[--C-:B------:R-:W-:Y:S01]  /*ba60*/  FFMA R25, R35, UR7, -R28.reuse ;  /* 0x0000000723197c23 */ /* 0x100fe2000800081c */
[----:B------:R-:W1:Y:S01]  /*ba70*/  MUFU.EX2 R34, R36 ;  /* 0x0000002400227308 */ /* 0x000e620000000800 */
[----:B------:R-:W-:Y:S01]  /*ba80*/  FFMA R35, R39, UR7, -R28 ;  /* 0x0000000727237c23 */ /* 0x000fe2000800081c */
[----:B------:R-:W-:Y:S01]  /*ba90*/  FFMA R39, R41, UR7, -R21 ;  /* 0x0000000729277c23 */ /* 0x000fe20008000815 */
[----:B------:R-:W-:-:S05]  /*baa0*/  FSETP.GEU.AND P6, PT, R24, -126, PT ;  /* 0xc2fc00001800780b */ /* 0x000fca0003fce000 */
[----:B------:R-:W2:Y:S08]  /*bab0*/  MUFU.EX2 R36, R38 ;  /* 0x0000002600247308 */ /* 0x000eb00000000800 */
[----:B------:R-:W-:Y:S01]  /*bac0*/  @!P6 FMUL R24, R24, 0.5 ;  /* 0x3f0000001818e820 */ /* 0x000fe20000400000 */
[----:B-1----:R-:W-:Y:S01]  /*bad0*/  @!P5 FMUL R34, R34, R34 ;  /* 0x000000222222d220 */ /* 0x002fe20000400000 */
[----:B------:R-:W-:-:S02]  /*bae0*/  FSETP.GEU.AND P5, PT, R25, -126, PT ;  /* 0xc2fc00001900780b */ /* 0x000fc40003fae000 */
[----:B------:R1:W3:Y:S02]  /*baf0*/  MUFU.EX2 R251, R24 ;  /* 0x0000001800fb7308 */ /* 0x0002e40000000800 */
[----:B------:R-:W-:Y:S01]  /*bb00*/  F2FP.F16.F32.PACK_AB R26, R33, R34 ;  /* 0x00000022211a723e */ /* 0x000fe200000000ff */
[----:B--2---:R-:W-:Y:S01]  /*bb10*/  @!P4 FMUL R36, R36, R36 ;  /* 0x000000242424c220 */ /* 0x004fe20000400000 */
[----:B------:R-:W-:Y:S02]  /*bb20*/  FSETP.GEU.AND P4, PT, R39, -126, PT ;  /* 0xc2fc00002700780b */ /* 0x000fe40003f8e000 */
[----:B-1----:R-:W-:-:S05]  /*bb30*/  F2FP.F16.F32.PACK_AB R24, R32, R250 ;  /* 0x000000fa2018723e */ /* 0x002fca00000000ff */
[----:B------:R-:W-:-:S04]  /*bb40*/  @!P5 FMUL R25, R25, 0.5 ;  /* 0x3f0000001919d820 */ /* 0x000fc80000400000 */
[----:B------:R-:W1:Y:S01]  /*bb50*/  MUFU.EX2 R37, R25 ;  /* 0x0000001900257308 */ /* 0x000e620000000800 */
[----:B---3--:R-:W-:Y:S01]  /*bb60*/  @!P6 FMUL R251, R251, R251 ;  /* 0x000000fbfbfbe220 */ /* 0x008fe20000400000 */
[----:B------:R-:W-:Y:S01]  /*bb70*/  FSETP.GEU.AND P6, PT, R35, -126, PT ;  /* 0xc2fc00002300780b */ /* 0x000fe20003fce000 */
[----:B------:R-:W-:-:S05]  /*bb80*/  @!P4 FMUL R39, R39, 0.5 ;  /* 0x3f0000002727c820 */ /* 0x000fca0000400000 */
[----:B------:R-:W2:Y:S07]  /*bb90*/  MUFU.EX2 R38, R39 ;  /* 0x0000002700267308 */ /* 0x000eae0000000800 */
[----:B------:R-:W-:Y:S01]  /*bba0*/  @!P6 FMUL R35, R35, 0.5 ;  /* 0x3f0000002323e820 */ /* 0x000fe20000400000 */
[----:B-1----:R-:W-:Y:S01]  /*bbb0*/  @!P5 FMUL R37, R37, R37 ;  /* 0x000000252525d220 */ /* 0x002fe20000400000 */
[----:B------:R-:W-:-:S04]  /*bbc0*/  FSETP.GEU.AND P5, PT, R40, -126, PT ;  /* 0xc2fc00002800780b */ /* 0x000fc80003fae000 */
[----:B------:R-:W1:Y:S01]  /*bbd0*/  MUFU.EX2 R35, R35 ;  /* 0x0000002300237308 */ /* 0x000e620000000800 */
[----:B------:R-:W-:Y:S01]  /*bbe0*/  F2FP.F16.F32.PACK_AB R25, R37, R251 ;  /* 0x000000fb2519723e */ /* 0x000fe200000000ff */
[----:B--2---:R-:W-:Y:S01]  /*bbf0*/  @!P4 FMUL R38, R38, R38 ;  /* 0x000000262626c220 */ /* 0x004fe20000400000 */
[----:B------:R-:W-:-:S06]  /*bc00*/  FSETP.GEU.AND P4, PT, R42, -126, PT ;  /* 0xc2fc00002a00780b */ /* 0x000fcc0003f8e000 */
[----:B------:R-:W-:-:S04]  /*bc10*/  @!P5 FMUL R40, R40, 0.5 ;  /* 0x3f0000002828d820 */ /* 0x000fc80000400000 */
[----:B------:R-:W2:Y:S01]  /*bc20*/  MUFU.EX2 R41, R40 ;  /* 0x0000002800297308 */ /* 0x000ea20000000800 */
[----:B-1----:R-:W-:Y:S01]  /*bc30*/  @!P6 FMUL R35, R35, R35 ;  /* 0x000000232323e220 */ /* 0x002fe20000400000 */
[----:B------:R-:W-:Y:S01]  /*bc40*/  FSETP.GEU.AND P6, PT, R44, -126, PT ;  /* 0xc2fc00002c00780b */ /* 0x000fe20003fce000 */
[----:B------:R-:W-:-:S03]  /*bc50*/  @!P4 FMUL R42, R42, 0.5 ;  /* 0x3f0000002a2ac820 */ /* 0x000fc60000400000 */
[----:B------:R-:W-:-:S04]  /*bc60*/  F2FP.F16.F32.PACK_AB R27, R35, R36 ;  /* 0x00000024231b723e */ /* 0x000fc800000000ff */
[----:B------:R-:W-:Y:S01]  /*bc70*/  WARPGROUP.ARRIVE ;  /* 0x00000000000079c5 */ /* 0x000fe20000000000 */
[----:B--2---:R-:W-:-:S04]  /*bc80*/  @!P5 FMUL R41, R41, R41 ;  /* 0x000000292929d220 */ /* 0x004fc80000400000 */
[----:B------:R-:W-:Y:S01]  /*bc90*/  @!P6 FMUL R44, R44, 0.5 ;  /* 0x3f0000002c2ce820 */ /* 0x000fe20000400000 */
[----:B------:R-:W-:Y:S01]  /*bca0*/  HGMMA.64x32x16.F32 R216, R24, gdesc[UR24].tnspB, R216, gsb0 ;  /* 0x4060001818d87df0 */ /* 0x000fe200080008d8 */
[----:B------:R-:W-:Y:S01]  /*bcb0*/  UMOV UR26, UR8 ;  /* 0x00000008001a7c82 */ /* 0x000fe20008000000 */
[----:B------:R-:W-:Y:S01]  /*bcc0*/  UMOV UR27, 0x80000020 ;  /* 0x80000020001b7882 */ /* 0x000fe20000000000 */
[----:B------:R-:W1:Y:S01]  /*bcd0*/  MUFU.EX2 R40, R44 ;  /* 0x0000002c00287308 */ /* 0x000e620000000800 */
[----:B------:R-:W-:Y:S01]  /*bce0*/  UIADD3 UR8, UR6, 0xc0, URZ ;  /* 0x000000c006087890 */ /* 0x000fe2000fffe03f */
[----:B-1----:R-:W-:Y:S01]  /*bcf0*/  @!P6 FMUL R40, R40, R40 ;  /* 0x000000282828e220 */ /* 0x002fe20000400000 */
        /* <DEDUP_REMOVED lines=23> */
[----:B------:R-:W-:Y:S01]  /*be70*/  FFMA R24, R45, UR7, -R21 ;  /* 0x000000072d187c23 */ /* 0x000fe20008000815 */
[--C-:B------:R-:W-:Y:S01]  /*be80*/  FFMA R25, R43, UR7, -R28.reuse ;  /* 0x000000072b197c23 */ /* 0x100fe2000800081c */
[----:B------:R-:W1:Y:S01]  /*be90*/  MUFU.EX2 R45, R42 ;  /* 0x0000002a002d7308 */ /* 0x000e620000000800 */
[----:B------:R-:W-:Y:S02]  /*bea0*/  FFMA R43, R46, UR7, -R28 ;  /* 0x000000072e2b7c23 */ /* 0x000fe4000800081c */
[----:B------:R-:W-:-:S02]  /*beb0*/  FSETP.GEU.AND P5, PT, R24, -126, PT ;  /* 0xc2fc00001800780b */ /* 0x000fc40003fae000 */
[----:B------:R-:W-:-:S11]  /*bec0*/  FSETP.GEU.AND P6, PT, R25, -126, PT ;  /* 0xc2fc00001900780b */ /* 0x000fd60003fce000 */
[----:B------:R-:W-:Y:S01]  /*bed0*/  @!P5 FMUL R24, R24, 0.5 ;  /* 0x3f0000001818d820 */ /* 0x000fe20000400000 */
[----:B-1----:R-:W-:Y:S01]  /*bee0*/  @!P4 FMUL R45, R45, R45 ;  /* 0x0000002d2d2dc220 */ /* 0x002fe20000400000 */
[----:B------:R-:W-:Y:S01]  /*bef0*/  FSETP.GEU.AND P4, PT, R47, -126, PT ;  /* 0xc2fc00002f00780b */ /* 0x000fe20003f8e000 */
[----:B------:R-:W-:Y:S01]  /*bf00*/  @!P6 FMUL R25, R25, 0.5 ;  /* 0x3f0000001919e820 */ /* 0x000fe20000400000 */
[----:B------:R1:W2:Y:S08]  /*bf10*/  MUFU.EX2 R39, R24 ;  /* 0x0000001800277308 */ /* 0x0002b00000000800 */
[----:B------:R-:W3:Y:S01]  /*bf20*/  MUFU.EX2 R44, R25 ;  /* 0x00000019002c7308 */ /* 0x000ee20000000800 */
[----:B-1----:R-:W-:-:S02]  /*bf30*/  F2FP.F16.F32.PACK_AB R24, R38, R41 ;  /* 0x000000292618723e */ /* 0x002fc400000000ff */
[----:B------:R-:W-:-:S05]  /*bf40*/  @!P4 FMUL R47, R47, 0.5 ;  /* 0x3f0000002f2fc820 */ /* 0x000fca0000400000 */
[----:B------:R-:W1:Y:S01]  /*bf50*/  MUFU.EX2 R42, R47 ;  /* 0x0000002f002a7308 */ /* 0x000e620000000800 */
[----:B--2---:R-:W-:Y:S01]  /*bf60*/  @!P5 FMUL R39, R39, R39 ;  /* 0x000000272727d220 */ /* 0x004fe20000400000 */
[----:B------:R-:W-:-:S04]  /*bf70*/  FSETP.GEU.AND P5, PT, R43, -126, PT ;  /* 0xc2fc00002b00780b */ /* 0x000fc80003fae000 */
[----:B------:R-:W-:Y:S01]  /*bf80*/  F2FP.F16.F32.PACK_AB R26, R39, R40 ;  /* 0x00000028271a723e */ /* 0x000fe200000000ff */
[----:B---3--:R-:W-:Y:S01]  /*bf90*/  @!P6 FMUL R44, R44, R44 ;  /* 0x0000002c2c2ce220 */ /* 0x008fe20000400000 */
[----:B------:R-:W-:-:S04]  /*bfa0*/  FSETP.GEU.AND P6, PT, R48, -126, PT ;  /* 0xc2fc00003000780b */ /* 0x000fc80003fce000 */
[----:B------:R-:W-:-:S03]  /*bfb0*/  F2FP.F16.F32.PACK_AB R25, R44, R45 ;  /* 0x0000002d2c19723e */ /* 0x000fc600000000ff */
[----:B------:R-:W-:Y:S01]  /*bfc0*/  @!P5 FMUL R43, R43, 0.5 ;  /* 0x3f0000002b2bd820 */ /* 0x000fe20000400000 */
[----:B-1----:R-:W-:Y:S01]  /*bfd0*/  @!P4 FMUL R42, R42, R42 ;  /* 0x0000002a2a2ac220 */ /* 0x002fe20000400000 */
[----:B------:R-:W-:-:S04]  /*bfe0*/  FSETP.GEU.AND P4, PT, R52, -126, PT ;  /* 0xc2fc00003400780b */ /* 0x000fc80003f8e000 */
[----:B------:R-:W1:Y:S01]  /*bff0*/  MUFU.EX2 R43, R43 ;  /* 0x0000002b002b7308 */ /* 0x000e620000000800 */
[----:B------:R-:W-:-:S07]  /*c000*/  @!P6 FMUL R48, R48, 0.5 ;  /* 0x3f0000003030e820 */ /* 0x000fce0000400000 */
[----:B------:R-:W2:Y:S01]  /*c010*/  MUFU.EX2 R49, R48 ;  /* 0x0000003000317308 */ /* 0x000ea20000000800 */
[----:B------:R-:W-:-:S07]  /*c020*/  @!P4 FMUL R52, R52, 0.5 ;  /* 0x3f0000003434c820 */ /* 0x000fce0000400000 */
[----:B------:R-:W3:Y:S01]  /*c030*/  MUFU.EX2 R48, R52 ;  /* 0x0000003400307308 */ /* 0x000ee20000000800 */
[----:B-1----:R-:W-:Y:S01]  /*c040*/  @!P5 FMUL R43, R43, R43 ;  /* 0x0000002b2b2bd220 */ /* 0x002fe20000400000 */
[----:B------:R-:W-:-:S04]  /*c050*/  FSETP.GEU.AND P5, PT, R252, -126, PT ;  /* 0xc2fc0000fc00780b */ /* 0x000fc80003fae000 */
[----:B------:R-:W-:Y:S01]  /*c060*/  F2FP.F16.F32.PACK_AB R27, R42, R43 ;  /* 0x0000002b2a1b723e */ /* 0x000fe200000000ff */
[----:B--2---:R-:W-:-:S03]  /*c070*/  @!P6 FMUL R49, R49, R49 ;  /* 0x000000313131e220 */ /* 0x004fc60000400000 */
[----:B------:R-:W-:-:S05]  /*c080*/  WARPGROUP.ARRIVE ;  /* 0x00000000000079c5 */ /* 0x000fca0000000000 */
[----:B------:R-:W-:Y:S01]  /*c090*/  @!P5 FMUL R252, R252, 0.5 ;  /* 0x3f000000fcfcd820 */ /* 0x000fe20000400000 */
[----:B------:R-:W-:Y:S01]  /*c0a0*/  HGMMA.64x32x16.F32 R216, R24, gdesc[UR24].tnspB, R216, gsb0 ;  /* 0x4060001818d87df0 */ /* 0x000fe200080008d8 */
[----:B---3--:R-:W-:Y:S01]  /*c0b0*/  @!P4 FMUL R48, R48, R48 ;  /* 0x000000303030c220 */ /* 0x008fe20000400000 */
[----:B------:R-:W-:Y:S01]  /*c0c0*/  UMOV UR27, 0x80000020 ;  /* 0x80000020001b7882 */ /* 0x000fe20000000000 */
[----:B------:R-:W1:Y:S02]  /*c0d0*/  MUFU.EX2 R46, R252 ;  /* 0x000000fc002e7308 */ /* 0x000e640000000800 */
[----:B-1----:R-:W-:Y:S01]  /*c0e0*/  @!P5 FMUL R46, R46, R46 ;  /* 0x0000002e2e2ed220 */ /* 0x002fe20000400000 */
[----:B------:R-:W-:-:S13]  /*c0f0*/  FSETP.GEU.AND P5, PT, R50, -126, PT ;  /* 0xc2fc00003200780b */ /* 0x000fda0003fae000 */
        /* <DEDUP_REMOVED lines=23> */
[----:B------:R-:W-:Y:S01]  /*c270*/  UIADD3 UR8, UR6, 0x10c0, URZ ;  /* 0x000010c006087890 */ /* 0x000fe2000fffe03f */
[----:B------:R-:W-:Y:S02]  /*c280*/  WARPGROUP.DEPBAR.LE gsb0, 0x0 ;  /* 0x00008000000079c5 */ /* 0x000fe40000010000 */
[----:B------:R-:W-:Y:S01]  /*c290*/  FFMA R24, R53, UR7, -R21 ;  /* 0x0000000735187c23 */ /* 0x000fe20008000815 */
[----:B------:R-:W-:Y:S01]  /*c2a0*/  FFMA R25, R51, UR7, -R28 ;  /* 0x0000000733197c23 */ /* 0x000fe2000800081c */
[----:B------:R-:W1:Y:S03]  /*c2b0*/  MUFU.EX2 R53, R50 ;  /* 0x0000003200357308 */ /* 0x000e660000000800 */
        /* <DEDUP_REMOVED lines=19> */
[----:B------:R-:W-:Y:S02]  /*c3f0*/  FSETP.GEU.AND P5, PT, R60, -126, PT ;  /* 0xc2fc00003c00780b */ /* 0x000fe40003fae000 */
[----:B------:R-:W1:Y:S02]  /*c400*/  MUFU.EX2 R51, R54 ;  /* 0x0000003600337308 */ /* 0x000e640000000800 */
[----:B------:R-:W-:-:S09]  /*c410*/  @!P4 FMUL R56, R56, 0.5 ;  /* 0x3f0000003838c820 */ /* 0x000fd20000400000 */
[----:B------:R-:W-:-:S04]  /*c420*/  @!P5 FMUL R60, R60, 0.5 ;  /* 0x3f0000003c3cd820 */ /* 0x000fc80000400000 */
[----:B------:R-:W2:Y:S01]  /*c430*/  MUFU.EX2 R55, R60 ;  /* 0x0000003c00377308 */ /* 0x000ea20000000800 */
[----:B-1----:R-:W-:-:S05]  /*c440*/  @!P6 FMUL R51, R51, R51 ;  /* 0x000000333333e220 */ /* 0x002fca0000400000 */
[----:B------:R-:W-:-:S04]  /*c450*/  F2FP.F16.F32.PACK_AB R27, R50, R51 ;  /* 0x00000033321b723e */ /* 0x000fc800000000ff */
[----:B------:R-:W-:-:S06]  /*c460*/  WARPGROUP.ARRIVE ;  /* 0x00000000000079c5 */ /* 0x000fcc0000000000 */
[----:B------:R-:W-:Y:S01]  /*c470*/  HGMMA.64x32x16.F32 R216, R24, gdesc[UR16].tnspB, R216, gsb0 ;  /* 0x4060001018d87df0 */ /* 0x000fe200080008d8 */
[----:B--2---:R-:W-:Y:S01]  /*c480*/  @!P5 FMUL R55, R55, R55 ;  /* 0x000000373737d220 */ /* 0x004fe20000400000 */
        /* <DEDUP_REMOVED lines=32> */
[----:B------:R-:W-:-:S13]  /*c690*/  FSETP.GEU.AND P6, PT, R24, -126, PT ;  /* 0xc2fc00001800780b */ /* 0x000fda0003fce000 */
[----:B------:R-:W-:Y:S01]  /*c6a0*/  @!P6 FMUL R24, R24, 0.5 ;  /* 0x3f0000001818e820 */ /* 0x000fe20000400000 */
[----:B-1----:R-:W-:Y:S01]  /*c6b0*/  @!P4 FMUL R57, R57, R57 ;  /* 0x000000393939c220 */ /* 0x002fe20000400000 */
[----:B------:R-:W-:Y:S02]  /*c6c0*/  FSETP.GEU.AND P4, PT, R61, -126, PT ;  /* 0xc2fc00003d00780b */ /* 0x000fe40003f8e000 */
[----:B------:R1:W2:Y:S02]  /*c6d0*/  MUFU.EX2 R54, R24 ;  /* 0x0000001800367308 */ /* 0x0002a40000000800 */
[----:B-1----:R-:W-:-:S09]  /*c6e0*/  FFMA R24, R59, UR7, -R28 ;  /* 0x000000073b187c23 */ /* 0x002fd2000800081c */
[----:B------:R-:W-:Y:S01]  /*c6f0*/  @!P4 FMUL R61, R61, 0.5 ;  /* 0x3f0000003d3dc820 */ /* 0x000fe20000400000 */
[----:B------:R-:W-:-:S03]  /*c700*/  FSETP.GEU.AND P5, PT, R24, -126, PT ;  /* 0xc2fc00001800780b */ /* 0x000fc60003fae000 */
[----:B------:R-:W1:Y:S01]  /*c710*/  MUFU.EX2 R56, R61 ;  /* 0x0000003d00387308 */ /* 0x000e620000000800 */
[----:B--2---:R-:W-:Y:S01]  /*c720*/  @!P6 FMUL R54, R54, R54 ;  /* 0x000000363636e220 */ /* 0x004fe20000400000 */
[----:B------:R-:W-:-:S08]  /*c730*/  FSETP.GEU.AND P6, PT, R25, -126, PT ;  /* 0xc2fc00001900780b */ /* 0x000fd00003fce000 */
[----:B------:R-:W-:-:S04]  /*c740*/  @!P5 FMUL R24, R24, 0.5 ;  /* 0x3f0000001818d820 */ /* 0x000fc80000400000 */
[----:B------:R2:W3:Y:S01]  /*c750*/  MUFU.EX2 R58, R24 ;  /* 0x00000018003a7308 */ /* 0x0004e20000000800 */
[----:B-1----:R-:W-:Y:S01]  /*c760*/  @!P4 FMUL R56, R56, R56 ;  /* 0x000000383838c220 */ /* 0x002fe20000400000 */
[----:B------:R-:W-:Y:S01]  /*c770*/  FSETP.GEU.AND P4, PT, R62, -126, PT ;  /* 0xc2fc00003e00780b */ /* 0x000fe20003f8e000 */
[----:B------:R-:W-:-:S05]  /*c780*/  @!P6 FMUL R25, R25, 0.5 ;  /* 0x3f0000001919e820 */ /* 0x000fca0000400000 */
[----:B------:R1:W4:Y:S01]  /*c790*/  MUFU.EX2 R252, R25 ;  /* 0x0000001900fc7308 */ /* 0x0003220000000800 */
[----:B--2---:R-:W-:-:S06]  /*c7a0*/  FFMA R24, R69, UR7, -R21 ;  /* 0x0000000745187c23 */ /* 0x004fcc0008000815 */
[----:B------:R-:W-:Y:S01]  /*c7b0*/  @!P4 FMUL R62, R62, 0.5 ;  /* 0x3f0000003e3ec820 */ /* 0x000fe20000400000 */
[----:B-1----:R-:W-:Y:S01]  /*c7c0*/  FFMA R25, R64, UR7, -R21 ;  /* 0x0000000740197c23 */ /* 0x002fe20008000815 */
[----:B---3--:R-:W-:Y:S02]  /*c7d0*/  @!P5 FMUL R58, R58, R58 ;  /* 0x0000003a3a3ad220 */ /* 0x008fe40000400000 */
[----:B------:R-:W1:Y:S02]  /*c7e0*/  MUFU.EX2 R59, R62 ;  /* 0x0000003e003b7308 */ /* 0x000e640000000800 */
[----:B------:R-:W-:Y:S01]  /*c7f0*/  FSETP.GEU.AND P5, PT, R25, -126, PT ;  /* 0xc2fc00001900780b */ /* 0x000fe20003fae000 */
[----:B----4-:R-:W-:Y:S01]  /*c800*/  @!P6 FMUL R252, R252, R252 ;  /* 0x000000fcfcfce220 */ /* 0x010fe20000400000 */
[----:B------:R-:W-:-:S11]  /*c810*/  FSETP.GEU.AND P6, PT, R26, -126, PT ;  /* 0xc2fc00001a00780b */ /* 0x000fd60003fce000 */
[----:B------:R-:W-:Y:S01]  /*c820*/  @!P5 FMUL R25, R25, 0.5 ;  /* 0x3f0000001919d820 */ /* 0x000fe20000400000 */
[----:B-1----:R-:W-:Y:S01]  /*c830*/  @!P4 FMUL R59, R59, R59 ;  /* 0x0000003b3b3bc220 */ /* 0x002fe20000400000 */
[----:B------:R-:W-:Y:S02]  /*c840*/  FSETP.GEU.AND P4, PT, R65, -126, PT ;  /* 0xc2fc00004100780b */ /* 0x000fe40003f8e000 */
[----:B------:R1:W2:Y:S01]  /*c850*/  MUFU.EX2 R64, R25 ;  /* 0x0000001900407308 */ /* 0x0002a20000000800 */
[----:B------:R-:W-:-:S07]  /*c860*/  @!P6 FMUL R26, R26, 0.5 ;  /* 0x3f0000001a1ae820 */ /* 0x000fce0000400000 */
[----:B------:R3:W4:Y:S01]  /*c870*/  MUFU.EX2 R63, R26 ;  /* 0x0000001a003f7308 */ /* 0x0007220000000800 */
[----:B-1----:R-:W-:Y:S02]  /*c880*/  FFMA R25, R66, UR7, -R28 ;  /* 0x0000000742197c23 */ /* 0x002fe4000800081c */
[----:B------:R-:W-:-:S05]  /*c890*/  @!P4 FMUL R65, R65, 0.5 ;  /* 0x3f0000004141c820 */ /* 0x000fca0000400000 */
[----:B------:R-:W1:Y:S01]  /*c8a0*/  MUFU.EX2 R60, R65 ;  /* 0x00000041003c7308 */ /* 0x000e620000000800 */
[----:B--2---:R-:W-:Y:S01]  /*c8b0*/  @!P5 FMUL R64, R64, R64 ;  /* 0x000000404040d220 */ /* 0x004fe20000400000 */
[----:B------:R-:W-:Y:S01]  /*c8c0*/  FSETP.GEU.AND P5, PT, R24, -126, PT ;  /* 0xc2fc00001800780b */ /* 0x000fe20003fae000 */
[----:B---3--:R-:W-:Y:S01]  /*c8d0*/  FFMA R26, R67, UR7, -R28 ;  /* 0x00000007431a7c23 */ /* 0x008fe2000800081c */
[----:B----4-:R-:W-:Y:S01]  /*c8e0*/  @!P6 FMUL R63, R63, R63 ;  /* 0x0000003f3f3fe220 */ /* 0x010fe20000400000 */
[----:B------:R-:W-:-:S04]  /*c8f0*/  FSETP.GEU.AND P6, PT, R68, -126, PT ;  /* 0xc2fc00004400780b */ /* 0x000fc80003fce000 */
[----:B------:R-:W-:-:S06]  /*c900*/  F2FP.F16.F32.PACK_AB R27, R63, R59 ;  /* 0x0000003b3f1b723e */ /* 0x000fcc00000000ff */
[----:B------:R-:W-:Y:S01]  /*c910*/  @!P5 FMUL R24, R24, 0.5 ;  /* 0x3f0000001818d820 */ /* 0x000fe20000400000 */
[----:B-1----:R-:W-:Y:S01]  /*c920*/  @!P4 FMUL R60, R60, R60 ;  /* 0x0000003c3c3cc220 */ /* 0x002fe20000400000 */
[----:B------:R-:W-:Y:S02]  /*c930*/  FSETP.GEU.AND P4, PT, R25, -126, PT ;  /* 0xc2fc00001900780b */ /* 0x000fe40003f8e000 */
[----:B------:R1:W2:Y:S01]  /*c940*/  MUFU.EX2 R62, R24 ;  /* 0x00000018003e7308 */ /* 0x0002a20000000800 */
[----:B------:R-:W-:-:S07]  /*c950*/  @!P6 FMUL R68, R68, 0.5 ;  /* 0x3f0000004444e820 */ /* 0x000fce0000400000 */
[----:B------:R-:W3:Y:S01]  /*c960*/  MUFU.EX2 R61, R68 ;  /* 0x00000044003d7308 */ /* 0x000ee20000000800 */
[----:B-1----:R-:W-:Y:S02]  /*c970*/  FFMA R24, R77, UR7, -R21 ;  /* 0x000000074d187c23 */ /* 0x002fe40008000815 */
[----:B------:R-:W-:-:S05]  /*c980*/  @!P4 FMUL R25, R25, 0.5 ;  /* 0x3f0000001919c820 */ /* 0x000fca0000400000 */
[----:B------:R1:W4:Y:S01]  /*c990*/  MUFU.EX2 R69, R25 ;  /* 0x0000001900457308 */ /* 0x0003220000000800 */
[----:B--2---:R-:W-:Y:S01]  /*c9a0*/  @!P5 FMUL R62, R62, R62 ;  /* 0x0000003e3e3ed220 */ /* 0x004fe20000400000 */
[----:B------:R-:W-:Y:S01]  /*c9b0*/  FSETP.GEU.AND P5, PT, R70, -126, PT ;  /* 0xc2fc00004600780b */ /* 0x000fe20003fae000 */
[----:B---3--:R-:W-:Y:S01]  /*c9c0*/  @!P6 FMUL R61, R61, R61 ;  /* 0x0000003d3d3de220 */ /* 0x008fe20000400000 */
[----:B------:R-:W-:Y:S01]  /*c9d0*/  FSETP.GEU.AND P6, PT, R26, -126, PT ;  /* 0xc2fc00001a00780b */ /* 0x000fe20003fce000 */
[----:B-1----:R-:W-:-:S10]  /*c9e0*/  FFMA R25, R74, UR7, -R28 ;  /* 0x000000074a197c23 */ /* 0x002fd4000800081c */
[----:B------:R-:W-:Y:S01]  /*c9f0*/  @!P5 FMUL R70, R70, 0.5 ;  /* 0x3f0000004646d820 */ /* 0x000fe20000400000 */
[----:B----4-:R-:W-:Y:S01]  /*ca00*/  @!P4 FMUL R69, R69, R69 ;  /* 0x000000454545c220 */ /* 0x010fe20000400000 */
[----:B------:R-:W-:Y:S02]  /*ca10*/  FSETP.GEU.AND P4, PT, R71, -126, PT ;  /* 0xc2fc00004700780b */ /* 0x000fe40003f8e000 */
[----:B------:R-:W1:Y:S01]  /*ca20*/  MUFU.EX2 R66, R70 ;  /* 0x0000004600427308 */ /* 0x000e620000000800 */
[----:B------:R-:W-:-:S07]  /*ca30*/  @!P6 FMUL R26, R26, 0.5 ;  /* 0x3f0000001a1ae820 */ /* 0x000fce0000400000 */
[----:B------:R2:W3:Y:S03]  /*ca40*/  MUFU.EX2 R65, R26 ;  /* 0x0000001a00417308 */ /* 0x0004e60000000800 */
[----:B------:R-:W-:-:S05]  /*ca50*/  @!P4 FMUL R71, R71, 0.5 ;  /* 0x3f0000004747c820 */ /* 0x000fca0000400000 */
[----:B------:R-:W4:Y:S01]  /*ca60*/  MUFU.EX2 R67, R71 ;  /* 0x0000004700437308 */ /* 0x000f220000000800 */
[----:B-1----:R-:W-:Y:S01]  /*ca70*/  @!P5 FMUL R66, R66, R66 ;  /* 0x000000424242d220 */ /* 0x002fe20000400000 */
[----:B------:R-:W-:Y:S01]  /*ca80*/  FSETP.GEU.AND P5, PT, R73, -126, PT ;  /* 0xc2fc00004900780b */ /* 0x000fe20003fae000 */
[----:B--2---:R-:W-:Y:S01]  /*ca90*/  FFMA R26, R75, UR7, -R28 ;  /* 0x000000074b1a7c23 */ /* 0x004fe2000800081c */
[----:B---3--:R-:W-:Y:S01]  /*caa0*/  @!P6 FMUL R65, R65, R65 ;  /* 0x000000414141e220 */ /* 0x008fe20000400000 */
[----:B------:R-:W-:-:S10]  /*cab0*/  FSETP.GEU.AND P6, PT, R72, -126, PT ;  /* 0xc2fc00004800780b */ /* 0x000fd40003fce000 */
[----:B------:R-:W-:Y:S01]  /*cac0*/  @!P5 FMUL R73, R73, 0.5 ;  /* 0x3f0000004949d820 */ /* 0x000fe20000400000 */
[----:B----4-:R-:W-:Y:S01]  /*cad0*/  @!P4 FMUL R67, R67, R67 ;  /* 0x000000434343c220 */ /* 0x010fe20000400000 */
[----:B------:R-:W-:Y:S02]  /*cae0*/  FSETP.GEU.AND P4, PT, R76, -126, PT ;  /* 0xc2fc00004c00780b */ /* 0x000fe40003f8e000 */
[----:B------:R-:W1:Y:S01]  /*caf0*/  MUFU.EX2 R70, R73 ;  /* 0x0000004900467308 */ /* 0x000e620000000800 */
[----:B------:R-:W-:-:S07]  /*cb00*/  @!P6 FMUL R72, R72, 0.5 ;  /* 0x3f0000004848e820 */ /* 0x000fce0000400000 */
[----:B------:R-:W2:Y:S03]  /*cb10*/  MUFU.EX2 R68, R72 ;  /* 0x0000004800447308 */ /* 0x000ea60000000800 */
[----:B------:R-:W-:-:S05]  /*cb20*/  @!P4 FMUL R76, R76, 0.5 ;  /* 0x3f0000004c4cc820 */ /* 0x000fca0000400000 */
[----:B------:R-:W3:Y:S01]  /*cb30*/  MUFU.EX2 R71, R76 ;  /* 0x0000004c00477308 */ /* 0x000ee20000000800 */
[----:B-1----:R-:W-:Y:S01]  /*cb40*/  @!P5 FMUL R70, R70, R70 ;  /* 0x000000464646d220 */ /* 0x002fe20000400000 */
[----:B------:R-:W-:Y:S01]  /*cb50*/  FSETP.GEU.AND P5, PT, R25, -126, PT ;  /* 0xc2fc00001900780b */ /* 0x000fe20003fae000 */
[----:B--2---:R-:W-:Y:S01]  /*cb60*/  @!P6 FMUL R68, R68, R68 ;  /* 0x000000444444e220 */ /* 0x004fe20000400000 */
[----:B------:R-:W-:-:S11]  /*cb70*/  FSETP.GEU.AND P6, PT, R24, -126, PT ;  /* 0xc2fc00001800780b */ /* 0x000fd60003fce000 */
[----:B------:R-:W-:Y:S01]  /*cb80*/  @!P5 FMUL R25, R25, 0.5 ;  /* 0x3f0000001919d820 */ /* 0x000fe20000400000 */
[----:B---3--:R-:W-:Y:S01]  /*cb90*/  @!P4 FMUL R71, R71, R71 ;  /* 0x000000474747c220 */ /* 0x008fe20000400000 */
[----:B------:R-:W-:Y:S02]  /*cba0*/  FSETP.GEU.AND P4, PT, R26, -126, PT ;  /* 0xc2fc00001a00780b */ /* 0x000fe40003f8e000 */
[----:B------:R1:W2:Y:S01]  /*cbb0*/  MUFU.EX2 R77, R25 ;  /* 0x00000019004d7308 */ /* 0x0002a20000000800 */
[----:B------:R-:W-:-:S07]  /*cbc0*/  @!P6 FMUL R24, R24, 0.5 ;  /* 0x3f0000001818e820 */ /* 0x000fce0000400000 */
[----:B------:R3:W4:Y:S01]  /*cbd0*/  MUFU.EX2 R72, R24 ;  /* 0x0000001800487308 */ /* 0x0007220000000800 */
[----:B-1----:R-:W-:Y:S02]  /*cbe0*/  FFMA R25, R91, UR7, -R28 ;  /* 0x000000075b197c23 */ /* 0x002fe4000800081c */
[----:B------:R-:W-:-:S05]  /*cbf0*/  @!P4 FMUL R26, R26, 0.5 ;  /* 0x3f0000001a1ac820 */ /* 0x000fca0000400000 */
[----:B------:R1:W5:Y:S01]  /*cc00*/  MUFU.EX2 R73, R26 ;  /* 0x0000001a00497308 */ /* 0x0003620000000800 */
[----:B--2---:R-:W-:Y:S01]  /*cc10*/  @!P5 FMUL R77, R77, R77 ;  /* 0x0000004d4d4dd220 */ /* 0x004fe20000400000 */
[----:B------:R-:W-:Y:S01]  /*cc20*/  FSETP.GEU.AND P5, PT, R79, -126, PT ;  /* 0xc2fc00004f00780b */ /* 0x000fe20003fae000 */
[----:B---3--:R-:W-:Y:S01]  /*cc30*/  FFMA R24, R84, UR7, -R21 ;  /* 0x0000000754187c23 */ /* 0x008fe20008000815 */
[----:B----4-:R-:W-:Y:S01]  /*cc40*/  @!P6 FMUL R72, R72, R72 ;  /* 0x000000484848e220 */ /* 0x010fe20000400000 */
[----:B------:R-:W-:Y:S02]  /*cc50*/  FSETP.GEU.AND P6, PT, R78, -126, PT ;  /* 0xc2fc00004e00780b */ /* 0x000fe40003fce000 */
[----:B-1----:R-:W-:-:S08]  /*cc60*/  F2FP.F16.F32.PACK_AB R26, R56, R55 ;  /* 0x00000037381a723e */ /* 0x002fd000000000ff */
[----:B------:R-:W-:Y:S01]  /*cc70*/  @!P5 FMUL R79, R79, 0.5 ;  /* 0x3f0000004f4fd820 */ /* 0x000fe20000400000 */
[----:B-----5:R-:W-:Y:S01]  /*cc80*/  @!P4 FMUL R73, R73, R73 ;  /* 0x000000494949c220 */ /* 0x020fe20000400000 */
        /* <DEDUP_REMOVED lines=15> */
[----:B------:R-:W3:Y:S01]  /*cd80*/  MUFU.EX2 R78, R81 ;  /* 0x00000051004e7308 */ /* 0x000ee20000000800 */
[----:B-1----:R-:W-:Y:S02]  /*cd90*/  FFMA R24, R86, UR7, -R28 ;  /* 0x0000000756187c23 */ /* 0x002fe4000800081c */
[----:B------:R-:W-:-:S05]  /*cda0*/  @!P4 FMUL R85, R85, 0.5 ;  /* 0x3f0000005555c820 */ /* 0x000fca0000400000 */
[----:B------:R-:W1:Y:S01]  /*cdb0*/  MUFU.EX2 R80, R85 ;  /* 0x0000005500507308 */ /* 0x000e620000000800 */
[----:B--2---:R-:W-:Y:S01]  /*cdc0*/  @!P5 FMUL R79, R79, R79 ;  /* 0x0000004f4f4fd220 */ /* 0x004fe20000400000 */
[----:B------:R-:W-:Y:S01]  /*cdd0*/  FSETP.GEU.AND P5, PT, R83, -126, PT ;  /* 0xc2fc00005300780b */ /* 0x000fe20003fae000 */
[----:B---3--:R-:W-:Y:S01]  /*cde0*/  @!P6 FMUL R78, R78, R78 ;  /* 0x0000004e4e4ee220 */ /* 0x008fe20000400000 */
[----:B------:R-:W-:-:S11]  /*cdf0*/  FSETP.GEU.AND P6, PT, R82, -126, PT ;  /* 0xc2fc00005200780b */ /* 0x000fd60003fce000 */
[----:B------:R-:W-:Y:S01]  /*ce00*/  @!P5 FMUL R83, R83, 0.5 ;  /* 0x3f0000005353d820 */ /* 0x000fe20000400000 */
[----:B-1----:R-:W-:Y:S01]  /*ce10*/  @!P4 FMUL R80, R80, R80 ;  /* 0x000000505050c220 */ /* 0x002fe20000400000 */
[----:B------:R-:W-:Y:S02]  /*ce20*/  FSETP.GEU.AND P4, PT, R24, -126, PT ;  /* 0xc2fc00001800780b */ /* 0x000fe40003f8e000 */
[----:B------:R-:W1:Y:S01]  /*ce30*/  MUFU.EX2 R86, R83 ;  /* 0x0000005300567308 */ /* 0x000e620000000800 */
[----:B------:R-:W-:-:S07]  /*ce40*/  @!P6 FMUL R82, R82, 0.5 ;  /* 0x3f0000005252e820 */ /* 0x000fce0000400000 */
[----:B------:R-:W2:Y:S03]  /*ce50*/  MUFU.EX2 R84, R82 ;  /* 0x0000005200547308 */ /* 0x000ea60000000800 */
[----:B------:R-:W-:-:S05]  /*ce60*/  @!P4 FMUL R24, R24, 0.5 ;  /* 0x3f0000001818c820 */ /* 0x000fca0000400000 */
[----:B------:R3:W4:Y:S01]  /*ce70*/  MUFU.EX2 R81, R24 ;  /* 0x0000001800517308 */ /* 0x0007220000000800 */
[----:B-1----:R-:W-:Y:S01]  /*ce80*/  @!P5 FMUL R86, R86, R86 ;  /* 0x000000565656d220 */ /* 0x002fe20000400000 */
[----:B------:R-:W-:Y:S01]  /*ce90*/  FSETP.GEU.AND P5, PT, R88, -126, PT ;  /* 0xc2fc00005800780b */ /* 0x000fe20003fae000 */
[----:B---3--:R-:W-:Y:S01]  /*cea0*/  FFMA R24, R90, UR7, -R28 ;  /* 0x000000075a187c23 */ /* 0x008fe2000800081c */
[----:B--2---:R-:W-:Y:S01]  /*ceb0*/  @!P6 FMUL R84, R84, R84 ;  /* 0x000000545454e220 */ /* 0x004fe20000400000 */
        /* <DEDUP_REMOVED lines=23> */
[----:B--2---:R-:W-:Y:S01]  /*d030*/  @!P6 FMUL R87, R87, R87 ;  /* 0x000000575757e220 */ /* 0x004fe20000400000 */
[----:B------:R-:W-:Y:S01]  /*d040*/  FSETP.GEU.AND P6, PT, R25, -126, PT ;  /* 0xc2fc00001900780b */ /* 0x000fe20003fce000 */
[----:B---3--:R-:W-:-:S10]  /*d050*/  FFMA R24, R98, UR7, -R28 ;  /* 0x0000000762187c23 */ /* 0x008fd4000800081c */
        /* <DEDUP_REMOVED lines=31> */
[----:B-1----:R-:W-:Y:S02]  /*d250*/  F2FP.F16.F32.PACK_AB R24, R54, R57 ;  /* 0x000000393618723e */ /* 0x002fe400000000ff */
[----:B------:R-:W-:-:S05]  /*d260*/  @!P4 FMUL R25, R25, 0.5 ;  /* 0x3f0000001919c820 */ /* 0x000fca0000400000 */
[----:B------:R1:W4:Y:S01]  /*d270*/  MUFU.EX2 R98, R25 ;  /* 0x0000001900627308 */ /* 0x0003220000000800 */
[----:B--2---:R-:W-:Y:S01]  /*d280*/  @!P5 FMUL R97, R97, R97 ;  /* 0x000000616161d220 */ /* 0x004fe20000400000 */
[----:B------:R-:W-:Y:S02]  /*d290*/  FSETP.GEU.AND P5, PT, R103, -126, PT ;  /* 0xc2fc00006700780b */ /* 0x000fe40003fae000 */
[----:B-1----:R-:W-:Y:S01]  /*d2a0*/  F2FP.F16.F32.PACK_AB R25, R58, R252 ;  /* 0x000000fc3a19723e */ /* 0x002fe200000000ff */
[----:B---3--:R-:W-:Y:S01]  /*d2b0*/  @!P6 FMUL R96, R96, R96 ;  /* 0x000000606060e220 */ /* 0x008fe20000400000 */
[----:B------:R-:W-:Y:S02]  /*d2c0*/  FSETP.GEU.AND P6, PT, R102, -126, PT ;  /* 0xc2fc00006600780b */ /* 0x000fe40003fce000 */
[----:B------:R-:W-:-:S07]  /*d2d0*/  WARPGROUP.ARRIVE ;  /* 0x00000000000079c5 */ /* 0x000fce0000000000 */
[----:B------:R-:W-:Y:S01]  /*d2e0*/  @!P5 FMUL R103, R103, 0.5 ;  /* 0x3f0000006767d820 */ /* 0x000fe20000400000 */
[----:B----4-:R-:W-:Y:S01]  /*d2f0*/  @!P4 FMUL R98, R98, R98 ;  /* 0x000000626262c220 */ /* 0x010fe20000400000 */
[----:B------:R-:W-:Y:S01]  /*d300*/  FSETP.GEU.AND P4, PT, R104, -126, PT ;  /* 0xc2fc00006800780b */ /* 0x000fe20003f8e000 */
[----:B------:R-:W-:Y:S01]  /*d310*/  HGMMA.64x32x16.F32 R216, R24, gdesc[UR24].tnspB, R216, gsb0 ;  /* 0x4060001818d87df0 */ /* 0x000fe200080008d8 */
[----:B------:R-:W1:Y:S01]  /*d320*/  MUFU.EX2 R100, R103 ;  /* 0x0000006700647308 */ /* 0x000e620000000800 */
[----:B------:R-:W-:Y:S01]  /*d330*/  UMOV UR26, UR8 ;  /* 0x00000008001a7c82 */ /* 0x000fe20008000000 */
[----:B------:R-:W-:Y:S01]  /*d340*/  UMOV UR27, 0x80000020 ;  /* 0x80000020001b7882 */ /* 0x000fe20000000000 */
[----:B------:R-:W-:Y:S01]  /*d350*/  UIADD3 UR8, UR6, 0x180, URZ ;  /* 0x0000018006087890 */ /* 0x000fe2000fffe03f */
[----:B------:R-:W-:-:S04]  /*d360*/  @!P6 FMUL R102, R102, 0.5 ;  /* 0x3f0000006666e820 */ /* 0x000fc80000400000 */
        /* <DEDUP_REMOVED lines=13> */
[----:B-1----:R-:W-:Y:S02]  /*d440*/  FADD R108, R30, R251 ;  /* 0x000000fb1e6c7221 */ /* 0x002fe40000000000 */
[----:B------:R-:W-:Y:S02]  /*d450*/  @!P4 FMUL R109, R109, 0.5 ;  /* 0x3f0000006d6dc820 */ /* 0x000fe40000400000 */
[----:B------:R-:W-:Y:S01]  /*d460*/  FADD R37, R108, R37 ;  /* 0x000000256c257221 */ /* 0x000fe20000000000 */
[----:B------:R-:W-:Y:S02]  /*d470*/  WARPGROUP.DEPBAR.LE gsb0, 0x0 ;  /* 0x00008000000079c5 */ /* 0x000fe40000010000 */
[----:B------:R-:W-:Y:S01]  /*d480*/  WARPGROUP.ARRIVE ;  /* 0x00000000000079c5 */ /* 0x000fe20000000000 */
[----:B--2---:R-:W-:Y:S01]  /*d490*/  @!P5 FMUL R103, R103, R103 ;  /* 0x000000676767d220 */ /* 0x004fe20000400000 */
[----:B------:R-:W-:Y:S01]  /*d4a0*/  FSETP.GEU.AND P5, PT, R107, -126, PT ;  /* 0xc2fc00006b00780b */ /* 0x000fe20003fae000 */
[----:B------:R-:W1:Y:S01]  /*d4b0*/  MUFU.EX2 R104, R109 ;  /* 0x0000006d00687308 */ /* 0x000e620000000800 */
[----:B------:R-:W-:Y:S01]  /*d4c0*/  FADD R36, R37, R36 ;  /* 0x0000002425247221 */ /* 0x000fe20000000000 */
[----:B------:R-:W-:Y:S01]  /*d4d0*/  FFMA R37, R120, UR7, -R21 ;  /* 0x0000000778257c23 */ /* 0x000fe20008000815 */
[----:B------:R-:W-:Y:S01]  /*d4e0*/  HGMMA.64x32x16.F32 R200, R24, gdesc[UR8].tnspB, R200, gsb0 ;  /* 0x4060000818c87df0 */ /* 0x000fe200080008c8 */
[----:B------:R-:W-:Y:S01]  /*d4f0*/  UMOV UR10, UR12 ;  /* 0x0000000c000a7c82 */ /* 0x000fe20008000000 */
[----:B------:R-:W-:Y:S01]  /*d500*/  UMOV UR11, 0x80000020 ;  /* 0x80000020000b7882 */ /* 0x000fe20000000000 */
[----:B------:R-:W-:Y:S01]  /*d510*/  UIADD3 UR12, UR6, 0x940, URZ ;  /* 0x00000940060c7890 */ /* 0x000fe2000fffe03f */
[----:B---3--:R-:W-:Y:S01]  /*d520*/  @!P6 FMUL R102, R102, R102 ;  /* 0x000000666666e220 */ /* 0x008fe20000400000 */
[----:B------:R-:W-:Y:S01]  /*d530*/  FSETP.GEU.AND P6, PT, R106, -126, PT ;  /* 0xc2fc00006a00780b */ /* 0x000fe20003fce000 */
[----:B------:R-:W-:Y:S01]  /*d540*/  FADD R36, R36, R35 ;  /* 0x0000002324247221 */ /* 0x000fe20000000000 */
[----:B------:R-:W-:-:S02]  /*d550*/  FFMA R35, R118, UR7, -R28 ;  /* 0x0000000776237c23 */ /* 0x000fc4000800081c */
[----:B------:R-:W-:Y:S01]  /*d560*/  @!P5 FMUL R107, R107, 0.5 ;  /* 0x3f0000006b6bd820 */ /* 0x000fe20000400000 */
[----:B------:R-:W-:Y:S01]  /*d570*/  FADD R45, R36, R45 ;  /* 0x0000002d242d7221 */ /* 0x000fe20000000000 */
[----:B------:R-:W-:Y:S02]  /*d580*/  FFMA R36, R119, UR7, -R28 ;  /* 0x0000000777247c23 */ /* 0x000fe4000800081c */
[----:B------:R-:W2:Y:S01]  /*d590*/  MUFU.EX2 R13, R107 ;  /* 0x0000006b000d7308 */ /* 0x000ea20000000800 */
[----:B-1----:R-:W-:Y:S01]  /*d5a0*/  @!P4 FMUL R104, R104, R104 ;  /* 0x000000686868c220 */ /* 0x002fe20000400000 */
[----:B------:R-:W-:Y:S01]  /*d5b0*/  FSETP.GEU.AND P4, PT, R110, -126, PT ;  /* 0xc2fc00006e00780b */ /* 0x000fe20003f8e000 */
[----:B------:R-:W-:Y:S01]  /*d5c0*/  FADD R44, R45, R44 ;  /* 0x0000002c2d2c7221 */ /* 0x000fe20000000000 */
[----:B------:R-:W-:Y:S01]  /*d5d0*/  FFMA R45, R128, UR7, -R21 ;  /* 0x00000007802d7c23 */ /* 0x000fe20008000815 */
[----:B------:R-:W-:Y:S02]  /*d5e0*/  @!P6 FMUL R106, R106, 0.5 ;  /* 0x3f0000006a6ae820 */ /* 0x000fe40000400000 */
[----:B------:R-:W-:Y:S01]  /*d5f0*/  FADD R43, R44, R43 ;  /* 0x0000002b2c2b7221 */ /* 0x000fe20000000000 */
[----:B------:R-:W-:Y:S01]  /*d600*/  FFMA R44, R127, UR7, -R28 ;  /* 0x000000077f2c7c23 */ /* 0x000fe2000800081c */
[----:B------:R-:W1:Y:S02]  /*d610*/  MUFU.EX2 R105, R106 ;  /* 0x0000006a00697308 */ /* 0x000e640000000800 */
[----:B------:R-:W-:Y:S01]  /*d620*/  FADD R42, R43, R42 ;  /* 0x0000002a2b2a7221 */ /* 0x000fe20000000000 */
[----:B------:R-:W-:-:S03]  /*d630*/  FFMA R43, R126, UR7, -R28 ;  /* 0x000000077e2b7c23 */ /* 0x000fc6000800081c */
[----:B------:R-:W-:Y:S01]  /*d640*/  @!P4 FMUL R110, R110, 0.5 ;  /* 0x3f0000006e6ec820 */ /* 0x000fe20000400000 */
[----:B------:R-:W-:Y:S01]  /*d650*/  FADD R53, R42, R53 ;  /* 0x000000352a357221 */ /* 0x000fe20000000000 */
[----:B--2---:R-:W-:Y:S01]  /*d660*/  @!P5 FMUL R13, R13, R13 ;  /* 0x0000000d0d0dd220 */ /* 0x004fe20000400000 */
[----:B------:R-:W-:Y:S01]  /*d670*/  FSETP.GEU.AND P5, PT, R112, -126, PT ;  /* 0xc2fc00007000780b */ /* 0x000fe20003fae000 */
[----:B------:R-:W2:Y:S01]  /*d680*/  MUFU.EX2 R14, R110 ;  /* 0x0000006e000e7308 */ /* 0x000ea20000000800 */
[----:B------:R-:W-:Y:S01]  /*d690*/  FFMA R42, R123, UR7, -R28 ;  /* 0x000000077b2a7c23 */ /* 0x000fe2000800081c */
[----:B------:R-:W-:Y:S01]  /*d6a0*/  FADD R52, R53, R52 ;  /* 0x0000003435347221 */ /* 0x000fe20000000000 */
[----:B------:R-:W-:-:S03]  /*d6b0*/  FFMA R53, R136, UR7, -R21 ;  /* 0x0000000788357c23 */ /* 0x000fc60008000815 */
[----:B------:R-:W-:Y:S01]  /*d6c0*/  FADD R51, R52, R51 ;  /* 0x0000003334337221 */ /* 0x000fe20000000000 */
[----:B-1----:R-:W-:Y:S01]  /*d6d0*/  @!P6 FMUL R105, R105, R105 ;  /* 0x000000696969e220 */ /* 0x002fe20000400000 */
[----:B------:R-:W-:Y:S01]  /*d6e0*/  FSETP.GEU.AND P6, PT, R111, -126, PT ;  /* 0xc2fc00006f00780b */ /* 0x000fe20003fce000 */
[----:B------:R-:W-:Y:S01]  /*d6f0*/  FFMA R52, R135, UR7, -R28 ;  /* 0x0000000787347c23 */ /* 0x000fe2000800081c */
[----:B------:R-:W-:Y:S01]  /*d700*/  FADD R51, R51, R50 ;  /* 0x0000003233337221 */ /* 0x000fe20000000000 */
[----:B------:R-:W-:Y:S01]  /*d710*/  FFMA R50, R131, UR7, -R28 ;  /* 0x0000000783327c23 */ /* 0x000fe2000800081c */
[----:B------:R-:W-:Y:S02]  /*d720*/  @!P5 FMUL R112, R112, 0.5 ;  /* 0x3f0000007070d820 */ /* 0x000fe40000400000 */
[----:B------:R-:W-:Y:S01]  /*d730*/  FADD R51, R51, R252 ;  /* 0x000000fc33337221 */ /* 0x000fe20000000000 */
[----:B--2---:R-:W-:Y:S01]  /*d740*/  @!P4 FMUL R14, R14, R14 ;  /* 0x0000000e0e0ec220 */ /* 0x004fe20000400000 */
[----:B------:R-:W-:-:S02]  /*d750*/  WARPGROUP.DEPBAR.LE gsb0, 0x0 ;  /* 0x00008000000079c5 */ /* 0x000fc40000010000 */
[----:B------:R-:W-:-:S03]  /*d760*/  WARPGROUP.ARRIVE ;  /* 0x00000000000079c5 */ /* 0x000fc60000000000 */
[----:B------:R-:W-:Y:S01]  /*d770*/  @!P6 FMUL R111, R111, 0.5 ;  /* 0x3f0000006f6fe820 */ /* 0x000fe20000400000 */
[----:B------:R-:W-:Y:S01]  /*d780*/  FSETP.GEU.AND P4, PT, R113, -126, PT ;  /* 0xc2fc00007100780b */ /* 0x000fe20003f8e000 */
[----:B------:R-:W-:Y:S01]  /*d790*/  FADD R58, R51, R58 ;  /* 0x0000003a333a7221 */ /* 0x000fe20000000000 */
[--C-:B------:R-:W-:Y:S01]  /*d7a0*/  FFMA R51, R134, UR7, -R28.reuse ;  /* 0x0000000786337c23 */ /* 0x100fe2000800081c */
[----:B------:R-:W1:Y:S01]  /*d7b0*/  MUFU.EX2 R106, R111 ;  /* 0x0000006f006a7308 */ /* 0x000e620000000800 */
[----:B------:R-:W-:Y:S01]  /*d7c0*/  HGMMA.64x32x16.F32 R184, R24, gdesc[UR8].tnspB, R184, gsb0 ;  /* 0x4060000818b87df0 */ /* 0x000fe200080008b8 */
[----:B------:R-:W-:Y:S01]  /*d7d0*/  UMOV UR10, UR16 ;  /* 0x00000010000a7c82 */ /* 0x000fe20008000000 */
[----:B------:R-:W-:Y:S01]  /*d7e0*/  UMOV UR11, 0x80000020 ;  /* 0x80000020000b7882 */ /* 0x000fe20000000000 */
[----:B------:R-:W-:Y:S01]  /*d7f0*/  UIADD3 UR16, UR6, 0xd40, URZ ;  /* 0x00000d4006107890 */ /* 0x000fe2000fffe03f */
[----:B------:R-:W-:Y:S01]  /*d800*/  FADD R58, R58, R59 ;  /* 0x0000003b3a3a7221 */ /* 0x000fe20000000000 */
[----:B------:R-:W-:-:S03]  /*d810*/  FFMA R59, R139, UR7, -R28 ;  /* 0x000000078b3b7c23 */ /* 0x000fc6000800081c */
[----:B------:R-:W-:Y:S01]  /*d820*/  FADD R58, R58, R63 ;  /* 0x0000003f3a3a7221 */ /* 0x000fe20000000000 */
[----:B------:R-:W-:-:S03]  /*d830*/  @!P4 FMUL R113, R113, 0.5 ;  /* 0x3f0000007171c820 */ /* 0x000fc60000400000 */
[----:B------:R-:W-:Y:S01]  /*d840*/  FADD R58, R58, R69 ;  /* 0x000000453a3a7221 */ /* 0x000fe20000000000 */
[----:B------:R-:W2:Y:S01]  /*d850*/  MUFU.EX2 R30, R113 ;  /* 0x00000071001e7308 */ /* 0x000ea20000000800 */
[----:B-1----:R-:W-:Y:S01]  /*d860*/  @!P6 FMUL R106, R106, R106 ;  /* 0x0000006a6a6ae220 */ /* 0x002fe20000400000 */
[----:B------:R-:W-:Y:S01]  /*d870*/  FSETP.GEU.AND P6, PT, R31, -126, PT ;  /* 0xc2fc00001f00780b */ /* 0x000fe20003fce000 */
[----:B--2---:R-:W-:Y:S01]  /*d880*/  @!P4 FMUL R30, R30, R30 ;  /* 0x0000001e1e1ec220 */ /* 0x004fe20000400000 */
[----:B------:R-:W-:-:S11]  /*d890*/  FSETP.GEU.AND P4, PT, R114, -126, PT ;  /* 0xc2fc00007200780b */ /* 0x000fd60003f8e000 */
[----:B------:R-:W-:-:S06]  /*d8a0*/  @!P6 FMUL R31, R31, 0.5 ;  /* 0x3f0000001f1fe820 */ /* 0x000fcc0000400000 */
[----:B------:R-:W1:Y:S01]  /*d8b0*/  MUFU.EX2 R31, R31 ;  /* 0x0000001f001f7308 */ /* 0x000e620000000800 */
[----:B------:R-:W-:Y:S01]  /*d8c0*/  @!P4 FMUL R114, R114, 0.5 ;  /* 0x3f0000007272c820 */ /* 0x000fe20000400000 */
[----:B------:R-:W-:Y:S02]  /*d8d0*/  WARPGROUP.DEPBAR.LE gsb0, 0x0 ;  /* 0x00008000000079c5 */ /* 0x000fe40000010000 */
[----:B------:R-:W-:Y:S01]  /*d8e0*/  WARPGROUP.ARRIVE ;  /* 0x00000000000079c5 */ /* 0x000fe20000000000 */
[----:B-1----:R-:W-:Y:S01]  /*d8f0*/  @!P6 FMUL R31, R31, R31 ;  /* 0x0000001f1f1fe220 */ /* 0x002fe20000400000 */
[----:B------:R-:W-:-:S04]  /*d900*/  FSETP.GEU.AND P6, PT, R115, -126, PT ;  /* 0xc2fc00007300780b */ /* 0x000fc80003fce000 */
[----:B------:R-:W-:Y:S01]  /*d910*/  HGMMA.64x32x16.F32 R168, R24, gdesc[UR8].tnspB, R168, gsb0 ;  /* 0x4060000818a87df0 */ /* 0x000fe200080008a8 */
[----:B------:R-:W-:Y:S01]  /*d920*/  UIADD3 UR10, UR6, 0x540, URZ ;  /* 0x00000540060a7890 */ /* 0x000fe2000fffe03f */
[----:B------:R-:W-:-:S07]  /*d930*/  UMOV UR11, 0x80000020 ;  /* 0x80000020000b7882 */ /* 0x000fce0000000000 */
[----:B------:R-:W-:Y:S01]  /*d940*/  @!P6 FMUL R115, R115, 0.5 ;  /* 0x3f0000007373e820 */ /* 0x000fe20000400000 */
[----:B------:R-:W-:Y:S02]  /*d950*/  WARPGROUP.DEPBAR.LE gsb0, 0x0 ;  /* 0x00008000000079c5 */ /* 0x000fe40000010000 */
[----:B------:R-:W-:-:S06]  /*d960*/  WARPGROUP.ARRIVE ;  /* 0x00000000000079c5 */ /* 0x000fcc0000000000 */
[----:B------:R-:W-:Y:S01]  /*d970*/  HGMMA.64x32x16.F32 R152, R24, gdesc[UR16].tnspB, R152, gsb0 ;  /* 0x4060001018987df0 */ /* 0x000fe20008000898 */
[----:B------:R-:W-:Y:S01]  /*d980*/  UIADD3 UR18, UR6, 0x1140, URZ ;  /* 0x0000114006127890 */ /* 0x000fe2000fffe03f */
[----:B------:R-:W-:Y:S01]  /*d990*/  UMOV UR19, 0x80000020 ;  /* 0x8000002000137882 */ /* 0x000fe20000000000 */
[----:B------:R-:W-:Y:S02]  /*d9a0*/  WARPGROUP.DEPBAR.LE gsb0, 0x0 ;  /* 0x00008000000079c5 */ /* 0x000fe40000010000 */
[----:B------:R-:W-:Y:S01]  /*d9b0*/  FADD R25, R246, R29 ;  /* 0x0000001df6197221 */ /* 0x000fe20000000000 */
[----:B------:R-:W-:Y:S01]  /*d9c0*/  F2FP.F16.F32.PACK_AB R24, R60, R64 ;  /* 0x000000403c18723e */ /* 0x000fe200000000ff */
[----:B------:R-:W1:Y:S01]  /*d9d0*/  MUFU.EX2 R29, R112 ;  /* 0x00000070001d7308 */ /* 0x000e620000000800 */
[----:B------:R-:W-:Y:S01]  /*d9e0*/  F2FP.F16.F32.PACK_AB R26, R62, R61 ;  /* 0x0000003d3e1a723e */ /* 0x000fe200000000ff */
[----:B------:R-:W-:Y:S01]  /*d9f0*/  FADD R107, R25, R250 ;  /* 0x000000fa196b7221 */ /* 0x000fe20000000000 */
[----:B------:R-:W-:Y:S01]  /*da00*/  F2FP.F16.F32.PACK_AB R25, R65, R69 ;  /* 0x000000454119723e */ /* 0x000fe200000000ff */
[----:B------:R-:W-:Y:S01]  /*da10*/  FADD R65, R58, R65 ;  /* 0x000000413a417221 */ /* 0x000fe20000000000 */
[----:B------:R-:W-:Y:S01]  /*da20*/  F2FP.F16.F32.PACK_AB R27, R67, R66 ;  /* 0x00000042431b723e */ /* 0x000fe200000000ff */
[----:B------:R-:W-:Y:S01]  /*da30*/  FADD R107, R107, R32 ;  /* 0x000000206b6b7221 */ /* 0x000fe20000000000 */
[----:B------:R-:W-:Y:S01]  /*da40*/  FFMA R58, R138, UR7, -R28 ;  /* 0x000000078a3a7c23 */ /* 0x000fe2000800081c */
[----:B------:R-:W-:Y:S01]  /*da50*/  FADD R66, R65, R66 ;  /* 0x0000004241427221 */ /* 0x000fe20000000000 */
[----:B------:R-:W-:Y:S01]  /*da60*/  WARPGROUP.ARRIVE ;  /* 0x00000000000079c5 */ /* 0x000fe20000000000 */
[----:B------:R-:W-:-:S02]  /*da70*/  FADD R34, R107, R34 ;  /* 0x000000226b227221 */ /* 0x000fc40000000000 */
[----:B------:R-:W-:Y:S02]  /*da80*/  FADD R66, R66, R67 ;  /* 0x0000004342427221 */ /* 0x000fe40000000000 */
[----:B------:R-:W-:Y:S01]  /*da90*/  FADD R34, R34, R33 ;  /* 0x0000002122227221 */ /* 0x000fe20000000000 */
[----:B------:R-:W-:Y:S01]  /*daa0*/  HGMMA.64x32x16.F32 R216, R24, gdesc[UR24].tnspB, R216, gsb0 ;  /* 0x4060001818d87df0 */ /* 0x000fe200080008d8 */
[----:B------:R-:W-:Y:S01]  /*dab0*/  UMOV UR26, UR8 ;  /* 0x00000008001a7c82 */ /* 0x000fe20008000000 */
[----:B------:R-:W-:Y:S01]  /*dac0*/  UMOV UR27, 0x80000020 ;  /* 0x80000020001b7882 */ /* 0x000fe20000000000 */
[----:B------:R-:W-:Y:S01]  /*dad0*/  UIADD3 UR8, UR6, 0x1c0, URZ ;  /* 0x000001c006087890 */ /* 0x000fe2000fffe03f */
[----:B-1----:R-:W-:Y:S01]  /*dae0*/  @!P5 FMUL R29, R29, R29 ;  /* 0x0000001d1d1dd220 */ /* 0x002fe20000400000 */
[----:B------:R-:W-:Y:S01]  /*daf0*/  FSETP.GEU.AND P5, PT, R117, -126, PT ;  /* 0xc2fc00007500780b */ /* 0x000fe20003fae000 */
[----:B------:R-:W1:Y:S01]  /*db00*/  MUFU.EX2 R33, R114 ;  /* 0x0000007200217308 */ /* 0x000e620000000800 */
[----:B------:R-:W-:Y:S01]  /*db10*/  FADD R41, R34, R41 ;  /* 0x0000002922297221 */ /* 0x000fe20000000000 */
[----:B------:R-:W-:-:S03]  /*db20*/  FADD R66, R66, R77 ;  /* 0x0000004d42427221 */ /* 0x000fc60000000000 */
[----:B------:R-:W-:Y:S01]  /*db30*/  FADD R41, R41, R38 ;  /* 0x0000002629297221 */ /* 0x000fe20000000000 */
[----:B------:R-:W-:Y:S02]  /*db40*/  FFMA R38, R121, UR7, -R21 ;  /* 0x0000000779267c23 */ /* 0x000fe40008000815 */
[----:B------:R-:W2:Y:S01]  /*db50*/  MUFU.EX2 R34, R115 ;  /* 0x0000007300227308 */ /* 0x000ea20000000800 */
[----:B------:R-:W-:Y:S01]  /*db60*/  FADD R40, R41, R40 ;  /* 0x0000002829287221 */ /* 0x000fe20000000000 */
[----:B------:R-:W-:Y:S02]  /*db70*/  FFMA R41, R122, UR7, -R28 ;  /* 0x000000077a297c23 */ /* 0x000fe4000800081c */
[----:B------:R-:W-:Y:S01]  /*db80*/  @!P5 FMUL R117, R117, 0.5 ;  /* 0x3f0000007575d820 */ /* 0x000fe20000400000 */
[----:B------:R-:W-:Y:S01]  /*db90*/  FADD R40, R40, R39 ;  /* 0x0000002728287221 */ /* 0x000fe20000000000 */
[----:B------:R-:W-:Y:S02]  /*dba0*/  FFMA R39, R124, UR7, -R21 ;  /* 0x000000077c277c23 */ /* 0x000fe40008000815 */
[----:B------:R-:W3:Y:S01]  /*dbb0*/  MUFU.EX2 R32, R117 ;  /* 0x0000007500207308 */ /* 0x000ee20000000800 */
[----:B-1----:R-:W-:Y:S01]  /*dbc0*/  @!P4 FMUL R33, R33, R33 ;  /* 0x000000212121c220 */ /* 0x002fe20000400000 */
[----:B------:R-:W-:Y:S01]  /*dbd0*/  FSETP.GEU.AND P4, PT, R36, -126, PT ;  /* 0xc2fc00002400780b */ /* 0x000fe20003f8e000 */
[----:B------:R-:W-:Y:S01]  /*dbe0*/  FADD R49, R40, R49 ;  /* 0x0000003128317221 */ /* 0x000fe20000000000 */
[----:B------:R-:W-:-:S03]  /*dbf0*/  FFMA R40, R125, UR7, -R21 ;  /* 0x000000077d287c23 */ /* 0x000fc60008000815 */
[----:B------:R-:W-:Y:S01]  /*dc00*/  FADD R49, R49, R46 ;  /* 0x0000002e31317221 */ /* 0x000fe20000000000 */
[----:B------:R-:W-:Y:S01]  /*dc10*/  FFMA R46, R129, UR7, -R21 ;  /* 0x00000007812e7c23 */ /* 0x000fe20008000815 */
[----:B--2---:R-:W-:Y:S01]  /*dc20*/  @!P6 FMUL R34, R34, R34 ;  /* 0x000000222222e220 */ /* 0x004fe20000400000 */
[----:B------:R-:W-:Y:S01]  /*dc30*/  FSETP.GEU.AND P6, PT, R37, -126, PT ;  /* 0xc2fc00002500780b */ /* 0x000fe20003fce000 */
[----:B------:R-:W-:Y:S01]  /*dc40*/  FADD R48, R49, R48 ;  /* 0x0000003031307221 */ /* 0x000fe20000000000 */
[----:B------:R-:W-:-:S03]  /*dc50*/  FFMA R49, R130, UR7, -R28 ;  /* 0x0000000782317c23 */ /* 0x000fc6000800081c */
[----:B------:R-:W-:Y:S01]  /*dc60*/  @!P4 FMUL R36, R36, 0.5 ;  /* 0x3f0000002424c820 */ /* 0x000fe20000400000 */
[----:B------:R-:W-:Y:S01]  /*dc70*/  FADD R48, R48, R47 ;  /* 0x0000002f30307221 */ /* 0x000fe20000000000 */
[----:B---3--:R-:W-:Y:S01]  /*dc80*/  @!P5 FMUL R32, R32, R32 ;  /* 0x000000202020d220 */ /* 0x008fe20000400000 */
[----:B------:R-:W-:Y:S01]  /*dc90*/  FSETP.GEU.AND P5, PT, R35, -126, PT ;  /* 0xc2fc00002300780b */ /* 0x000fe20003fae000 */
[----:B------:R-:W-:Y:S01]  /*dca0*/  FFMA R47, R132, UR7, -R21 ;  /* 0x00000007842f7c23 */ /* 0x000fe20008000815 */
[----:B------:R-:W-:Y:S01]  /*dcb0*/  FADD R57, R48, R57 ;  /* 0x0000003930397221 */ /* 0x000fe20000000000 */
[----:B------:R-:W1:Y:S01]  /*dcc0*/  MUFU.EX2 R36, R36 ;  /* 0x0000002400247308 */ /* 0x000e620000000800 */
[----:B------:R-:W-:Y:S01]  /*dcd0*/  FFMA R48, R133, UR7, -R21 ;  /* 0x0000000785307c23 */ /* 0x000fe20008000815 */
[----:B------:R-:W-:Y:S01]  /*dce0*/  @!P6 FMUL R37, R37, 0.5 ;  /* 0x3f0000002525e820 */ /* 0x000fe20000400000 */
[----:B------:R-:W-:Y:S01]  /*dcf0*/  FADD R54, R57, R54 ;  /* 0x0000003639367221 */ /* 0x000fe20000000000 */
[--C-:B------:R-:W-:Y:S01]  /*dd00*/  FFMA R57, R142, UR7, -R28.reuse ;  /* 0x000000078e397c23 */ /* 0x100fe2000800081c */
[----:B------:R-:W-:Y:S01]  /*dd10*/  FFMA R28, R151, UR7, -R28 ;  /* 0x00000007971c7c23 */ /* 0x000fe2000800081c */
[----:B------:R-:W-:-:S02]  /*dd20*/  WARPGROUP.DEPBAR.LE gsb0, 0x0 ;  /* 0x00008000000079c5 */ /* 0x000fc40000010000 */
[----:B------:R-:W-:Y:S02]  /*dd30*/  WARPGROUP.ARRIVE ;  /* 0x00000000000079c5 */ /* 0x000fe40000000000 */
[----:B------:R-:W-:Y:S01]  /*dd40*/  @!P5 FMUL R35, R35, 0.5 ;  /* 0x3f0000002323d820 */ /* 0x000fe20000400000 */
[----:B------:R-:W2:Y:S01]  /*dd50*/  MUFU.EX2 R37, R37 ;  /* 0x0000002500257308 */ /* 0x000ea20000000800 */
[----:B------:R-:W-:Y:S01]  /*dd60*/  FADD R55, R54, R55 ;  /* 0x0000003736377221 */ /* 0x000fe20000000000 */
[--C-:B------:R-:W-:Y:S01]  /*dd70*/  FFMA R54, R137, UR7, -R21.reuse ;  /* 0x0000000789367c23 */ /* 0x100fe20008000815 */
[----:B------:R-:W-:Y:S01]  /*dd80*/  HGMMA.64x32x16.F32 R200, R24, gdesc[UR8].tnspB, R200, gsb0 ;  /* 0x4060000818c87df0 */ /* 0x000fe200080008c8 */
[----:B------:R-:W-:Y:S01]  /*dd90*/  UMOV UR10, UR12 ;  /* 0x0000000c000a7c82 */ /* 0x000fe20008000000 */
[----:B------:R-:W-:Y:S01]  /*dda0*/  UMOV UR11, 0x80000020 ;  /* 0x80000020000b7882 */ /* 0x000fe20000000000 */
[----:B------:R-:W-:Y:S02]  /*ddb0*/  UIADD3 UR12, UR6, 0x980, URZ ;  /* 0x00000980060c7890 */ /* 0x000fe4000fffe03f */
[----:B------:R-:W3:Y:S01]  /*ddc0*/  MUFU.EX2 R35, R35 ;  /* 0x0000002300237308 */ /* 0x000ee20000000800 */
[----:B-1----:R-:W-:Y:S01]  /*ddd0*/  @!P4 FMUL R36, R36, R36 ;  /* 0x000000242424c220 */ /* 0x002fe20000400000 */
[----:B------:R-:W-:Y:S01]  /*dde0*/  FSETP.GEU.AND P4, PT, R39, -126, PT ;  /* 0xc2fc00002700780b */ /* 0x000fe20003f8e000 */
[----:B------:R-:W-:Y:S01]  /*ddf0*/  FADD R55, R55, R56 ;  /* 0x0000003837377221 */ /* 0x000fe20000000000 */
[----:B------:R-:W-:-:S03]  /*de00*/  FFMA R56, R141, UR7, -R21 ;  /* 0x000000078d387c23 */ /* 0x000fc60008000815 */
[----:B------:R-:W-:Y:S01]  /*de10*/  FADD R55, R55, R64 ;  /* 0x0000004037377221 */ /* 0x000fe20000000000 */
[----:B--2---:R-:W-:Y:S01]  /*de20*/  @!P6 FMUL R37, R37, R37 ;  /* 0x000000252525e220 */ /* 0x004fe20000400000 */
[----:B------:R-:W-:Y:S02]  /*de30*/  FSETP.GEU.AND P6, PT, R40, -126, PT ;  /* 0xc2fc00002800780b */ /* 0x000fe40003fce000 */
[----:B------:R-:W-:Y:S01]  /*de40*/  FADD R60, R55, R60 ;  /* 0x0000003c373c7221 */ /* 0x000fe20000000000 */
[--C-:B------:R-:W-:Y:S01]  /*de50*/  FFMA R55, R140, UR7, -R21.reuse ;  /* 0x000000078c377c23 */ /* 0x100fe20008000815 */
[----:B------:R-:W-:Y:S01]  /*de60*/  FFMA R21, R149, UR7, -R21 ;  /* 0x0000000795157c23 */ /* 0x000fe20008000815 */
[----:B------:R-:W-:Y:S01]  /*de70*/  UMOV UR7, 0x80000020 ;  /* 0x8000002000077882 */ /* 0x000fe20000000000 */
[----:B------:R-:W-:Y:S01]  /*de80*/  @!P4 FMUL R39, R39, 0.5 ;  /* 0x3f0000002727c820 */ /* 0x000fe20000400000 */
[----:B------:R-:W-:Y:S01]  /*de90*/  FADD R61, R60, R61 ;  /* 0x0000003d3c3d7221 */ /* 0x000fe20000000000 */
[----:B---3--:R-:W-:Y:S01]  /*dea0*/  @!P5 FMUL R35, R35, R35 ;  /* 0x000000232323d220 */ /* 0x008fe20000400000 */
[----:B------:R-:W-:-:S02]  /*deb0*/  FSETP.GEU.AND P5, PT, R38, -126, PT ;  /* 0xc2fc00002600780b */ /* 0x000fc40003fae000 */
[----:B------:R-:W-:Y:S01]  /*dec0*/  FADD R61, R61, R62 ;  /* 0x0000003e3d3d7221 */ /* 0x000fe20000000000 */
[----:B------:R-:W1:Y:S01]  /*ded0*/  MUFU.EX2 R39, R39 ;  /* 0x0000002700277308 */ /* 0x000e620000000800 */
[----:B------:R-:W-:Y:S02]  /*dee0*/  @!P6 FMUL R40, R40, 0.5 ;  /* 0x3f0000002828e820 */ /* 0x000fe40000400000 */
[----:B------:R-:W-:-:S05]  /*def0*/  FADD R61, R61, R68 ;  /* 0x000000443d3d7221 */ /* 0x000fca0000000000 */
[----:B------:R-:W2:Y:S02]  /*df00*/  MUFU.EX2 R40, R40 ;  /* 0x0000002800287308 */ /* 0x000ea40000000800 */
[----:B------:R-:W-:-:S06]  /*df10*/  @!P5 FMUL R38, R38, 0.5 ;  /* 0x3f0000002626d820 */ /* 0x000fcc0000400000 */
[----:B------:R-:W3:Y:S01]  /*df20*/  MUFU.EX2 R38, R38 ;  /* 0x0000002600267308 */ /* 0x000ee20000000800 */
[----:B-1----:R-:W-:Y:S01]  /*df30*/  @!P4 FMUL R39, R39, R39 ;  /* 0x000000272727c220 */ /* 0x002fe20000400000 */
[----:B------:R-:W-:Y:S01]  /*df40*/  FSETP.GEU.AND P4, PT, R42, -126, PT ;  /* 0xc2fc00002a00780b */ /* 0x000fe20003f8e000 */
[----:B------:R-:W-:Y:S02]  /*df50*/  WARPGROUP.DEPBAR.LE gsb0, 0x0 ;  /* 0x00008000000079c5 */ /* 0x000fe40000010000 */
[----:B------:R-:W-:Y:S01]  /*df60*/  WARPGROUP.ARRIVE ;  /* 0x00000000000079c5 */ /* 0x000fe20000000000 */
[----:B--2---:R-:W-:Y:S01]  /*df70*/  @!P6 FMUL R40, R40, R40 ;  /* 0x000000282828e220 */ /* 0x004fe20000400000 */
[----:B------:R-:W-:-:S08]  /*df80*/  FSETP.GEU.AND P6, PT, R43, -126, PT ;  /* 0xc2fc00002b00780b */ /* 0x000fd00003fce000 */
[----:B------:R-:W-:Y:S01]  /*df90*/  @!P4 FMUL R42, R42, 0.5 ;  /* 0x3f0000002a2ac820 */ /* 0x000fe20000400000 */
[----:B------:R-:W-:Y:S01]  /*dfa0*/  HGMMA.64x32x16.F32 R184, R24, gdesc[UR8].tnspB, R184, gsb0 ;  /* 0x4060000818b87df0 */ /* 0x000fe200080008b8 */
[----:B------:R-:W-:Y:S01]  /*dfb0*/  UMOV UR10, UR16 ;  /* 0x00000010000a7c82 */ /* 0x000fe20008000000 */
[----:B------:R-:W-:Y:S01]  /*dfc0*/  UMOV UR11, 0x80000020 ;  /* 0x80000020000b7882 */ /* 0x000fe20000000000 */
[----:B------:R-:W-:Y:S01]  /*dfd0*/  UIADD3 UR16, UR6, 0xd80, URZ ;  /* 0x00000d8006107890 */ /* 0x000fe2000fffe03f */
[----:B---3--:R-:W-:Y:S01]  /*dfe0*/  @!P5 FMUL R38, R38, R38 ;  /* 0x000000262626d220 */ /* 0x008fe20000400000 */
[----:B------:R-:W-:Y:S01]  /*dff0*/  FSETP.GEU.AND P5, PT, R41, -126, PT ;  /* 0xc2fc00002900780b */ /* 0x000fe20003fae000 */
[----:B------:R-:W1:Y:S01]  /*e000*/  MUFU.EX2 R42, R42 ;  /* 0x0000002a002a7308 */ /* 0x000e620000000800 */
[----:B------:R-:W-:-:S07]  /*e010*/  @!P6 FMUL R43, R43, 0.5 ;  /* 0x3f0000002b2be820 */ /* 0x000fce0000400000 */
[----:B------:R-:W2:Y:S04]  /*e020*/  MUFU.EX2 R43, R43 ;  /* 0x0000002b002b7308 */ /* 0x000ea80000000800 */
[----:B------:R-:W-:Y:S01]  /*e030*/  @!P5 FMUL R41, R41, 0.5 ;  /* 0x3f0000002929d820 */ /* 0x000fe20000400000 */
[----:B-1----:R-:W-:-:S05]  /*e040*/  @!P4 FMUL R42, R42, R42 ;  /* 0x0000002a2a2ac220 */ /* 0x002fca0000400000 */
[----:B------:R-:W1:Y:S01]  /*e050*/  MUFU.EX2 R41, R41 ;  /* 0x0000002900297308 */ /* 0x000e620000000800 */
[----:B------:R-:W-:Y:S01]  /*e060*/  FSETP.GEU.AND P4, PT, R45, -126, PT ;  /* 0xc2fc00002d00780b */ /* 0x000fe20003f8e000 */
[----:B--2---:R-:W-:Y:S01]  /*e070*/  @!P6 FMUL R43, R43, R43 ;  /* 0x0000002b2b2be220 */ /* 0x004fe20000400000 */
[----:B------:R-:W-:-:S11]  /*e080*/  FSETP.GEU.AND P6, PT, R46, -126, PT ;  /* 0xc2fc00002e00780b */ /* 0x000fd60003fce000 */
[----:B------:R-:W-:Y:S01]  /*e090*/  @!P4 FMUL R45, R45, 0.5 ;  /* 0x3f0000002d2dc820 */ /* 0x000fe20000400000 */
[----:B-1----:R-:W-:Y:S01]  /*e0a0*/  @!P5 FMUL R41, R41, R41 ;  /* 0x000000292929d220 */ /* 0x002fe20000400000 */
[----:B------:R-:W-:-:S04]  /*e0b0*/  FSETP.GEU.AND P5, PT, R44, -126, PT ;  /* 0xc2fc00002c00780b */ /* 0x000fc80003fae000 */
[----:B------:R-:W1:Y:S01]  /*e0c0*/  MUFU.EX2 R45, R45 ;  /* 0x0000002d002d7308 */ /* 0x000e620000000800 */
[----:B------:R-:W-:Y:S01]  /*e0d0*/  @!P6 FMUL R46, R46, 0.5 ;  /* 0x3f0000002e2ee820 */ /* 0x000fe20000400000 */
[----:B------:R-:W-:Y:S02]  /*e0e0*/  WARPGROUP.DEPBAR.LE gsb0, 0x0 ;  /* 0x00008000000079c5 */ /* 0x000fe40000010000 */
[----:B------:R-:W-:-:S04]  /*e0f0*/  WARPGROUP.ARRIVE ;  /* 0x00000000000079c5 */ /* 0x000fc80000000000 */
[----:B------:R-:W2:Y:S01]  /*e100*/  MUFU.EX2 R46, R46 ;  /* 0x0000002e002e7308 */ /* 0x000ea20000000800 */
[----:B------:R-:W-:Y:S01]  /*e110*/  @!P5 FMUL R44, R44, 0.5 ;  /* 0x3f0000002c2cd820 */ /* 0x000fe20000400000 */
[----:B------:R-:W-:Y:S01]  /*e120*/  HGMMA.64x32x16.F32 R168, R24, gdesc[UR8].tnspB, R168, gsb0 ;  /* 0x4060000818a87df0 */ /* 0x000fe200080008a8 */
[----:B------:R-:W-:Y:S01]  /*e130*/  UIADD3 UR10, UR6, 0x580, URZ ;  /* 0x00000580060a7890 */ /* 0x000fe2000fffe03f */
[----:B------:R-:W-:-:S04]  /*e140*/  UMOV UR11, 0x80000020 ;  /* 0x80000020000b7882 */ /* 0x000fc80000000000 */
[----:B------:R-:W3:Y:S01]  /*e150*/  MUFU.EX2 R44, R44 ;  /* 0x0000002c002c7308 */ /* 0x000ee20000000800 */
[----:B-1----:R-:W-:Y:S01]  /*e160*/  @!P4 FMUL R45, R45, R45 ;  /* 0x0000002d2d2dc220 */ /* 0x002fe20000400000 */
[----:B------:R-:W-:Y:S01]  /*e170*/  FSETP.GEU.AND P4, PT, R48, -126, PT ;  /* 0xc2fc00003000780b */ /* 0x000fe20003f8e000 */
[----:B--2---:R-:W-:Y:S01]  /*e180*/  @!P6 FMUL R46, R46, R46 ;  /* 0x0000002e2e2ee220 */ /* 0x004fe20000400000 */
[----:B------:R-:W-:-:S11]  /*e190*/  FSETP.GEU.AND P6, PT, R49, -126, PT ;  /* 0xc2fc00003100780b */ /* 0x000fd60003fce000 */
[----:B------:R-:W-:Y:S01]  /*e1a0*/  @!P4 FMUL R48, R48, 0.5 ;  /* 0x3f0000003030c820 */ /* 0x000fe20000400000 */
[----:B---3--:R-:W-:Y:S01]  /*e1b0*/  @!P5 FMUL R44, R44, R44 ;  /* 0x0000002c2c2cd220 */ /* 0x008fe20000400000 */
[----:B------:R-:W-:-:S04]  /*e1c0*/  FSETP.GEU.AND P5, PT, R47, -126, PT ;  /* 0xc2fc00002f00780b */ /* 0x000fc80003fae000 */
[----:B------:R-:W1:Y:S01]  /*e1d0*/  MUFU.EX2 R48, R48 ;  /* 0x0000003000307308 */ /* 0x000e620000000800 */
[----:B------:R-:W-:-:S07]  /*e1e0*/  @!P6 FMUL R49, R49, 0.5 ;  /* 0x3f0000003131e820 */ /* 0x000fce0000400000 */
[----:B------:R-:W2:Y:S01]  /*e1f0*/  MUFU.EX2 R49, R49 ;  /* 0x0000003100317308 */ /* 0x000ea20000000800 */
[----:B------:R-:W-:-:S07]  /*e200*/  @!P5 FMUL R47, R47, 0.5 ;  /* 0x3f0000002f2fd820 */ /* 0x000fce0000400000 */
        /* <DEDUP_REMOVED lines=9> */
[----:B------:R-:W-:Y:S01]  /*e2a0*/  UIADD3 UR18, UR6, 0x1180, URZ ;  /* 0x0000118006127890 */ /* 0x000fe2000fffe03f */
[----:B---3--:R-:W-:Y:S01]  /*e2b0*/  @!P5 FMUL R47, R47, R47 ;  /* 0x0000002f2f2fd220 */ /* 0x008fe20000400000 */
[----:B------:R-:W-:Y:S01]  /*e2c0*/  UMOV UR19, 0x80000020 ;  /* 0x8000002000137882 */ /* 0x000fe20000000000 */
        /* <DEDUP_REMOVED lines=16> */
[----:B------:R-:W-:-:S04]  /*e3d0*/  F2FP.F16.F32.PACK_AB R24, R70, R68 ;  /* 0x000000444618723e */ /* 0x000fc800000000ff */
[----:B------:R-:W2:Y:S01]  /*e3e0*/  MUFU.EX2 R55, R55 ;  /* 0x0000003700377308 */ /* 0x000ea20000000800 */
[----:B------:R-:W-:Y:S01]  /*e3f0*/  F2FP.F16.F32.PACK_AB R26, R72, R71 ;  /* 0x00000047481a723e */ /* 0x000fe200000000ff */
[----:B------:R-:W-:Y:S01]  /*e400*/  @!P5 FMUL R53, R53, 0.5 ;  /* 0x3f0000003535d820 */ /* 0x000fe20000400000 */
[----:B------:R-:W-:Y:S01]  /*e410*/  F2FP.F16.F32.PACK_AB R25, R73, R77 ;  /* 0x0000004d4919723e */ /* 0x000fe200000000ff */
[----:B------:R-:W-:Y:S01]  /*e420*/  FADD R73, R66, R73 ;  /* 0x0000004942497221 */ /* 0x000fe20000000000 */
[----:B------:R-:W-:Y:S01]  /*e430*/  F2FP.F16.F32.PACK_AB R27, R75, R74 ;  /* 0x0000004a4b1b723e */ /* 0x000fe200000000ff */
[----:B------:R-:W-:Y:S01]  /*e440*/  FADD R70, R61, R70 ;  /* 0x000000463d467221 */ /* 0x000fe20000000000 */
[----:B-1----:R-:W-:Y:S01]  /*e450*/  @!P4 FMUL R54, R54, R54 ;  /* 0x000000363636c220 */ /* 0x002fe20000400000 */
[----:B------:R-:W1:Y:S01]  /*e460*/  MUFU.EX2 R53, R53 ;  /* 0x0000003500357308 */ /* 0x000e620000000800 */
[----:B------:R-:W-:Y:S01]  /*e470*/  WARPGROUP.ARRIVE ;  /* 0x00000000000079c5 */ /* 0x000fe20000000000 */
[----:B------:R-:W-:Y:S01]  /*e480*/  FSETP.GEU.AND P4, PT, R58, -126, PT ;  /* 0xc2fc00003a00780b */ /* 0x000fe20003f8e000 */
[----:B------:R-:W-:Y:S01]  /*e490*/  FADD R74, R73, R74 ;  /* 0x0000004a494a7221 */ /* 0x000fe20000000000 */
[----:B------:R-:W-:-:S03]  /*e4a0*/  FADD R71, R70, R71 ;  /* 0x0000004746477221 */ /* 0x000fc60000000000 */
[----:B------:R-:W-:Y:S01]  /*e4b0*/  HGMMA.64x32x16.F32 R216, R24, gdesc[UR24].tnspB, R216, gsb0 ;  /* 0x4060001818d87df0 */ /* 0x000fe200080008d8 */
[----:B------:R-:W-:Y:S01]  /*e4c0*/  UMOV UR26, UR8 ;  /* 0x00000008001a7c82 */ /* 0x000fe20008000000 */
[----:B------:R-:W-:Y:S01]  /*e4d0*/  UMOV UR27, 0x80000020 ;  /* 0x80000020001b7882 */ /* 0x000fe20000000000 */
[----:B------:R-:W-:Y:S01]  /*e4e0*/  UIADD3 UR8, UR6, 0x200, URZ ;  /* 0x0000020006087890 */ /* 0x000fe2000fffe03f */
[----:B--2---:R-:W-:Y:S01]  /*e4f0*/  @!P6 FMUL R55, R55, R55 ;  /* 0x000000373737e220 */ /* 0x004fe20000400000 */
[----:B------:R-:W-:Y:S01]  /*e500*/  FSETP.GEU.AND P6, PT, R59, -126, PT ;  /* 0xc2fc00003b00780b */ /* 0x000fe20003fce000 */
[----:B------:R-:W-:Y:S01]  /*e510*/  FADD R75, R74, R75 ;  /* 0x0000004b4a4b7221 */ /* 0x000fe20000000000 */
[----:B------:R-:W-:Y:S01]  /*e520*/  FADD R71, R71, R72 ;  /* 0x0000004847477221 */ /* 0x000fe20000000000 */
[----:B------:R-:W-:Y:S01]  /*e530*/  @!P4 FMUL R58, R58, 0.5 ;  /* 0x3f0000003a3ac820 */ /* 0x000fe20000400000 */
[----:B-1----:R-:W-:Y:S01]  /*e540*/  @!P5 FMUL R53, R53, R53 ;  /* 0x000000353535d220 */ /* 0x002fe20000400000 */
[----:B------:R-:W-:Y:S01]  /*e550*/  FSETP.GEU.AND P5, PT, R56, -126, PT ;  /* 0xc2fc00003800780b */ /* 0x000fe20003fae000 */
[----:B------:R-:W-:Y:S01]  /*e560*/  FADD R75, R75, R84 ;  /* 0x000000544b4b7221 */ /* 0x000fe20000000000 */
[----:B------:R-:W-:-:S02]  /*e570*/  FADD R71, R71, R76 ;  /* 0x0000004c47477221 */ /* 0x000fc40000000000 */
[----:B------:R-:W1:Y:S04]  /*e580*/  MUFU.EX2 R58, R58 ;  /* 0x0000003a003a7308 */ /* 0x000e680000000800 */
[----:B------:R-:W-:-:S05]  /*e590*/  @!P6 FMUL R59, R59, 0.5 ;  /* 0x3f0000003b3be820 */ /* 0x000fca0000400000 */
[----:B------:R-:W-:Y:S01]  /*e5a0*/  @!P5 FMUL R56, R56, 0.5 ;  /* 0x3f0000003838d820 */ /* 0x000fe20000400000 */
[----:B------:R-:W2:Y:S01]  /*e5b0*/  MUFU.EX2 R59, R59 ;  /* 0x0000003b003b7308 */ /* 0x000ea20000000800 */
[----:B-1----:R-:W-:Y:S01]  /*e5c0*/  @!P4 FMUL R58, R58, R58 ;  /* 0x0000003a3a3ac220 */ /* 0x002fe20000400000 */
[----:B------:R-:W-:-:S06]  /*e5d0*/  FSETP.GEU.AND P4, PT, R143, -126, PT ;  /* 0xc2fc00008f00780b */ /* 0x000fcc0003f8e000 */
[----:B------:R-:W1:Y:S01]  /*e5e0*/  MUFU.EX2 R56, R56 ;  /* 0x0000003800387308 */ /* 0x000e620000000800 */
[----:B--2---:R-:W-:Y:S01]  /*e5f0*/  @!P6 FMUL R59, R59, R59 ;  /* 0x0000003b3b3be220 */ /* 0x004fe20000400000 */
[----:B------:R-:W-:-:S05]  /*e600*/  FSETP.GEU.AND P6, PT, R144, -126, PT ;  /* 0xc2fc00009000780b */ /* 0x000fca0003fce000 */
[----:B------:R-:W-:Y:S01]  /*e610*/  @!P4 FMUL R143, R143, 0.5 ;  /* 0x3f0000008f8fc820 */ /* 0x000fe20000400000 */
[----:B------:R-:W-:Y:S02]  /*e620*/  WARPGROUP.DEPBAR.LE gsb0, 0x0 ;  /* 0x00008000000079c5 */ /* 0x000fe40000010000 */
[----:B------:R-:W-:Y:S01]  /*e630*/  WARPGROUP.ARRIVE ;  /* 0x00000000000079c5 */ /* 0x000fe20000000000 */
[----:B-1----:R-:W-:Y:S01]  /*e640*/  @!P5 FMUL R56, R56, R56 ;  /* 0x000000383838d220 */ /* 0x002fe20000400000 */
[----:B------:R-:W-:Y:S01]  /*e650*/  FSETP.GEU.AND P5, PT, R57, -126, PT ;  /* 0xc2fc00003900780b */ /* 0x000fe20003fae000 */
[----:B------:R-:W1:Y:S02]  /*e660*/  MUFU.EX2 R143, R143 ;  /* 0x0000008f008f7308 */ /* 0x000e640000000800 */
[----:B------:R-:W-:Y:S01]  /*e670*/  @!P6 FMUL R144, R144, 0.5 ;  /* 0x3f0000009090e820 */ /* 0x000fe20000400000 */
[----:B------:R-:W-:Y:S01]  /*e680*/  HGMMA.64x32x16.F32 R200, R24, gdesc[UR8].tnspB, R200, gsb0 ;  /* 0x4060000818c87df0 */ /* 0x000fe200080008c8 */
[----:B------:R-:W-:Y:S01]  /*e690*/  UMOV UR10, UR12 ;  /* 0x0000000c000a7c82 */ /* 0x000fe20008000000 */
[----:B------:R-:W-:Y:S01]  /*e6a0*/  UMOV UR11, 0x80000020 ;  /* 0x80000020000b7882 */ /* 0x000fe20000000000 */
[----:B------:R-:W-:-:S02]  /*e6b0*/  UIADD3 UR12, UR6, 0x9c0, URZ ;  /* 0x000009c0060c7890 */ /* 0x000fc4000fffe03f */
        /* <DEDUP_REMOVED lines=11> */
[----:B------:R-:W-:-:S07]  /*e770*/  @!P6 FMUL R148, R148, 0.5 ;  /* 0x3f0000009494e820 */ /* 0x000fce0000400000 */
[----:B------:R-:W2:Y:S01]  /*e780*/  MUFU.EX2 R148, R148 ;  /* 0x0000009400947308 */ /* 0x000ea20000000800 */
[----:B------:R-:W-:Y:S01]  /*e790*/  @!P5 FMUL R145, R145, 0.5 ;  /* 0x3f0000009191d820 */ /* 0x000fe20000400000 */
[----:B------:R-:W-:Y:S02]  /*e7a0*/  WARPGROUP.DEPBAR.LE gsb0, 0x0 ;  /* 0x00008000000079c5 */ /* 0x000fe40000010000 */
[----:B------:R-:W-:-:S04]  /*e7b0*/  WARPGROUP.ARRIVE ;  /* 0x00000000000079c5 */ /* 0x000fc80000000000 */
[----:B------:R-:W3:Y:S01]  /*e7c0*/  MUFU.EX2 R145, R145 ;  /* 0x0000009100917308 */ /* 0x000ee20000000800 */
[----:B-1----:R-:W-:Y:S01]  /*e7d0*/  @!P4 FMUL R21, R21, R21 ;  /* 0x000000151515c220 */ /* 0x002fe20000400000 */
[----:B------:R-:W-:Y:S01]  /*e7e0*/  FSETP.GEU.AND P4, PT, R147, -126, PT ;  /* 0xc2fc00009300780b */ /* 0x000fe20003f8e000 */
[----:B------:R-:W-:Y:S01]  /*e7f0*/  HGMMA.64x32x16.F32 R184, R24, gdesc[UR8].tnspB, R184, gsb0 ;  /* 0x4060000818b87df0 */ /* 0x000fe200080008b8 */
[----:B------:R-:W-:Y:S01]  /*e800*/  UMOV UR10, UR16 ;  /* 0x00000010000a7c82 */ /* 0x000fe20008000000 */
[----:B------:R-:W-:Y:S01]  /*e810*/  UMOV UR11, 0x80000020 ;  /* 0x80000020000b7882 */ /* 0x000fe20000000000 */
[----:B------:R-:W-:Y:S01]  /*e820*/  UIADD3 UR16, UR6, 0xdc0, URZ ;  /* 0x00000dc006107890 */ /* 0x000fe2000fffe03f */
[----:B--2---:R-:W-:Y:S01]  /*e830*/  @!P6 FMUL R148, R148, R148 ;  /* 0x000000949494e220 */ /* 0x004fe20000400000 */
[----:B------:R-:W-:-:S07]  /*e840*/  FSETP.GEU.AND P6, PT, R28, -126, PT ;  /* 0xc2fc00001c00780b */ /* 0x000fce0003fce000 */
[----:B------:R-:W-:Y:S01]  /*e850*/  @!P4 FMUL R147, R147, 0.5 ;  /* 0x3f0000009393c820 */ /* 0x000fe20000400000 */
[----:B---3--:R-:W-:Y:S01]  /*e860*/  @!P5 FMUL R145, R145, R145 ;  /* 0x000000919191d220 */ /* 0x008fe20000400000 */
[----:B------:R-:W-:-:S04]  /*e870*/  FSETP.GEU.AND P5, PT, R146, -126, PT ;  /* 0xc2fc00009200780b */ /* 0x000fc80003fae000 */
[----:B------:R-:W1:Y:S01]  /*e880*/  MUFU.EX2 R147, R147 ;  /* 0x0000009300937308 */ /* 0x000e620000000800 */
[----:B------:R-:W-:-:S07]  /*e890*/  @!P6 FMUL R28, R28, 0.5 ;  /* 0x3f0000001c1ce820 */ /* 0x000fce0000400000 */
[----:B------:R-:W2:Y:S01]  /*e8a0*/  MUFU.EX2 R28, R28 ;  /* 0x0000001c001c7308 */ /* 0x000ea20000000800 */
[----:B------:R-:W-:Y:S01]  /*e8b0*/  @!P5 FMUL R146, R146, 0.5 ;  /* 0x3f0000009292d820 */ /* 0x000fe20000400000 */
[----:B-1----:R-:W-:Y:S01]  /*e8c0*/  @!P4 FMUL R147, R147, R147 ;  /* 0x000000939393c220 */ /* 0x002fe20000400000 */
[----:B------:R-:W-:-:S04]  /*e8d0*/  ISETP.NE.AND P4, PT, R15, 0x4, PT ;  /* 0x000000040f00780c */ /* 0x000fc80003f85270 */
[----:B------:R-:W-:Y:S01]  /*e8e0*/  SEL R15, R15, RZ, P4 ;  /* 0x000000ff0f0f7207 */ /* 0x000fe20002000000 */
[----:B--2---:R-:W-:Y:S01]  /*e8f0*/  @!P6 FMUL R28, R28, R28 ;  /* 0x0000001c1c1ce220 */ /* 0x004fe20000400000 */
        /* <DEDUP_REMOVED lines=11> */
[----:B------:R-:W-:Y:S01]  /*e9b0*/  F2FP.F16.F32.PACK_AB R24, R78, R76 ;  /* 0x0000004c4e18723e */ /* 0x000fe200000000ff */
[----:B------:R-:W-:Y:S01]  /*e9c0*/  FADD R78, R71, R78 ;  /* 0x0000004e474e7221 */ /* 0x000fe20000000000 */
[----:B------:R-:W-:Y:S02]  /*e9d0*/  F2FP.F16.F32.PACK_AB R26, R80, R79 ;  /* 0x0000004f501a723e */ /* 0x000fe400000000ff */
[----:B------:R-:W-:Y:S01]  /*e9e0*/  F2FP.F16.F32.PACK_AB R25, R86, R84 ;  /* 0x000000545619723e */ /* 0x000fe200000000ff */
[----:B------:R-:W-:Y:S01]  /*e9f0*/  FADD R86, R75, R86 ;  /* 0x000000564b567221 */ /* 0x000fe20000000000 */
[----:B------:R-:W-:Y:S01]  /*ea00*/  F2FP.F16.F32.PACK_AB R27, R82, R81 ;  /* 0x00000051521b723e */ /* 0x000fe200000000ff */
[----:B------:R-:W-:-:S02]  /*ea10*/  FADD R79, R78, R79 ;  /* 0x0000004f4e4f7221 */ /* 0x000fc40000000000 */
[----:B------:R-:W-:Y:S01]  /*ea20*/  FADD R81, R86, R81 ;  /* 0x0000005156517221 */ /* 0x000fe20000000000 */
[----:B------:R-:W-:Y:S01]  /*ea30*/  WARPGROUP.ARRIVE ;  /* 0x00000000000079c5 */ /* 0x000fe20000000000 */
[----:B------:R-:W-:Y:S02]  /*ea40*/  FADD R80, R79, R80 ;  /* 0x000000504f507221 */ /* 0x000fe40000000000 */
[----:B------:R-:W-:Y:S02]  /*ea50*/  FADD R82, R81, R82 ;  /* 0x0000005251527221 */ /* 0x000fe40000000000 */
[----:B------:R-:W-:Y:S01]  /*ea60*/  FADD R80, R80, R83 ;  /* 0x0000005350507221 */ /* 0x000fe20000000000 */
[----:B------:R-:W-:Y:S01]  /*ea70*/  HGMMA.64x32x16.F32 R216, R24, gdesc[UR24].tnspB, R216, gsb0 ;  /* 0x4060001818d87df0 */ /* 0x000fe200080008d8 */
[----:B------:R-:W-:Y:S01]  /*ea80*/  UMOV UR26, UR8 ;  /* 0x00000008001a7c82 */ /* 0x000fe20008000000 */
[----:B------:R-:W-:Y:S01]  /*ea90*/  UMOV UR27, 0x80000020 ;  /* 0x80000020001b7882 */ /* 0x000fe20000000000 */
[----:B------:R-:W-:Y:S01]  /*eaa0*/  UIADD3 UR8, UR6, 0x240, URZ ;  /* 0x0000024006087890 */ /* 0x000fe2000fffe03f */
[----:B------:R-:W-:Y:S01]  /*eab0*/  FADD R80, R80, R85 ;  /* 0x0000005550507221 */ /* 0x000fe20000000000 */
[----:B------:R-:W-:-:S02]  /*eac0*/  WARPGROUP.DEPBAR.LE gsb0, 0x0 ;  /* 0x00008000000079c5 */ /* 0x000fc40000010000 */
        /* <DEDUP_REMOVED lines=22> */
[----:B------:R-:W-:Y:S02]  /*ec30*/  F2FP.F16.F32.PACK_AB R24, R85, R83 ;  /* 0x000000535518723e */ /* 0x000fe400000000ff */
[----:B------:R-:W-:Y:S01]  /*ec40*/  F2FP.F16.F32.PACK_AB R26, R88, R87 ;  /* 0x00000057581a723e */ /* 0x000fe200000000ff */
[----:B------:R-:W-:Y:S01]  /*ec50*/  FADD R87, R80, R87 ;  /* 0x0000005750577221 */ /* 0x000fe20000000000 */
[----:B------:R-:W-:Y:S01]  /*ec60*/  F2FP.F16.F32.PACK_AB R25, R90, R89 ;  /* 0x000000595a19723e */ /* 0x000fe200000000ff */
[----:B------:R-:W-:Y:S01]  /*ec70*/  FADD R89, R82, R89 ;  /* 0x0000005952597221 */ /* 0x000fe20000000000 */
[----:B------:R-:W-:Y:S01]  /*ec80*/  F2FP.F16.F32.PACK_AB R27, R92, R91 ;  /* 0x0000005b5c1b723e */ /* 0x000fe200000000ff */
[----:B------:R-:W-:-:S02]  /*ec90*/  FADD R88, R87, R88 ;  /* 0x0000005857587221 */ /* 0x000fc40000000000 */
[----:B------:R-:W-:Y:S01]  /*eca0*/  FADD R90, R89, R90 ;  /* 0x0000005a595a7221 */ /* 0x000fe20000000000 */
[----:B------:R-:W-:-:S03]  /*ecb0*/  WARPGROUP.ARRIVE ;  /* 0x00000000000079c5 */ /* 0x000fc60000000000 */
[----:B------:R-:W-:-:S03]  /*ecc0*/  FADD R91, R90, R91 ;  /* 0x0000005b5a5b7221 */ /* 0x000fc60000000000 */
[----:B------:R-:W-:Y:S01]  /*ecd0*/  HGMMA.64x32x16.F32 R216, R24, gdesc[UR24].tnspB, R216, gsb0 ;  /* 0x4060001818d87df0 */ /* 0x000fe200080008d8 */
[----:B------:R-:W-:Y:S01]  /*ece0*/  UMOV UR26, UR8 ;  /* 0x00000008001a7c82 */ /* 0x000fe20008000000 */
[----:B------:R-:W-:Y:S01]  /*ecf0*/  UMOV UR27, 0x80000020 ;  /* 0x80000020001b7882 */ /* 0x000fe20000000000 */
[----:B------:R-:W-:Y:S01]  /*ed00*/  UIADD3 UR8, UR6, 0x280, URZ ;  /* 0x0000028006087890 */ /* 0x000fe2000fffe03f */
[----:B------:R-:W-:Y:S01]  /*ed10*/  FADD R92, R91, R92 ;  /* 0x0000005c5b5c7221 */ /* 0x000fe20000000000 */
        /* <DEDUP_REMOVED lines=39> */
[----:B------:R-:W-:-:S04]  /*ef90*/  FADD R100, R99, R100 ;  /* 0x0000006463647221 */ /* 0x000fc80000000000 */
        /* <DEDUP_REMOVED lines=33> */
[----:B------:R-:W-:Y:S01]  /*f1b0*/  FADD R103, R102, R103 ;  /* 0x0000006766677221 */ /* 0x000fe20000000000 */
[C---:B------:R-:W-:Y:S01]  /*f1c0*/  LEA R14, R10.reuse, UR15, 0x3 ;  /* 0x0000000f0a0e7c11 */ /* 0x040fe2000f8e18ff */
[----:B------:R-:W-:Y:S01]  /*f1d0*/  FADD R106, R13, R106 ;  /* 0x0000006a0d6a7221 */ /* 0x000fe20000000000 */
[----:B------:R-:W-:Y:S01]  /*f1e0*/  IADD3 R10, R10, 0x1, RZ ;  /* 0x000000010a0a7810 */ /* 0x000fe20007ffe0ff */
[----:B------:R-:W1:Y:S01]  /*f1f0*/  MUFU.EX2 R13, R146 ;  /* 0x00000092000d7308 */ /* 0x000e620000000800 */
[----:B------:R-:W-:Y:S01]  /*f200*/  HGMMA.64x32x16.F32 R216, R24, gdesc[UR24].tnspB, R216, gsb0 ;  /* 0x4060001818d87df0 */ /* 0x000fe200080008d8 */
[----:B------:R-:W-:Y:S01]  /*f210*/  UMOV UR26, UR12 ;  /* 0x0000000c001a7c82 */ /* 0x000fe20008000000 */
[----:B------:R-:W-:Y:S01]  /*f220*/  UMOV UR27, 0x80000020 ;  /* 0x80000020001b7882 */ /* 0x000fe20000000000 */
[----:B------:R-:W-:Y:S01]  /*f230*/  UIADD3 UR12, UR6, 0xac0, URZ ;  /* 0x00000ac0060c7890 */ /* 0x000fe2000fffe03f */
[----:B------:R-:W-:Y:S01]  /*f240*/  FADD R104, R103, R104 ;  /* 0x0000006867687221 */ /* 0x000fe20000000000 */
[----:B------:R-:W-:-:S02]  /*f250*/  PRMT R14, RZ, 0x654, R14 ;  /* 0x00000654ff0e7816 */ /* 0x000fc4000000000e */
[----:B------:R-:W-:-:S04]  /*f260*/  ISETP.NE.AND P3, PT, R10, 0x4, PT ;  /* 0x000000040a00780c */ /* 0x000fc80003f65270 */
[----:B------:R-:W-:Y:S01]  /*f270*/  SEL R10, R10, RZ, P3 ;  /* 0x000000ff0a0a7207 */ /* 0x000fe20001800000 */
        /* <DEDUP_REMOVED lines=32> */
[----:B------:R-:W1:Y:S01]  /*f480*/  MUFU.EX2 R29, R150 ;  /* 0x00000096001d7308 */ /* 0x000e620000000800 */
[----:B------:R-:W-:Y:S01]  /*f490*/  FADD R33, R106, R33 ;  /* 0x000000216a217221 */ /* 0x000fe20000000000 */
[----:B------:R-:W-:Y:S01]  /*f4a0*/  FADD R31, R30, R31 ;  /* 0x0000001f1e1f7221 */ /* 0x000fe20000000000 */
[----:B------:R-:W-:-:S02]  /*f4b0*/  WARPGROUP.ARRIVE ;  /* 0x00000000000079c5 */ /* 0x000fc40000000000 */
[----:B------:R-:W-:Y:S01]  /*f4c0*/  FADD R34, R33, R34 ;  /* 0x0000002221227221 */ /* 0x000fe20000000000 */
[----:B------:R-:W-:-:S03]  /*f4d0*/  FADD R32, R31, R32 ;  /* 0x000000201f207221 */ /* 0x000fc60000000000 */
[----:B------:R-:W-:Y:S01]  /*f4e0*/  HGMMA.64x32x16.F32 R216, R24, gdesc[UR24].tnspB, R216, gsb0 ;  /* 0x4060001818d87df0 */ /* 0x000fe200080008d8 */
[----:B------:R-:W-:Y:S01]  /*f4f0*/  UMOV UR26, UR8 ;  /* 0x00000008001a7c82 */ /* 0x000fe20008000000 */
[----:B------:R-:W-:Y:S01]  /*f500*/  UMOV UR27, 0x80000020 ;  /* 0x80000020001b7882 */ /* 0x000fe20000000000 */
[----:B------:R-:W-:Y:S01]  /*f510*/  UIADD3 UR8, UR6, 0x340, URZ ;  /* 0x0000034006087890 */ /* 0x000fe2000fffe03f */
[----:B------:R-:W-:Y:S01]  /*f520*/  FADD R35, R34, R35 ;  /* 0x0000002322237221 */ /* 0x000fe20000000000 */
[----:B-1----:R-:W-:-:S03]  /*f530*/  @!P5 FMUL R29, R29, R29 ;  /* 0x0000001d1d1dd220 */ /* 0x002fc60000400000 */
        /* <DEDUP_REMOVED lines=59> */
[----:B------:R-:W-:Y:S01]  /*f8f0*/  UMOV UR18, UR8 ;  /* 0x0000000800127c82 */ /* 0x000fe20008000000 */
[----:B------:R-:W-:Y:S01]  /*f900*/  UMOV UR19, 0x80000020 ;  /* 0x8000002000137882 */ /* 0x000fe20000000000 */
[----:B------:R-:W-:Y:S01]  /*f910*/  UIADD3 UR8, UR6, 0x1340, URZ ;  /* 0x0000134006087890 */ /* 0x000fe2000fffe03f */
        /* <DEDUP_REMOVED lines=14> */
[----:B------:R-:W-:Y:S01]  /*fa00*/  UIADD3 UR18, UR6, 0x1380, URZ ;  /* 0x0000138006127890 */ /* 0x000fe2000fffe03f */
[----:B------:R-:W-:Y:S01]  /*fa10*/  FADD R51, R51, R52 ;  /* 0x0000003433337221 */ /* 0x000fe20000000000 */
[----:B------:R-:W-:Y:S01]  /*fa20*/  UMOV UR19, 0x80000020 ;  /* 0x8000002000137882 */ /* 0x000fe20000000000 */
        /* <DEDUP_REMOVED lines=39> */
[----:B------:R-:W-:Y:S02]  /*fca0*/  FADD R58, R58, R143 ;  /* 0x0000008f3a3a7221 */ /* 0x000fe40000000000 */
[----:B------:R-:W-:-:S02]  /*fcb0*/  FADD R55, R55, R144 ;  /* 0x0000009037377221 */ /* 0x000fc40000000000 */
[----:B------:R-:W-:Y:S02]  /*fcc0*/  FADD R58, R58, R13 ;  /* 0x0000000d3a3a7221 */ /* 0x000fe40000000000 */
[----:B------:R-:W-:Y:S02]  /*fcd0*/  FADD R55, R55, R145 ;  /* 0x0000009137377221 */ /* 0x000fe40000000000 */
[----:B------:R-:W-:Y:S02]  /*fce0*/  FADD R58, R58, R147 ;  /* 0x000000933a3a7221 */ /* 0x000fe40000000000 */
[----:B------:R-:W-:Y:S02]  /*fcf0*/  FADD R55, R55, R148 ;  /* 0x0000009437377221 */ /* 0x000fe40000000000 */
        /* <DEDUP_REMOVED lines=22> */
[----:B------:R-:W-:Y:S02]  /*fe60*/  UIADD3 UR8, UR6, 0xfc0, URZ ;  /* 0x00000fc006087890 */ /* 0x000fe4000fffe03f */
[----:B------:R-:W-:Y:S01]  /*fe70*/  UIADD3 UR6, UR6, 0x13c0, URZ ;  /* 0x000013c006067890 */ /* 0x000fe2000fffe03f */
[----:B------:R-:W-:Y:S02]  /*fe80*/  WARPGROUP.DEPBAR.LE gsb0, 0x0 ;  /* 0x00008000000079c5 */ /* 0x000fe40000010000 */
[----:B------:R-:W-:Y:S02]  /*fe90*/  F2FP.F16.F32.PACK_AB R24, R145, R144 ;  /* 0x000000909118723e */ /* 0x000fe400000000ff */
[----:B------:R-:W-:-:S02]  /*fea0*/  F2FP.F16.F32.PACK_AB R26, R21, R148 ;  /* 0x00000094151a723e */ /* 0x000fc400000000ff */
[----:B------:R-:W-:Y:S01]  /*feb0*/  F2FP.F16.F32.PACK_AB R25, R147, R13 ;  /* 0x0000000d9319723e */ /* 0x000fe200000000ff */
[----:B------:R-:W-:Y:S01]  /*fec0*/  FADD R13, R58, R28 ;  /* 0x0000001c3a0d7221 */ /* 0x000fe20000000000 */
[----:B------:R-:W-:-:S04]  /*fed0*/  F2FP.F16.F32.PACK_AB R27, R28, R29 ;  /* 0x0000001d1c1b723e */ /* 0x000fc800000000ff */
        /* <DEDUP_REMOVED lines=10> */
[----:B------:R-:W-:Y:S01]  /*ff80*/  UMOV UR10, UR8 ;  /* 0x00000008000a7c82 */ /* 0x000fe20008000000 */
        /* <DEDUP_REMOVED lines=8> */
[----:B------:R1:W-:Y:S02]  /*10010*/  SYNCS.ARRIVE.TRANS64.RED.A1T0 RZ, [R14+URZ], RZ ;  /* 0x000000ff0eff79a7 */ /* 0x0003e4000810043f */
[----:B-1----:R-:W-:-:S04]  /*10020*/  SEL R14, RZ, 0x1, P4 ;  /* 0x00000001ff0e7807 */ /* 0x002fc80002000000 */
[----:B------:R-:W-:Y:S01]  /*10030*/  LOP3.LUT R9, R9, R14, RZ, 0x3c, !PT ;  /* 0x0000000e09097212 */ /* 0x000fe200078e3cff */
[----:B------:R-:W-:Y:S01]  /*10040*/  FADD R14, R55, R21 ;  /* 0x00000015370e7221 */ /* 0x000fe20000000000 */
[----:B------:R-:W-:Y:S06]  /*10050*/  @P2 BRA `(.L_x_31) ;  /* 0x0000000400082947 */ /* 0x000fec0003800000 */
[----:B------:R-:W-:Y:S01]  /*10060*/  ISETP.LT.OR P2, PT, R6, 0x1, !P0 ;  /* 0x000000010600780c */ /* 0x000fe20004741670 */
[----:B------:R-:W-:-:S12]  /*10070*/  BSSY B0, `(.L_x_32) ;  /* 0x000003f000007945 */ /* 0x000fd80003800000 */
[----:B------:R-:W-:Y:S05]  /*10080*/  @P2 BRA `(.L_x_33) ;  /* 0x0000000000f42947 */ /* 0x000fea0003800000 */
[----:B------:R-:W-:Y:S01]  /*10090*/  ISETP.NE.AND P3, PT, R0, RZ, PT ;  /* 0x000000ff0000720c */ /* 0x000fe20003f65270 */
[----:B------:R-:W-:Y:S01]  /*100a0*/  IMAD R21, R4, 0x8, R2 ;  /* 0x0000000804157824 */ /* 0x000fe200078e0202 */
[----:B------:R-:W-:-:S11]  /*100b0*/  SHF.L.U32 R24, R5, 0x1f, RZ ;  /* 0x0000001f05187819 */ /* 0x000fd600000006ff */
.L_x_34:
        /* <DEDUP_REMOVED lines=10> */
.L_x_35:
[----:B-12---:R-:W-:Y:S01]  /*10160*/  IMAD R24, R4, 0x14000, R2 ;  /* 0x0001400004187824 */ /* 0x006fe200078e0202 */
[----:B------:R-:W-:Y:S01]  /*10170*/  R2UR UR49, R21 ;  /* 0x00000000153172ca */ /* 0x000fe200000e0000 */
[----:B------:R-:W-:Y:S01]  /*10180*/  UIADD3 UR38, UP0, UR30, 0x2f0, URZ ;  /* 0x000002f01e267890 */ /* 0x000fe2000ff1e03f */
[C---:B------:R-:W-:Y:S01]  /*10190*/  R2UR UR51, R7.reuse ;  /* 0x00000000073372ca */ /* 0x040fe200000e0000 */
[----:B------:R-:W-:Y:S01]  /*101a0*/  UMOV UR6, 0x0 ;  /* 0x0000000000067882 */ /* 0x000fe20000000000 */
[----:B------:R-:W-:Y:S01]  /*101b0*/  R2UR UR8, R24 ;  /* 0x00000000180872ca */ /* 0x000fe200000e0000 */
[----:B------:R-:W-:Y:S01]  /*101c0*/  UIADD3.X UR39, URZ, UR31, URZ, UP0, !UPT ;  /* 0x0000001f3f277290 */ /* 0x000fe200087fe43f */
[----:B------:R-:W-:Y:S01]  /*101d0*/  VIADD R4, R4, 0x1 ;  /* 0x0000000104047836 */ /* 0x000fe20000000000 */
[----:B------:R-:W-:Y:S01]  /*101e0*/  UMOV UR7, 0x10000000 ;  /* 0x1000000000077882 */ /* 0x000fe20000000000 */
[----:B------:R-:W-:Y:S01]  /*101f0*/  UMOV UR50, URZ ;  /* 0x0000003f00327c82 */ /* 0x000fe20008000000 */
[----:B------:R-:W-:Y:S01]  /*10200*/  UMOV UR34, 0x20 ;  /* 0x0000002000227882 */ /* 0x000fe20000000000 */
[----:B------:R-:W-:Y:S01]  /*10210*/  UMOV UR36, UR52 ;  /* 0x0000003400247c82 */ /* 0x000fe20008000000 */
[----:B------:R-:W-:Y:S01]  /*10220*/  UMOV UR37, UR53 ;  /* 0x0000003500257c82 */ /* 0x000fe20008000000 */
[----:B------:R-:W-:Y:S01]  /*10230*/  UMOV UR26, 0x40 ;  /* 0x00000040001a7882 */ /* 0x000fe20000000000 */
[----:B------:R-:W-:Y:S01]  /*10240*/  UIADD3 UR49, UR49, 0x55000, URZ ;  /* 0x0005500031317890 */ /* 0x000fe2000fffe03f */
[C---:B------:R-:W-:Y:S01]  /*10250*/  ISETP.NE.AND P2, PT, R4.reuse, 0x4, PT ;  /* 0x000000040400780c */ /* 0x040fe20003f45270 */
[----:B------:R-:W-:Y:S01]  /*10260*/  USHF.L.U32 UR51, UR51, 0x8, URZ ;  /* 0x0000000833337899 */ /* 0x000fe2000800063f */
[----:B------:R-:W-:Y:S01]  /*10270*/  IADD3 R7, R7, 0x1, RZ ;  /* 0x0000000107077810 */ /* 0x000fe20007ffe0ff */
[----:B------:R-:W-:Y:S01]  /*10280*/  UIADD3 UR48, UR8, 0x5000, URZ ;  /* 0x0000500008307890 */ /* 0x000fe2000fffe03f */
[----:B------:R-:W-:Y:S01]  /*10290*/  SEL R24, RZ, 0x1, P2 ;  /* 0x00000001ff187807 */ /* 0x000fe20001000000 */
[----:B------:R-:W-:Y:S01]  /*102a0*/  UIADD3 UR32, UR8, 0x9000, URZ ;  /* 0x0000900008207890 */ /* 0x000fe2000fffe03f */
[----:B------:R-:W-:Y:S01]  /*102b0*/  SEL R4, R4, RZ, P2 ;  /* 0x000000ff04047207 */ /* 0x000fe20001000000 */
[----:B------:R-:W-:Y:S01]  /*102c0*/  UIADD3 UR24, UR8, 0xd000, URZ ;  /* 0x0000d00008187890 */ /* 0x000fe2000fffe03f */
[----:B------:R-:W-:Y:S01]  /*102d0*/  LOP3.LUT R5, R5, R24, RZ, 0x3c, !PT ;  /* 0x0000001805057212 */ /* 0x000fe200078e3cff */
[----:B------:R-:W-:-:S02]  /*102e0*/  UIADD3 UR16, UR8, 0x11000, URZ ;  /* 0x0001100008107890 */ /* 0x000fc4000fffe03f */
        /* <DEDUP_REMOVED lines=23> */
.L_x_33:
[----:B------:R-:W-:Y:S05]  /*10460*/  BSYNC B0 ;  /* 0x0000000000007941 */ /* 0x000fea0003800000 */
.L_x_32:
[----:B------:R-:W-:-:S07]  /*10470*/  VIADD R6, R6, 0xffffffff ;  /* 0xffffffff06067836 */ /* 0x000fce0000000000 */
.L_x_31:
[----:B------:R-:W-:Y:S01]  /*10480*/  IADD3 R12, R12, 0x100, RZ ;  /* 0x000001000c0c7810 */ /* 0x000fe20007ffe0ff */
[----:B------:R-:W-:Y:S01]  /*10490*/  IMAD.MOV.U32 R243, RZ, RZ, R17 ;  /* 0x000000fffff37224 */ /* 0x000fe200078e0011 */
[----:B------:R-:W-:Y:S01]  /*104a0*/  MOV R21, R20 ;  /* 0x0000001400157202 */ /* 0x000fe20000000f00 */
[----:B------:R-:W-:Y:S06]  /*104b0*/  @P1 BRA `(.L_x_36) ;  /* 0xffffff9000481947 */ /* 0x000fec000383ffff */
.L_x_24:
[----:B------:R-:W-:-:S13]  /*104c0*/  ISETP.GE.AND P1, PT, R244, 0x1, PT ;  /* 0x00000001f400780c */ /* 0x000fda0003f26270 */
[----:B------:R-:W-:Y:S05]  /*104d0*/  @!P1 BRA `(.L_x_37) ;  /* 0x0000008800c09947 */ /* 0x000fea0003800000 */
[----:B------:R-:W-:Y:S01]  /*104e0*/  IMAD.MOV.U32 R243, RZ, RZ, R17 ;  /* 0x000000fffff37224 */ /* 0x000fe200078e0011 */
[----:B------:R-:W-:Y:S02]  /*104f0*/  MOV R242, R20 ;  /* 0x0000001400f27202 */ /* 0x000fe40000000f00 */
[----:B------:R-:W-:-:S07]  /*10500*/  LOP3.LUT R21, R16, 0x1f, RZ, 0xc0, !PT ;  /* 0x0000001f10157812 */ /* 0x000fce00078ec0ff */
.L_x_51:
[----:B------:R-:W-:Y:S01]  /*10510*/  IMAD R20, R15, 0x8, R2 ;  /* 0x000000080f147824 */ /* 0x000fe200078e0202 */
[----:B------:R-:W-:-:S07]  /*10520*/  SHF.L.U32 R17, R9, 0x1f, RZ ;  /* 0x0000001f09117819 */ /* 0x000fce00000006ff */
.L_x_38:
[----:B--2---:R2:W3:Y:S02]  /*10530*/  SYNCS.PHASECHK.TRANS64.TRYWAIT P1, [R20+URZ+0x55000], R17 ;  /* 0x05500011140075a7 */ /* 0x0044e4000802017f */
[----:B---3--:R-:W-:Y:S05]  /*10540*/  @!P1 NANOSLEEP.SYNCS 0x989680 ;  /* 0x009896800000995d */ /* 0x008fea0003900000 */
[----:B------:R-:W3:Y:S02]  /*10550*/  @!P1 SYNCS.PHASECHK.TRANS64 P1, [R20+URZ+0x55000], R17 ;  /* 0x05500011140095a7 */ /* 0x000ee4000802007f */
[----:B---3--:R-:W-:Y:S05]  /*10560*/  @!P1 BRA `(.L_x_38) ;  /* 0xfffffffc00f09947 */ /* 0x008fea000383ffff */
[----:B------:R-:W-:Y:S05]  /*10570*/  WARPSYNC.ALL ;  /* 0x0000000000007948 */ /* 0x000fea0003800000 */
[----:B------:R-:W-:Y:S01]  /*10580*/  MOV R248, UR14 ;  /* 0x0000000e00f87c02 */ /* 0x000fe20008000f00 */
[----:B------:R-:W-:Y:S01]  /*10590*/  IMAD.MOV.U32 R249, RZ, RZ, -0x7fffffe0 ;  /* 0x80000020fff97424 */ /* 0x000fe200078e00ff */
[----:B------:R-:W-:Y:S01]  /*105a0*/  R2UR UR8, R240 ;  /* 0x00000000f00872ca */ /* 0x000fe200000e0000 */
[----:B-1----:R-:W-:Y:S01]  /*105b0*/  WARPGROUP.ARRIVE ;  /* 0x00000000000079c5 */ /* 0x002fe20000000000 */
[----:B------:R-:W-:Y:S01]  /*105c0*/  R2UR UR9, R241 ;  /* 0x00000000f10972ca */ /* 0x000fe200000e0000 */
[----:B------:R-:W-:Y:S01]  /*105d0*/  IMAD R248, R15, 0x1400, R248 ;  /* 0x000014000ff87824 */ /* 0x000fe200078e02f8 */
[----:B------:R-:W-:Y:S01]  /*105e0*/  R2UR UR11, R249 ;  /* 0x00000000f90b72ca */ /* 0x000fe200000e0000 */
[----:B------:R-:W-:Y:S01]  /*105f0*/  IMAD.MOV.U32 R247, RZ, RZ, -0x7fffffe0 ;  /* 0x80000020fff77424 */ /* 0x000fe200078e00ff */
[----:B------:R-:W-:Y:S01]  /*10600*/  ISETP.NE.AND P1, PT, R8, RZ, PT ;  /* 0x000000ff0800720c */ /* 0x000fe20003f25270 */
[----:B------:R-:W-:Y:S01]  /*10610*/  IMAD.MOV.U32 R249, RZ, RZ, -0x7fffffe0 ;  /* 0x80000020fff97424 */ /* 0x000fe200078e00ff */
[----:B------:R-:W-:-:S02]  /*10620*/  R2UR UR10, R248 ;  /* 0x00000000f80a72ca */ /* 0x000fc400000e0000 */
[----:B------:R-:W-:Y:S02]  /*10630*/  IADD3 R246, R248, 0x2, RZ ;  /* 0x00000002f8f67810 */ /* 0x000fe40007ffe0ff */
[----:B------:R-:W-:-:S09]  /*10640*/  R2UR UR7, R249 ;  /* 0x00000000f90772ca */ /* 0x000fd200000e0000 */
[----:B------:R-:W-:Y:S01]  /*10650*/  HGMMA.64x256x16.F32 R24, gdesc[UR8], RZ, !UPT, gsb0 ;  /* 0x03e00000081879f0 */ /* 0x000fe2000c0008ff */
[----:B------:R-:W-:Y:S02]  /*10660*/  R2UR UR10, R246 ;  /* 0x00000000f60a72ca */ /* 0x000fe400000e0000 */
[----:B------:R-:W-:Y:S01]  /*10670*/  R2UR UR11, R247 ;  /* 0x00000000f70b72ca */ /* 0x000fe200000e0000 */
[----:B------:R-:W-:Y:S01]  /*10680*/  IMAD.MOV.U32 R247, RZ, RZ, -0x7fffffe0 ;  /* 0x80000020fff77424 */ /* 0x000fe200078e00ff */
[----:B------:R-:W-:Y:S02]  /*10690*/  R2UR UR8, R238 ;  /* 0x00000000ee0872ca */ /* 0x000fe400000e0000 */
[----:B------:R-:W-:Y:S02]  /*106a0*/  R2UR UR9, R239 ;  /* 0x00000000ef0972ca */ /* 0x000fe400000e0000 */
[----:B------:R-:W-:Y:S01]  /*106b0*/  IADD3 R246, R248, 0x400, RZ ;  /* 0x00000400f8f67810 */ /* 0x000fe20007ffe0ff */
[----:B------:R-:W-:-:S02]  /*106c0*/  WARPGROUP.DEPBAR.LE gsb0, 0x0 ;  /* 0x00008000000079c5 */ /* 0x000fc40000010000 */
[----:B------:R-:W-:-:S15]  /*106d0*/  WARPGROUP.ARRIVE ;  /* 0x00000000000079c5 */ /* 0x000fde0000000000 */
[----:B------:R-:W-:-:S01]  /*106e0*/  NOP ;  /* 0x0000000000007918 */ /* 0x000fc20000000000 */
[----:B------:R-:W-:Y:S01]  /*106f0*/  HGMMA.64x256x16.F32 R24, gdesc[UR8], R24, gsb0 ;  /* 0x03e00000081879f0 */ /* 0x000fe20008000818 */
        /* <DEDUP_REMOVED lines=45> */
[----:B------:R-:W-:Y:S02]  /*109d0*/  IADD3 R246, R248, 0xc02, RZ ;  /* 0x00000c02f8f67810 */ /* 0x000fe40007ffe0ff */
[----:B------:R-:W-:Y:S01]  /*109e0*/  R2UR UR59, R247 ;  /* 0x00000000f73b72ca */ /* 0x000fe200000e0000 */
[----:B------:R-:W-:Y:S01]  /*109f0*/  IMAD.MOV.U32 R247, RZ, RZ, -0x7fffffe0 ;  /* 0x80000020fff77424 */ /* 0x000fe200078e00ff */
[----:B------:R-:W-:-:S02]  /*10a00*/  R2UR UR58, R246 ;  /* 0x00000000f63a72ca */ /* 0x000fc400000e0000 */
[----:B------:R-:W-:Y:S02]  /*10a10*/  IADD3 R246, R248, 0x1000, RZ ;  /* 0x00001000f8f67810 */ /* 0x000fe40007ffe0ff */
[----:B------:R-:W-:Y:S02]  /*10a20*/  R2UR UR47, R247 ;  /* 0x00000000f72f72ca */ /* 0x000fe400000e0000 */
[----:B------:R-:W-:Y:S02]  /*10a30*/  R2UR UR46, R246 ;  /* 0x00000000f62e72ca */ /* 0x000fe400000e0000 */
[----:B------:R-:W-:-:S04]  /*10a40*/  IADD3 R248, R248, 0x1002, RZ ;  /* 0x00001002f8f87810 */ /* 0x000fc80007ffe0ff */
[----:B------:R-:W-:Y:S01]  /*10a50*/  R2UR UR6, R248 ;  /* 0x00000000f80672ca */ /* 0x000fe200000e0000 */
        /* <DEDUP_REMOVED lines=17> */
[----:B------:R-:W-:Y:S01]  /*10b70*/  ISETP.LT.OR P2, PT, R6, 0x1, !P0 ;  /* 0x000000010600780c */ /* 0x000fe20004741670 */
[----:B------:R-:W-:-:S12]  /*10b80*/  BSSY B0, `(.L_x_40) ;  /* 0x000003f000007945 */ /* 0x000fd80003800000 */
[----:B------:R-:W-:Y:S05]  /*10b90*/  @P2 BRA `(.L_x_41) ;  /* 0x0000000000f42947 */ /* 0x000fea0003800000 */
[----:B------:R-:W-:Y:S02]  /*10ba0*/  ISETP.NE.AND P3, PT, R0, RZ, PT ;  /* 0x000000ff0000720c */ /* 0x000fe40003f65270 */
[----:B--2---:R-:W-:Y:S02]  /*10bb0*/  LEA R17, R4, R2, 0x3 ;  /* 0x0000000204117211 */ /* 0x004fe400078e18ff */
[----:B------:R-:W-:-:S09]  /*10bc0*/  SHF.L.U32 R20, R5, 0x1f, RZ ;  /* 0x0000001f05147819 */ /* 0x000fd200000006ff */
.L_x_42:
        /* <DEDUP_REMOVED lines=10> */
.L_x_43:
[----:B-12---:R-:W-:Y:S01]  /*10c70*/  IMAD R20, R4, 0x14000, R2 ;  /* 0x0001400004147824 */ /* 0x006fe200078e0202 */
        /* <DEDUP_REMOVED lines=8> */
[----:B------:R-:W-:Y:S01]  /*10d00*/  IADD3 R4, R4, 0x1, RZ ;  /* 0x0000000104047810 */ /* 0x000fe20007ffe0ff */
[----:B------:R-:W-:Y:S01]  /*10d10*/  UMOV UR50, URZ ;  /* 0x0000003f00327c82 */ /* 0x000fe20008000000 */
[----:B------:R-:W-:Y:S01]  /*10d20*/  UMOV UR34, 0x20 ;  /* 0x0000002000227882 */ /* 0x000fe20000000000 */
[----:B------:R-:W-:Y:S01]  /*10d30*/  UMOV UR36, UR52 ;  /* 0x0000003400247c82 */ /* 0x000fe20008000000 */
[----:B------:R-:W-:Y:S01]  /*10d40*/  UMOV UR37, UR53 ;  /* 0x0000003500257c82 */ /* 0x000fe20008000000 */
        /* <DEDUP_REMOVED lines=34> */
.L_x_41:
[----:B------:R-:W-:Y:S05]  /*10f70*/  BSYNC B0 ;  /* 0x0000000000007941 */ /* 0x000fea0003800000 */
.L_x_40:
[----:B------:R-:W-:-:S07]  /*10f80*/  VIADD R6, R6, 0xffffffff ;  /* 0xffffffff06067836 */ /* 0x000fce0000000000 */
.L_x_39:
[C---:B------:R-:W-:Y:S01]  /*10f90*/  VIADD R246, R12.reuse, 0x8 ;  /* 0x000000080cf67836 */ /* 0x040fe20000000000 */
[C---:B--2---:R-:W-:Y:S01]  /*10fa0*/  IADD3 R20, R12.reuse, 0x1, RZ ;  /* 0x000000010c147810 */ /* 0x044fe20007ffe0ff */
[----:B------:R-:W-:Y:S05]  /*10fb0*/  WARPSYNC.ALL ;  /* 0x0000000000007948 */ /* 0x000fea0003800000 */
[-C--:B------:R-:W-:Y:S01]  /*10fc0*/  ISETP.GE.AND P3, PT, R3, R246.reuse, PT ;  /* 0x000000f60300720c */ /* 0x080fe20003f66270 */
[----:B------:R-:W-:Y:S01]  /*10fd0*/  ULDC UR6, c[0x0][0x604] ;  /* 0x0001810000067ab9 */ /* 0x000fe20000000800 */
[C---:B------:R-:W-:Y:S01]  /*10fe0*/  ISETP.GE.AND P4, PT, R11.reuse, R246, PT ;  /* 0x000000f60b00720c */ /* 0x040fe20003f86270 */
[C---:B------:R-:W-:Y:S01]  /*10ff0*/  VIADD R246, R12.reuse, 0x10 ;  /* 0x000000100cf67836 */ /* 0x040fe20000000000 */
[-C--:B------:R-:W-:Y:S01]  /*11000*/  ISETP.GE.AND P5, PT, R11, R20.reuse, PT ;  /* 0x000000140b00720c */ /* 0x080fe20003fa6270 */
[----:B------:R-:W-:Y:S01]  /*11010*/  VIADD R15, R15, 0x1 ;  /* 0x000000010f0f7836 */ /* 0x000fe20000000000 */
[----:B------:R-:W-:Y:S01]  /*11020*/  ISETP.GE.AND P6, PT, R3, R20, PT ;  /* 0x000000140300720c */ /* 0x000fe20003fc6270 */
[----:B------:R-:W-:Y:S01]  /*11030*/  BSSY B0, `(.L_x_44) ;  /* 0x0000230000007945 */ /* 0x000fe20003800000 */
[----:B------:R-:W-:-:S02]  /*11040*/  IADD3 R20, R12, 0x9, RZ ;  /* 0x000000090c147810 */ /* 0x000fc40007ffe0ff */
[----:B------:R-:W-:Y:S02]  /*11050*/  FSEL R27, R27, -INF , P5 ;  /* 0xff8000001b1b7808 */ /* 0x000fe40002800000 */
[----:B------:R-:W-:Y:S02]  /*11060*/  FSEL R28, R28, -INF , P3 ;  /* 0xff8000001c1c7808 */ /* 0x000fe40001800000 */
[----:B------:R-:W-:Y:S02]  /*11070*/  FSEL R25, R25, -INF , P6 ;  /* 0xff80000019197808 */ /* 0x000fe40003000000 */
[-C--:B------:R-:W-:Y:S02]  /*11080*/  ISETP.GE.AND P5, PT, R3, R246.reuse, PT ;  /* 0x000000f60300720c */ /* 0x080fe40003fa6270 */
[C---:B------:R-:W-:Y:S01]  /*11090*/  ISETP.GE.AND P3, PT, R11.reuse, R246, PT ;  /* 0x000000f60b00720c */ /* 0x040fe20003f66270 */
[----:B------:R-:W-:Y:S01]  /*110a0*/  VIADD R246, R12, 0x18 ;  /* 0x000000180cf67836 */ /* 0x000fe20000000000 */
[----:B------:R-:W-:-:S02]  /*110b0*/  ISETP.GE.AND P6, PT, R11, R20, PT ;  /* 0x000000140b00720c */ /* 0x000fc40003fc6270 */
[----:B------:R-:W-:Y:S02]  /*110c0*/  ISETP.GE.AND P2, PT, R3, R20, PT ;  /* 0x000000140300720c */ /* 0x000fe40003f46270 */
[----:B------:R-:W-:Y:S02]  /*110d0*/  IADD3 R20, R12, 0x11, RZ ;  /* 0x000000110c147810 */ /* 0x000fe40007ffe0ff */
[----:B------:R-:W-:Y:S02]  /*110e0*/  FSEL R31, R31, -INF , P6 ;  /* 0xff8000001f1f7808 */ /* 0x000fe40003000000 */
[----:B------:R-:W-:Y:S02]  /*110f0*/  FSEL R32, R32, -INF , P5 ;  /* 0xff80000020207808 */ /* 0x000fe40002800000 */
[----:B------:R-:W-:Y:S02]  /*11100*/  FSEL R29, R29, -INF , P2 ;  /* 0xff8000001d1d7808 */ /* 0x000fe40001000000 */
[----:B------:R-:W-:-:S02]  /*11110*/  ISETP.GE.AND P6, PT, R3, R246, PT ;  /* 0x000000f60300720c */ /* 0x000fc40003fc6270 */
[C---:B------:R-:W-:Y:S01]  /*11120*/  ISETP.GE.AND P5, PT, R11.reuse, R246, PT ;  /* 0x000000f60b00720c */ /* 0x040fe20003fa6270 */
[----:B------:R-:W-:Y:S01]  /*11130*/  VIADD R246, R12, 0x20 ;  /* 0x000000200cf67836 */ /* 0x000fe20000000000 */
[----:B------:R-:W-:Y:S02]  /*11140*/  FSEL R30, R30, -INF , P4 ;  /* 0xff8000001e1e7808 */ /* 0x000fe40002000000 */
[-C--:B------:R-:W-:Y:S02]  /*11150*/  ISETP.GE.AND P2, PT, R11, R20.reuse, PT ;  /* 0x000000140b00720c */ /* 0x080fe40003f46270 */
[----:B------:R-:W-:Y:S02]  /*11160*/  ISETP.GE.AND P4, PT, R3, R20, PT ;  /* 0x000000140300720c */ /* 0x000fe40003f86270 */
[----:B------:R-:W-:Y:S02]  /*11170*/  IADD3 R20, R12, 0x19, RZ ;  /* 0x000000190c147810 */ /* 0x000fe40007ffe0ff */
[----:B------:R-:W-:-:S02]  /*11180*/  FSEL R35, R35, -INF , P2 ;  /* 0xff80000023237808 */ /* 0x000fc40001000000 */
[----:B------:R-:W-:Y:S02]  /*11190*/  FSEL R36, R36, -INF , P6 ;  /* 0xff80000024247808 */ /* 0x000fe40003000000 */
[----:B------:R-:W-:Y:S02]  /*111a0*/  FSEL R33, R33, -INF , P4 ;  /* 0xff80000021217808 */ /* 0x000fe40002000000 */
[-C--:B------:R-:W-:Y:S02]  /*111b0*/  ISETP.GE.AND P2, PT, R3, R246.reuse, PT ;  /* 0x000000f60300720c */ /* 0x080fe40003f46270 */
[C---:B------:R-:W-:Y:S01]  /*111c0*/  ISETP.GE.AND P6, PT, R11.reuse, R246, PT ;  /* 0x000000f60b00720c */ /* 0x040fe20003fc6270 */
[----:B------:R-:W-:Y:S01]  /*111d0*/  VIADD R246, R12, 0x28 ;  /* 0x000000280cf67836 */ /* 0x000fe20000000000 */
[----:B------:R-:W-:Y:S02]  /*111e0*/  FSEL R34, R34, -INF , P3 ;  /* 0xff80000022227808 */ /* 0x000fe40001800000 */
        /* <DEDUP_REMOVED lines=116> */
[----:B------:R-:W-:Y:S02]  /*11930*/  FSEL R81, R81, -INF , P5 ;  /* 0xff80000051517808 */ /* 0x000fe40002800000 */
[-C--:B------:R-:W-:Y:S02]  /*11940*/  ISETP.GE.AND P3, PT, R3, R246.reuse, PT ;  /* 0x000000f60300720c */ /* 0x080fe40003f66270 */
[----:B------:R-:W-:Y:S01]  /*11950*/  ISETP.GE.AND P4, PT, R11, R246, PT ;  /* 0x000000f60b00720c */ /* 0x000fe20003f86270 */
[----:B------:R-:W-:Y:S01]  /*11960*/  VIADD R246, R12, 0x88 ;  /* 0x000000880cf67836 */ /* 0x000fe20000000000 */
[----:B------:R-:W-:-:S02]  /*11970*/  ISETP.GE.AND P6, PT, R3, R20, PT ;  /* 0x000000140300720c */ /* 0x000fc40003fc6270 */
[----:B------:R-:W-:Y:S02]  /*11980*/  ISETP.GE.AND P5, PT, R11, R20, PT ;  /* 0x000000140b00720c */ /* 0x000fe40003fa6270 */
[----:B------:R-:W-:Y:S02]  /*11990*/  IADD3 R20, R12, 0x81, RZ ;  /* 0x000000810c147810 */ /* 0x000fe40007ffe0ff */
[----:B------:R-:W-:Y:S02]  /*119a0*/  FSEL R86, R86, -INF , P2 ;  /* 0xff80000056567808 */ /* 0x000fe40001000000 */
[----:B------:R-:W-:Y:S02]  /*119b0*/  FSEL R85, R85, -INF , P6 ;  /* 0xff80000055557808 */ /* 0x000fe40003000000 */
[----:B------:R-:W-:Y:S02]  /*119c0*/  FSEL R87, R87, -INF , P5 ;  /* 0xff80000057577808 */ /* 0x000fe40002800000 */
[----:B------:R-:W-:-:S02]  /*119d0*/  FSEL R88, R88, -INF , P3 ;  /* 0xff80000058587808 */ /* 0x000fc40001800000 */
[-C--:B------:R-:W-:Y:S02]  /*119e0*/  ISETP.GE.AND P2, PT, R3, R20.reuse, PT ;  /* 0x000000140300720c */ /* 0x080fe40003f46270 */
[----:B------:R-:W-:Y:S02]  /*119f0*/  ISETP.GE.AND P6, PT, R11, R20, PT ;  /* 0x000000140b00720c */ /* 0x000fe40003fc6270 */
[-C--:B------:R-:W-:Y:S02]  /*11a00*/  ISETP.GE.AND P5, PT, R3, R246.reuse, PT ;  /* 0x000000f60300720c */ /* 0x080fe40003fa6270 */
[----:B------:R-:W-:Y:S01]  /*11a10*/  ISETP.GE.AND P3, PT, R11, R246, PT ;  /* 0x000000f60b00720c */ /* 0x000fe20003f66270 */
[C---:B------:R-:W-:Y:S01]  /*11a20*/  VIADD R246, R12.reuse, 0x90 ;  /* 0x000000900cf67836 */ /* 0x040fe20000000000 */
[----:B------:R-:W-:Y:S02]  /*11a30*/  IADD3 R20, R12, 0x89, RZ ;  /* 0x000000890c147810 */ /* 0x000fe40007ffe0ff */
[----:B------:R-:W-:-:S02]  /*11a40*/  FSEL R89, R89, -INF , P2 ;  /* 0xff80000059597808 */ /* 0x000fc40001000000 */
[----:B------:R-:W-:Y:S02]  /*11a50*/  ISETP.GE.AND P2, PT, R11, R20, PT ;  /* 0x000000140b00720c */ /* 0x000fe40003f46270 */
[----:B------:R-:W-:Y:S02]  /*11a60*/  FSEL R91, R91, -INF , P6 ;  /* 0xff8000005b5b7808 */ /* 0x000fe40003000000 */
[----:B------:R-:W-:Y:S02]  /*11a70*/  FSEL R90, R90, -INF , P4 ;  /* 0xff8000005a5a7808 */ /* 0x000fe40002000000 */
[C---:B------:R-:W-:Y:S02]  /*11a80*/  ISETP.GE.AND P6, PT, R3.reuse, R246, PT ;  /* 0x000000f60300720c */ /* 0x040fe40003fc6270 */
[----:B------:R-:W-:Y:S02]  /*11a90*/  ISETP.GE.AND P4, PT, R3, R20, PT ;  /* 0x000000140300720c */ /* 0x000fe40003f86270 */
[----:B------:R-:W-:-:S02]  /*11aa0*/  IADD3 R20, R12, 0x91, RZ ;  /* 0x000000910c147810 */ /* 0x000fc40007ffe0ff */
[----:B------:R-:W-:Y:S02]  /*11ab0*/  FSEL R95, R95, -INF , P2 ;  /* 0xff8000005f5f7808 */ /* 0x000fe40001000000 */
[-C--:B------:R-:W-:Y:S02]  /*11ac0*/  ISETP.GE.AND P2, PT, R3, R12.reuse, PT ;  /* 0x0000000c0300720c */ /* 0x080fe40003f46270 */
[----:B------:R-:W-:Y:S02]  /*11ad0*/  FSEL R96, R96, -INF , P6 ;  /* 0xff80000060607808 */ /* 0x000fe40003000000 */
[----:B------:R-:W-:Y:S02]  /*11ae0*/  FSEL R92, R92, -INF , P5 ;  /* 0xff8000005c5c7808 */ /* 0x000fe40002800000 */
[----:B------:R-:W-:Y:S02]  /*11af0*/  FSEL R94, R94, -INF , P3 ;  /* 0xff8000005e5e7808 */ /* 0x000fe40001800000 */
[----:B------:R-:W-:-:S02]  /*11b00*/  ISETP.GE.AND P6, PT, R11, R12, PT ;  /* 0x0000000c0b00720c */ /* 0x000fc40003fc6270 */
[----:B------:R-:W-:Y:S02]  /*11b10*/  ISETP.GE.AND P5, PT, R11, R246, PT ;  /* 0x000000f60b00720c */ /* 0x000fe40003fa6270 */
[----:B------:R-:W-:Y:S02]  /*11b20*/  ISETP.GE.AND P3, PT, R3, R20, PT ;  /* 0x000000140300720c */ /* 0x000fe40003f66270 */
[----:B------:R-:W-:Y:S02]  /*11b30*/  IADD3 R246, R12, 0x99, RZ ;  /* 0x000000990cf67810 */ /* 0x000fe40007ffe0ff */
[----:B------:R-:W-:Y:S02]  /*11b40*/  FSEL R24, R24, -INF , P2 ;  /* 0xff80000018187808 */ /* 0x000fe40001000000 */
[----:B------:R-:W-:Y:S02]  /*11b50*/  FSEL R26, R26, -INF , P6 ;  /* 0xff8000001a1a7808 */ /* 0x000fe40003000000 */
[----:B------:R-:W-:-:S02]  /*11b60*/  FSEL R97, R97, -INF , P3 ;  /* 0xff80000061617808 */ /* 0x000fc40001800000 */
[-C--:B------:R-:W-:Y:S02]  /*11b70*/  ISETP.GE.AND P6, PT, R3, R246.reuse, PT ;  /* 0x000000f60300720c */ /* 0x080fe40003fc6270 */
[----:B------:R-:W-:Y:S02]  /*11b80*/  ISETP.GE.AND P3, PT, R11, R246, PT ;  /* 0x000000f60b00720c */ /* 0x000fe40003f66270 */
        /* <DEDUP_REMOVED lines=50> */
[----:B------:R-:W-:Y:S02]  /*11eb0*/  FSEL R93, R93, -INF , P4 ;  /* 0xff8000005d5d7808 */ /* 0x000fe40002000000 */
[----:B------:R-:W-:-:S02]  /*11ec0*/  FMNMX R17, R73, R246, !PT ;  /* 0x000000f649117209 */ /* 0x000fc40007800000 */
[----:B------:R-:W-:Y:S01]  /*11ed0*/  ISETP.GE.AND P4, PT, R11, R20, PT ;  /* 0x000000140b00720c */ /* 0x000fe20003f86270 */
[----:B------:R-:W-:Y:S01]  /*11ee0*/  VIADD R20, R12, 0x98 ;  /* 0x000000980c147836 */ /* 0x000fe20000000000 */
[----:B------:R-:W-:Y:S02]  /*11ef0*/  FMNMX R245, R75, R248, !PT ;  /* 0x000000f84bf57209 */ /* 0x000fe40007800000 */
[----:B------:R-:W-:Y:S02]  /*11f00*/  FMNMX R246, R76, R17, !PT ;  /* 0x000000114cf67209 */ /* 0x000fe40007800000 */
[----:B------:R-:W-:Y:S02]  /*11f10*/  FMNMX R248, R78, R245, !PT ;  /* 0x000000f54ef87209 */ /* 0x000fe40007800000 */
[----:B------:R-:W-:Y:S02]  /*11f20*/  FSEL R98, R98, -INF , P5 ;  /* 0xff80000062627808 */ /* 0x000fe40002800000 */
[----:B------:R-:W-:-:S02]  /*11f30*/  ISETP.GE.AND P5, PT, R3, R20, PT ;  /* 0x000000140300720c */ /* 0x000fc40003fa6270 */
[----:B------:R-:W-:Y:S01]  /*11f40*/  ISETP.GE.AND P2, PT, R11, R20, PT ;  /* 0x000000140b00720c */ /* 0x000fe20003f46270 */
[----:B------:R-:W-:Y:S01]  /*11f50*/  VIADD R20, R12, 0xa0 ;  /* 0x000000a00c147836 */ /* 0x000fe20000000000 */
[----:B------:R-:W-:Y:S02]  /*11f60*/  FMNMX R17, R77, R246, !PT ;  /* 0x000000f64d117209 */ /* 0x000fe40007800000 */
[----:B------:R-:W-:Y:S02]  /*11f70*/  FMNMX R245, R79, R248, !PT ;  /* 0x000000f84ff57209 */ /* 0x000fe40007800000 */
[----:B------:R-:W-:Y:S02]  /*11f80*/  FSEL R99, R99, -INF , P4 ;  /* 0xff80000063637808 */ /* 0x000fe40002000000 */
[----:B------:R-:W-:Y:S02]  /*11f90*/  FSEL R100, R100, -INF , P5 ;  /* 0xff80000064647808 */ /* 0x000fe40002800000 */
[----:B------:R-:W-:-:S02]  /*11fa0*/  FMNMX R246, R80, R17, !PT ;  /* 0x0000001150f67209 */ /* 0x000fc40007800000 */
[-C--:B------:R-:W-:Y:S02]  /*11fb0*/  ISETP.GE.AND P4, PT, R3, R20.reuse, PT ;  /* 0x000000140300720c */ /* 0x080fe40003f86270 */
[----:B------:R-:W-:Y:S02]  /*11fc0*/  ISETP.GE.AND P5, PT, R11, R20, PT ;  /* 0x000000140b00720c */ /* 0x000fe40003fa6270 */
[----:B------:R-:W-:Y:S02]  /*11fd0*/  FMNMX R248, R82, R245, !PT ;  /* 0x000000f552f87209 */ /* 0x000fe40007800000 */
[----:B------:R-:W-:Y:S02]  /*11fe0*/  IADD3 R20, R12, 0xa1, RZ ;  /* 0x000000a10c147810 */ /* 0x000fe40007ffe0ff */
[----:B------:R-:W-:Y:S02]  /*11ff0*/  FMNMX R17, R81, R246, !PT ;  /* 0x000000f651117209 */ /* 0x000fe40007800000 */
[----:B------:R-:W-:-:S02]  /*12000*/  FSEL R102, R102, -INF , P2 ;  /* 0xff80000066667808 */ /* 0x000fc40001000000 */
[----:B------:R-:W-:Y:S02]  /*12010*/  FSEL R101, R101, -INF , P6 ;  /* 0xff80000065657808 */ /* 0x000fe40003000000 */
[----:B------:R-:W-:Y:S02]  /*12020*/  FMNMX R245, R83, R248, !PT ;  /* 0x000000f853f57209 */ /* 0x000fe40007800000 */
[-C--:B------:R-:W-:Y:S02]  /*12030*/  ISETP.GE.AND P2, PT, R3, R20.reuse, PT ;  /* 0x000000140300720c */ /* 0x080fe40003f46270 */
[----:B------:R-:W-:Y:S01]  /*12040*/  ISETP.GE.AND P6, PT, R11, R20, PT ;  /* 0x000000140b00720c */ /* 0x000fe20003fc6270 */
[----:B------:R-:W-:Y:S01]  /*12050*/  VIADD R20, R12, 0xa8 ;  /* 0x000000a80c147836 */ /* 0x000fe20000000000 */
[----:B------:R-:W-:Y:S02]  /*12060*/  FMNMX R246, R84, R17, !PT ;  /* 0x0000001154f67209 */ /* 0x000fe40007800000 */
[----:B------:R-:W-:-:S02]  /*12070*/  FMNMX R248, R86, R245, !PT ;  /* 0x000000f556f87209 */ /* 0x000fc40007800000 */
[----:B------:R-:W-:Y:S02]  /*12080*/  FSEL R103, R103, -INF , P3 ;  /* 0xff80000067677808 */ /* 0x000fe40001800000 */
[----:B------:R-:W-:Y:S02]  /*12090*/  FSEL R104, R104, -INF , P4 ;  /* 0xff80000068687808 */ /* 0x000fe40002000000 */
[-C--:B------:R-:W-:Y:S02]  /*120a0*/  ISETP.GE.AND P3, PT, R3, R20.reuse, PT ;  /* 0x000000140300720c */ /* 0x080fe40003f66270 */
[----:B------:R-:W-:Y:S02]  /*120b0*/  ISETP.GE.AND P4, PT, R11, R20, PT ;  /* 0x000000140b00720c */ /* 0x000fe40003f86270 */
[----:B------:R-:W-:Y:S02]  /*120c0*/  FMNMX R17, R85, R246, !PT ;  /* 0x000000f655117209 */ /* 0x000fe40007800000 */
[----:B------:R-:W-:-:S02]  /*120d0*/  IADD3 R20, R12, 0xa9, RZ ;  /* 0x000000a90c147810 */ /* 0x000fc40007ffe0ff */
[----:B------:R-:W-:Y:S02]  /*120e0*/  FMNMX R245, R87, R248, !PT ;  /* 0x000000f857f57209 */ /* 0x000fe40007800000 */
[----:B------:R-:W-:Y:S02]  /*120f0*/  FSEL R106, R106, -INF , P5 ;  /* 0xff8000006a6a7808 */ /* 0x000fe40002800000 */
[----:B------:R-:W-:Y:S02]  /*12100*/  FSEL R105, R105, -INF , P2 ;  /* 0xff80000069697808 */ /* 0x000fe40001000000 */
[----:B------:R-:W-:Y:S02]  /*12110*/  FMNMX R246, R88, R17, !PT ;  /* 0x0000001158f67209 */ /* 0x000fe40007800000 */
[-C--:B------:R-:W-:Y:S02]  /*12120*/  ISETP.GE.AND P5, PT, R3, R20.reuse, PT ;  /* 0x000000140300720c */ /* 0x080fe40003fa6270 */
[----:B------:R-:W-:Y:S01]  /*12130*/  ISETP.GE.AND P2, PT, R11, R20, PT ;  /* 0x000000140b00720c */ /* 0x000fe20003f46270 */
[----:B------:R-:W-:Y:S01]  /*12140*/  VIADD R20, R12, 0xb0 ;  /* 0x000000b00c147836 */ /* 0x000fe20000000000 */
[----:B------:R-:W-:-:S02]  /*12150*/  FMNMX R248, R90, R245, !PT ;  /* 0x000000f55af87209 */ /* 0x000fc40007800000 */
[----:B------:R-:W-:Y:S02]  /*12160*/  FMNMX R17, R89, R246, !PT ;  /* 0x000000f659117209 */ /* 0x000fe40007800000 */
[----:B------:R-:W-:Y:S02]  /*12170*/  FMNMX R245, R91, R248, !PT ;  /* 0x000000f85bf57209 */ /* 0x000fe40007800000 */
[----:B------:R-:W-:Y:S02]  /*12180*/  FSEL R107, R107, -INF , P6 ;  /* 0xff8000006b6b7808 */ /* 0x000fe40003000000 */
[----:B------:R-:W-:Y:S02]  /*12190*/  FSEL R108, R108, -INF , P3 ;  /* 0xff8000006c6c7808 */ /* 0x000fe40001800000 */
[-C--:B------:R-:W-:Y:S02]  /*121a0*/  ISETP.GE.AND P6, PT, R3, R20.reuse, PT ;  /* 0x000000140300720c */ /* 0x080fe40003fc6270 */
[----:B------:R-:W-:-:S02]  /*121b0*/  ISETP.GE.AND P3, PT, R11, R20, PT ;  /* 0x000000140b00720c */ /* 0x000fc40003f66270 */
[----:B------:R-:W-:Y:S02]  /*121c0*/  IADD3 R20, R12, 0xb1, RZ ;  /* 0x000000b10c147810 */ /* 0x000fe40007ffe0ff */
[----:B------:R-:W-:Y:S02]  /*121d0*/  FMNMX R246, R92, R17, !PT ;  /* 0x000000115cf67209 */ /* 0x000fe40007800000 */
[----:B------:R-:W-:Y:S02]  /*121e0*/  FMNMX R248, R94, R245, !PT ;  /* 0x000000f55ef87209 */ /* 0x000fe40007800000 */
[----:B------:R-:W-:Y:S02]  /*121f0*/  FSEL R110, R110, -INF , P4 ;  /* 0xff8000006e6e7808 */ /* 0x000fe40002000000 */
[----:B------:R-:W-:Y:S02]  /*12200*/  FSEL R109, R109, -INF , P5 ;  /* 0xff8000006d6d7808 */ /* 0x000fe40002800000 */
[----:B------:R-:W-:-:S02]  /*12210*/  ISETP.GE.AND P4, PT, R3, R20, PT ;  /* 0x000000140300720c */ /* 0x000fc40003f86270 */
[----:B------:R-:W-:Y:S01]  /*12220*/  ISETP.GE.AND P5, PT, R11, R20, PT ;  /* 0x000000140b00720c */ /* 0x000fe20003fa6270 */
[----:B------:R-:W-:Y:S01]  /*12230*/  VIADD R20, R12, 0xb8 ;  /* 0x000000b80c147836 */ /* 0x000fe20000000000 */
[----:B------:R-:W-:Y:S02]  /*12240*/  FMNMX R17, R93, R246, !PT ;  /* 0x000000f65d117209 */ /* 0x000fe40007800000 */
[----:B------:R-:W-:Y:S02]  /*12250*/  FMNMX R245, R95, R248, !PT ;  /* 0x000000f85ff57209 */ /* 0x000fe40007800000 */
[----:B------:R-:W-:Y:S02]  /*12260*/  FMNMX R246, R96, R17, !PT ;  /* 0x0000001160f67209 */ /* 0x000fe40007800000 */
[----:B------:R-:W-:Y:S02]  /*12270*/  FSEL R111, R111, -INF , P2 ;  /* 0xff8000006f6f7808 */ /* 0x000fe40001000000 */
[----:B------:R-:W-:-:S02]  /*12280*/  FSEL R112, R112, -INF , P6 ;  /* 0xff80000070707808 */ /* 0x000fc40003000000 */
[----:B------:R-:W-:Y:S02]  /*12290*/  FMNMX R248, R98, R245, !PT ;  /* 0x000000f562f87209 */ /* 0x000fe40007800000 */
[-C--:B------:R-:W-:Y:S02]  /*122a0*/  ISETP.GE.AND P2, PT, R3, R20.reuse, PT ;  /* 0x000000140300720c */ /* 0x080fe40003f46270 */
[----:B------:R-:W-:Y:S02]  /*122b0*/  ISETP.GE.AND P6, PT, R11, R20, PT ;  /* 0x000000140b00720c */ /* 0x000fe40003fc6270 */
[----:B------:R-:W-:Y:S02]  /*122c0*/  IADD3 R20, R12, 0xb9, RZ ;  /* 0x000000b90c147810 */ /* 0x000fe40007ffe0ff */
[----:B------:R-:W-:Y:S02]  /*122d0*/  FMNMX R17, R97, R246, !PT ;  /* 0x000000f661117209 */ /* 0x000fe40007800000 */
[----:B------:R-:W-:-:S02]  /*122e0*/  FMNMX R245, R99, R248, !PT ;  /* 0x000000f863f57209 */ /* 0x000fc40007800000 */
[----:B------:R-:W-:Y:S02]  /*122f0*/  FSEL R114, R114, -INF , P3 ;  /* 0xff80000072727808 */ /* 0x000fe40001800000 */
[----:B------:R-:W-:Y:S02]  /*12300*/  FSEL R113, R113, -INF , P4 ;  /* 0xff80000071717808 */ /* 0x000fe40002000000 */
[-C--:B------:R-:W-:Y:S02]  /*12310*/  ISETP.GE.AND P3, PT, R3, R20.reuse, PT ;  /* 0x000000140300720c */ /* 0x080fe40003f66270 */
[----:B------:R-:W-:Y:S01]  /*12320*/  ISETP.GE.AND P4, PT, R11, R20, PT ;  /* 0x000000140b00720c */ /* 0x000fe20003f86270 */
[----:B------:R-:W-:Y:S01]  /*12330*/  VIADD R20, R12, 0xc0 ;  /* 0x000000c00c147836 */ /* 0x000fe20000000000 */
[----:B------:R-:W-:Y:S02]  /*12340*/  FMNMX R246, R100, R17, !PT ;  /* 0x0000001164f67209 */ /* 0x000fe40007800000 */
[----:B------:R-:W-:-:S02]  /*12350*/  FMNMX R248, R102, R245, !PT ;  /* 0x000000f566f87209 */ /* 0x000fc40007800000 */
[----:B------:R-:W-:Y:S02]  /*12360*/  FSEL R115, R115, -INF , P5 ;  /* 0xff80000073737808 */ /* 0x000fe40002800000 */
[----:B------:R-:W-:Y:S02]  /*12370*/  FSEL R116, R116, -INF , P2 ;  /* 0xff80000074747808 */ /* 0x000fe40001000000 */
[----:B------:R-:W-:Y:S02]  /*12380*/  FMNMX R17, R101, R246, !PT ;  /* 0x000000f665117209 */ /* 0x000fe40007800000 */
[-C--:B------:R-:W-:Y:S02]  /*12390*/  ISETP.GE.AND P5, PT, R3, R20.reuse, PT ;  /* 0x000000140300720c */ /* 0x080fe40003fa6270 */
[----:B------:R-:W-:Y:S02]  /*123a0*/  ISETP.GE.AND P2, PT, R11, R20, PT ;  /* 0x000000140b00720c */ /* 0x000fe40003f46270 */
[----:B------:R-:W-:-:S02]  /*123b0*/  FMNMX R245, R103, R248, !PT ;  /* 0x000000f867f57209 */ /* 0x000fc40007800000 */
[----:B------:R-:W-:Y:S02]  /*123c0*/  IADD3 R20, R12, 0xc1, RZ ;  /* 0x000000c10c147810 */ /* 0x000fe40007ffe0ff */
[----:B------:R-:W-:Y:S02]  /*123d0*/  FMNMX R246, R104, R17, !PT ;  /* 0x0000001168f67209 */ /* 0x000fe40007800000 */
[----:B------:R-:W-:Y:S02]  /*123e0*/  FSEL R118, R118, -INF , P6 ;  /* 0xff80000076767808 */ /* 0x000fe40003000000 */
[----:B------:R-:W-:Y:S02]  /*123f0*/  FSEL R117, R117, -INF , P3 ;  /* 0xff80000075757808 */ /* 0x000fe40001800000 */
[----:B------:R-:W-:Y:S02]  /*12400*/  FMNMX R248, R106, R245, !PT ;  /* 0x000000f56af87209 */ /* 0x000fe40007800000 */
[----:B------:R-:W-:-:S02]  /*12410*/  ISETP.GE.AND P6, PT, R3, R20, PT ;  /* 0x000000140300720c */ /* 0x000fc40003fc6270 */
[----:B------:R-:W-:Y:S01]  /*12420*/  ISETP.GE.AND P3, PT, R11, R20, PT ;  /* 0x000000140b00720c */ /* 0x000fe20003f66270 */
[----:B------:R-:W-:Y:S01]  /*12430*/  VIADD R20, R12, 0xc8 ;  /* 0x000000c80c147836 */ /* 0x000fe20000000000 */
[----:B------:R-:W-:Y:S02]  /*12440*/  FMNMX R17, R105, R246, !PT ;  /* 0x000000f669117209 */ /* 0x000fe40007800000 */
[----:B------:R-:W-:Y:S02]  /*12450*/  FMNMX R245, R107, R248, !PT ;  /* 0x000000f86bf57209 */ /* 0x000fe40007800000 */
[----:B------:R-:W-:Y:S02]  /*12460*/  FSEL R119, R119, -INF , P4 ;  /* 0xff80000077777808 */ /* 0x000fe40002000000 */
[----:B------:R-:W-:Y:S02]  /*12470*/  FSEL R120, R120, -INF , P5 ;  /* 0xff80000078787808 */ /* 0x000fe40002800000 */
[----:B------:R-:W-:-:S02]  /*12480*/  ISETP.GE.AND P4, PT, R3, R20, PT ;  /* 0x000000140300720c */ /* 0x000fc40003f86270 */
[----:B------:R-:W-:Y:S02]  /*12490*/  ISETP.GE.AND P5, PT, R11, R20, PT ;  /* 0x000000140b00720c */ /* 0x000fe40003fa6270 */
[----:B------:R-:W-:Y:S02]  /*124a0*/  FMNMX R246, R108, R17, !PT ;  /* 0x000000116cf67209 */ /* 0x000fe40007800000 */
[----:B------:R-:W-:Y:S02]  /*124b0*/  IADD3 R20, R12, 0xc9, RZ ;  /* 0x000000c90c147810 */ /* 0x000fe40007ffe0ff */
[----:B------:R-:W-:Y:S02]  /*124c0*/  FMNMX R248, R110, R245, !PT ;  /* 0x000000f56ef87209 */ /* 0x000fe40007800000 */
[----:B------:R-:W-:Y:S02]  /*124d0*/  FSEL R122, R122, -INF , P2 ;  /* 0xff8000007a7a7808 */ /* 0x000fe40001000000 */
[----:B------:R-:W-:-:S02]  /*124e0*/  FSEL R121, R121, -INF , P6 ;  /* 0xff80000079797808 */ /* 0x000fc40003000000 */
[----:B------:R-:W-:Y:S02]  /*124f0*/  FMNMX R17, R109, R246, !PT ;  /* 0x000000f66d117209 */ /* 0x000fe40007800000 */
[-C--:B------:R-:W-:Y:S02]  /*12500*/  ISETP.GE.AND P2, PT, R3, R20.reuse, PT ;  /* 0x000000140300720c */ /* 0x080fe40003f46270 */
[----:B------:R-:W-:Y:S01]  /*12510*/  ISETP.GE.AND P6, PT, R11, R20, PT ;  /* 0x000000140b00720c */ /* 0x000fe20003fc6270 */
[----:B------:R-:W-:Y:S01]  /*12520*/  VIADD R20, R12, 0xd0 ;  /* 0x000000d00c147836 */ /* 0x000fe20000000000 */
[----:B------:R-:W-:Y:S02]  /*12530*/  FMNMX R245, R111, R248, !PT ;  /* 0x000000f86ff57209 */ /* 0x000fe40007800000 */
[----:B------:R-:W-:Y:S02]  /*12540*/  FMNMX R246, R112, R17, !PT ;  /* 0x0000001170f67209 */ /* 0x000fe40007800000 */
[----:B------:R-:W-:-:S02]  /*12550*/  FMNMX R248, R114, R245, !PT ;  /* 0x000000f572f87209 */ /* 0x000fc40007800000 */
[----:B------:R-:W-:Y:S02]  /*12560*/  FSEL R123, R123, -INF , P3 ;  /* 0xff8000007b7b7808 */ /* 0x000fe40001800000 */
[----:B------:R-:W-:Y:S02]  /*12570*/  FSEL R124, R124, -INF , P4 ;  /* 0xff8000007c7c7808 */ /* 0x000fe40002000000 */
[-C--:B------:R-:W-:Y:S02]  /*12580*/  ISETP.GE.AND P3, PT, R3, R20.reuse, PT ;  /* 0x000000140300720c */ /* 0x080fe40003f66270 */
[----:B------:R-:W-:Y:S02]  /*12590*/  ISETP.GE.AND P4, PT, R11, R20, PT ;  /* 0x000000140b00720c */ /* 0x000fe40003f86270 */
[----:B------:R-:W-:Y:S02]  /*125a0*/  IADD3 R20, R12, 0xd1, RZ ;  /* 0x000000d10c147810 */ /* 0x000fe40007ffe0ff */
[----:B------:R-:W-:-:S02]  /*125b0*/  FMNMX R17, R113, R246, !PT ;  /* 0x000000f671117209 */ /* 0x000fc40007800000 */
[----:B------:R-:W-:Y:S02]  /*125c0*/  FMNMX R245, R115, R248, !PT ;  /* 0x000000f873f57209 */ /* 0x000fe40007800000 */
[----:B------:R-:W-:Y:S02]  /*125d0*/  FSEL R126, R126, -INF , P5 ;  /* 0xff8000007e7e7808 */ /* 0x000fe40002800000 */
[----:B------:R-:W-:Y:S02]  /*125e0*/  FSEL R125, R125, -INF , P2 ;  /* 0xff8000007d7d7808 */ /* 0x000fe40001000000 */
        /* <DEDUP_REMOVED lines=10> */
[----:B------:R-:W-:Y:S02]  /*12690*/  ISETP.GE.AND P3, PT, R11, R20, PT ;  /* 0x000000140b00720c */ /* 0x000fe40003f66270 */
[----:B------:R-:W-:Y:S02]  /*126a0*/  IADD3 R20, R12, 0xd9, RZ ;  /* 0x000000d90c147810 */ /* 0x000fe40007ffe0ff */
[----:B------:R-:W-:Y:S02]  /*126b0*/  FMNMX R246, R120, R17, !PT ;  /* 0x0000001178f67209 */ /* 0x000fe40007800000 */
[----:B------:R-:W-:Y:S02]  /*126c0*/  FMNMX R248, R122, R245, !PT ;  /* 0x000000f57af87209 */ /* 0x000fe40007800000 */
[----:B------:R-:W-:Y:S02]  /*126d0*/  FSEL R130, R130, -INF , P4 ;  /* 0xff80000082827808 */ /* 0x000fe40002000000 */
[----:B------:R-:W-:-:S02]  /*126e0*/  FSEL R129, R129, -INF , P5 ;  /* 0xff80000081817808 */ /* 0x000fc40002800000 */
[-C--:B------:R-:W-:Y:S02]  /*126f0*/  ISETP.GE.AND P4, PT, R3, R20.reuse, PT ;  /* 0x000000140300720c */ /* 0x080fe40003f86270 */
[----:B------:R-:W-:Y:S01]  /*12700*/  ISETP.GE.AND P5, PT, R11, R20, PT ;  /* 0x000000140b00720c */ /* 0x000fe20003fa6270 */
[----:B------:R-:W-:Y:S01]  /*12710*/  VIADD R20, R12, 0xe0 ;  /* 0x000000e00c147836 */ /* 0x000fe20000000000 */
[----:B------:R-:W-:Y:S02]  /*12720*/  FMNMX R17, R121, R246, !PT ;  /* 0x000000f679117209 */ /* 0x000fe40007800000 */
[----:B------:R-:W-:Y:S02]  /*12730*/  FMNMX R245, R123, R248, !PT ;  /* 0x000000f87bf57209 */ /* 0x000fe40007800000 */
[----:B------:R-:W-:Y:S02]  /*12740*/  FSEL R131, R131, -INF , P2 ;  /* 0xff80000083837808 */ /* 0x000fe40001000000 */
[----:B------:R-:W-:-:S02]  /*12750*/  FSEL R132, R132, -INF , P6 ;  /* 0xff80000084847808 */ /* 0x000fc40003000000 */
[----:B------:R-:W-:Y:S02]  /*12760*/  FMNMX R246, R124, R17, !PT ;  /* 0x000000117cf67209 */ /* 0x000fe40007800000 */
[-C--:B------:R-:W-:Y:S02]  /*12770*/  ISETP.GE.AND P2, PT, R3, R20.reuse, PT ;  /* 0x000000140300720c */ /* 0x080fe40003f46270 */
[----:B------:R-:W-:Y:S02]  /*12780*/  ISETP.GE.AND P6, PT, R11, R20, PT ;  /* 0x000000140b00720c */ /* 0x000fe40003fc6270 */
[----:B------:R-:W-:Y:S02]  /*12790*/  FMNMX R248, R126, R245, !PT ;  /* 0x000000f57ef87209 */ /* 0x000fe40007800000 */
[----:B------:R-:W-:Y:S02]  /*127a0*/  IADD3 R20, R12, 0xe1, RZ ;  /* 0x000000e10c147810 */ /* 0x000fe40007ffe0ff */
[----:B------:R-:W-:-:S02]  /*127b0*/  FMNMX R17, R125, R246, !PT ;  /* 0x000000f67d117209 */ /* 0x000fc40007800000 */
        /* <DEDUP_REMOVED lines=8> */
[----:B------:R-:W-:Y:S02]  /*12840*/  FSEL R135, R135, -INF , P5 ;  /* 0xff80000087877808 */ /* 0x000fe40002800000 */
[----:B------:R-:W-:Y:S02]  /*12850*/  FSEL R136, R136, -INF , P2 ;  /* 0xff80000088887808 */ /* 0x000fe40001000000 */
        /* <DEDUP_REMOVED lines=16> */
[-C--:B------:R-:W-:Y:S02]  /*12960*/  ISETP.GE.AND P4, PT, R3, R20.reuse, PT ;  /* 0x000000140300720c */ /* 0x080fe40003f86270 */
[----:B------:R-:W-:Y:S02]  /*12970*/  ISETP.GE.AND P5, PT, R11, R20, PT ;  /* 0x000000140b00720c */ /* 0x000fe40003fa6270 */
[----:B------:R-:W-:Y:S02]  /*12980*/  IADD3 R20, R12, 0xf1, RZ ;  /* 0x000000f10c147810 */ /* 0x000fe40007ffe0ff */
[----:B------:R-:W-:Y:S02]  /*12990*/  FMNMX R246, R136, R17, !PT ;  /* 0x0000001188f67209 */ /* 0x000fe40007800000 */
[----:B------:R-:W-:Y:S02]  /*129a0*/  FMNMX R248, R138, R245, !PT ;  /* 0x000000f58af87209 */ /* 0x000fe40007800000 */
[----:B------:R-:W-:-:S02]  /*129b0*/  FSEL R142, R142, -INF , P2 ;  /* 0xff8000008e8e7808 */ /* 0x000fc40001000000 */
[----:B------:R-:W-:Y:S02]  /*129c0*/  FSEL R141, R141, -INF , P6 ;  /* 0xff8000008d8d7808 */ /* 0x000fe40003000000 */
        /* <DEDUP_REMOVED lines=8> */
[----:B------:R-:W-:Y:S02]  /*12a50*/  FMNMX R248, R142, R245, !PT ;  /* 0x000000f58ef87209 */ /* 0x000fe40007800000 */
[-C--:B------:R-:W-:Y:S02]  /*12a60*/  ISETP.GE.AND P3, PT, R3, R20.reuse, PT ;  /* 0x000000140300720c */ /* 0x080fe40003f66270 */
[----:B------:R-:W-:Y:S02]  /*12a70*/  ISETP.GE.AND P4, PT, R11, R20, PT ;  /* 0x000000140b00720c */ /* 0x000fe40003f86270 */
[----:B------:R-:W-:-:S02]  /*12a80*/  IADD3 R20, R12, 0xf9, RZ ;  /* 0x000000f90c147810 */ /* 0x000fc40007ffe0ff */
[----:B------:R-:W-:Y:S02]  /*12a90*/  FMNMX R17, R141, R246, !PT ;  /* 0x000000f68d117209 */ /* 0x000fe40007800000 */
[----:B------:R-:W-:Y:S02]  /*12aa0*/  FSEL R146, R146, -INF , P5 ;  /* 0xff80000092927808 */ /* 0x000fe40002800000 */
[----:B------:R-:W-:Y:S02]  /*12ab0*/  FMNMX R245, R143, R248, !PT ;  /* 0x000000f88ff57209 */ /* 0x000fe40007800000 */
[----:B------:R-:W-:Y:S02]  /*12ac0*/  FSEL R145, R145, -INF , P2 ;  /* 0xff80000091917808 */ /* 0x000fe40001000000 */
[-C--:B------:R-:W-:Y:S02]  /*12ad0*/  ISETP.GE.AND P5, PT, R3, R20.reuse, PT ;  /* 0x000000140300720c */ /* 0x080fe40003fa6270 */
[----:B------:R-:W-:-:S02]  /*12ae0*/  ISETP.GE.AND P2, PT, R11, R20, PT ;  /* 0x000000140b00720c */ /* 0x000fc40003f46270 */
[----:B------:R-:W-:Y:S02]  /*12af0*/  FMNMX R20, R144, R17, !PT ;  /* 0x0000001190147209 */ /* 0x000fe40007800000 */
[----:B------:R-:W-:Y:S02]  /*12b00*/  FSEL R147, R147, -INF , P6 ;  /* 0xff80000093937808 */ /* 0x000fe40003000000 */
        /* <DEDUP_REMOVED lines=9> */
[----:B------:R-:W-:-:S02]  /*12ba0*/  FMNMX R246, R149, R20, !PT ;  /* 0x0000001495f67209 */ /* 0x000fc40007800000 */
[----:B------:R-:W-:-:S03]  /*12bb0*/  FMNMX R248, R151, R248, !PT ;  /* 0x000000f897f87209 */ /* 0x000fc60007800000 */
[----:B------:R-:W1:Y:S04]  /*12bc0*/  SHFL.BFLY PT, R17, R246, 0x1, 0x1f ;  /* 0x0c201f00f6117f89 */ /* 0x000e6800000e0000 */
[----:B------:R-:W2:Y:S01]  /*12bd0*/  SHFL.BFLY PT, R245, R248, 0x1, 0x1f ;  /* 0x0c201f00f8f57f89 */ /* 0x000ea200000e0000 */
[----:B-1----:R-:W-:Y:S02]  /*12be0*/  FMNMX R249, R246, R17, !PT ;  /* 0x00000011f6f97209 */ /* 0x002fe40007800000 */
[----:B------:R-:W-:Y:S02]  /*12bf0*/  LEA R246, R10, UR15, 0x3 ;  /* 0x0000000f0af67c11 */ /* 0x000fe4000f8e18ff */
[----:B--2---:R-:W-:Y:S01]  /*12c00*/  FMNMX R250, R248, R245, !PT ;  /* 0x000000f5f8fa7209 */ /* 0x004fe20007800000 */
[----:B------:R-:W1:Y:S01]  /*12c10*/  SHFL.BFLY PT, R20, R249, 0x2, 0x1f ;  /* 0x0c401f00f9147f89 */ /* 0x000e6200000e0000 */
[----:B------:R-:W-:-:S02]  /*12c20*/  PRMT R246, RZ, 0x654, R246 ;  /* 0x00000654fff67816 */ /* 0x000fc400000000f6 */
[----:B------:R-:W-:Y:S01]  /*12c30*/  IADD3 R10, R10, 0x1, RZ ;  /* 0x000000010a0a7810 */ /* 0x000fe20007ffe0ff */
[----:B------:R-:W2:Y:S01]  /*12c40*/  SHFL.BFLY PT, R245, R250, 0x2, 0x1f ;  /* 0x0c401f00faf57f89 */ /* 0x000ea200000e0000 */
[----:B------:R3:W-:Y:S01]  /*12c50*/  SYNCS.ARRIVE.TRANS64.RED.A1T0 RZ, [R246+URZ], RZ ;  /* 0x000000fff6ff79a7 */ /* 0x0007e2000810043f */
[----:B-1----:R-:W-:Y:S02]  /*12c60*/  FMNMX R17, R249, R20, !PT ;  /* 0x00000014f9117209 */ /* 0x002fe40007800000 */
[----:B--2---:R-:W-:Y:S02]  /*12c70*/  FMNMX R20, R250, R245, !PT ;  /* 0x000000f5fa147209 */ /* 0x004fe40007800000 */
[C---:B------:R-:W-:Y:S02]  /*12c80*/  FSETP.NEU.AND P2, PT, R17.reuse, -INF , PT ;  /* 0xff8000001100780b */ /* 0x040fe40003f4d000 */
[----:B------:R-:W-:Y:S02]  /*12c90*/  FSETP.NEU.AND P3, PT, R20, -INF , PT ;  /* 0xff8000001400780b */ /* 0x000fe40003f6d000 */
[----:B------:R-:W-:-:S02]  /*12ca0*/  FSEL R245, R17, RZ, P2 ;  /* 0x000000ff11f57208 */ /* 0x000fc40001000000 */
[----:B------:R-:W-:Y:S02]  /*12cb0*/  FSEL R247, R20, RZ, P3 ;  /* 0x000000ff14f77208 */ /* 0x000fe40001800000 */
[----:B------:R-:W-:Y:S01]  /*12cc0*/  ISETP.NE.AND P2, PT, R15, 0x4, PT ;  /* 0x000000040f00780c */ /* 0x000fe20003f45270 */
[----:B------:R-:W-:Y:S02]  /*12cd0*/  FADD R243, -R245, R243 ;  /* 0x000000f3f5f37221 */ /* 0x000fe40000000100 */
[----:B------:R-:W-:Y:S01]  /*12ce0*/  FADD R242, -R247, R242 ;  /* 0x000000f2f7f27221 */ /* 0x000fe20000000100 */
[----:B---3--:R-:W-:Y:S01]  /*12cf0*/  SEL R246, RZ, 0x1, P2 ;  /* 0x00000001fff67807 */ /* 0x008fe20001000000 */
[----:B------:R-:W-:Y:S01]  /*12d00*/  FMUL R243, R243, UR6 ;  /* 0x00000006f3f37c20 */ /* 0x000fe20008400000 */
[----:B------:R-:W-:Y:S01]  /*12d10*/  SEL R15, R15, RZ, P2 ;  /* 0x000000ff0f0f7207 */ /* 0x000fe20001000000 */
[----:B------:R-:W-:Y:S01]  /*12d20*/  FMUL R242, R242, UR6 ;  /* 0x00000006f2f27c20 */ /* 0x000fe20008400000 */
[----:B------:R-:W-:-:S02]  /*12d30*/  LOP3.LUT R9, R9, R246, RZ, 0x3c, !PT ;  /* 0x000000f609097212 */ /* 0x000fc400078e3cff */
[----:B------:R-:W-:Y:S01]  /*12d40*/  FSETP.GEU.AND P3, PT, R243, -126, PT ;  /* 0xc2fc0000f300780b */ /* 0x000fe20003f6e000 */
[----:B------:R-:W-:Y:S01]  /*12d50*/  IMAD R249, R15, 0x8, R2 ;  /* 0x000000080ff97824 */ /* 0x000fe200078e0202 */
[----:B------:R-:W-:Y:S02]  /*12d60*/  FSETP.GEU.AND P4, PT, R242, -126, PT ;  /* 0xc2fc0000f200780b */ /* 0x000fe40003f8e000 */
[----:B------:R-:W-:Y:S02]  /*12d70*/  ISETP.NE.AND P2, PT, R10, 0x4, PT ;  /* 0x000000040a00780c */ /* 0x000fe40003f45270 */
[----:B------:R-:W-:-:S07]  /*12d80*/  SHF.L.U32 R246, R9, 0x1f, RZ ;  /* 0x0000001f09f67819 */ /* 0x000fce00000006ff */
[----:B------:R-:W-:Y:S02]  /*12d90*/  @!P3 FMUL R243, R243, 0.5 ;  /* 0x3f000000f3f3b820 */ /* 0x000fe40000400000 */
[----:B------:R-:W-:-:S04]  /*12da0*/  @!P4 FMUL R242, R242, 0.5 ;  /* 0x3f000000f2f2c820 */ /* 0x000fc80000400000 */
[----:B------:R-:W1:Y:S08]  /*12db0*/  MUFU.EX2 R243, R243 ;  /* 0x000000f300f37308 */ /* 0x000e700000000800 */
[----:B------:R-:W2:Y:S01]  /*12dc0*/  MUFU.EX2 R242, R242 ;  /* 0x000000f200f27308 */ /* 0x000ea20000000800 */
[----:B-1----:R-:W-:-:S04]  /*12dd0*/  @!P3 FMUL R243, R243, R243 ;  /* 0x000000f3f3f3b220 */ /* 0x002fc80000400000 */
[-C--:B------:R-:W-:Y:S01]  /*12de0*/  FMUL R216, R216, R243.reuse ;  /* 0x000000f3d8d87220 */ /* 0x080fe20000400000 */
[-C--:B------:R-:W-:Y:S01]  /*12df0*/  FMUL R217, R217, R243.reuse ;  /* 0x000000f3d9d97220 */ /* 0x080fe20000400000 */
[-C--:B------:R-:W-:Y:S01]  /*12e00*/  FMUL R220, R220, R243.reuse ;  /* 0x000000f3dcdc7220 */ /* 0x080fe20000400000 */
[-C--:B------:R-:W-:Y:S01]  /*12e10*/  FMUL R221, R221, R243.reuse ;  /* 0x000000f3dddd7220 */ /* 0x080fe20000400000 */
[----:B--2---:R-:W-:Y:S01]  /*12e20*/  @!P4 FMUL R242, R242, R242 ;  /* 0x000000f2f2f2c220 */ /* 0x004fe20000400000 */
        /* <DEDUP_REMOVED lines=76> */
.L_x_45:
[----:B-1----:R1:W2:Y:S02]  /*132f0*/  SYNCS.PHASECHK.TRANS64.TRYWAIT P3, [R249+URZ+0x55000], R246 ;  /* 0x055000f6f90075a7 */ /* 0x0022a4000806017f */
[----:B--2---:R-:W-:Y:S05]  /*13300*/  @!P3 NANOSLEEP.SYNCS 0x989680 ;  /* 0x009896800000b95d */ /* 0x004fea0003900000 */
[----:B------:R-:W2:Y:S02]  /*13310*/  @!P3 SYNCS.PHASECHK.TRANS64 P3, [R249+URZ+0x55000], R246 ;  /* 0x055000f6f900b5a7 */ /* 0x000ea4000806007f */
[----:B--2---:R-:W-:Y:S05]  /*13320*/  @!P3 BRA `(.L_x_45) ;  /* 0xfffffffc00f0b947 */ /* 0x004fea000383ffff */
[----:B------:R-:W-:Y:S05]  /*13330*/  BSYNC B0 ;  /* 0x0000000000007941 */ /* 0x000fea0003800000 */
.L_x_44:
[----:B-1----:R-:W1:Y:S01]  /*13340*/  LDC R246, c[0x0][0x604] ;  /* 0x00018100fff67b82 */ /* 0x002e620000000800 */
[----:B------:R-:W-:Y:S05]  /*13350*/  WARPSYNC.ALL ;  /* 0x0000000000007948 */ /* 0x000fea0003800000 */
[----:B-1----:R-:W-:-:S04]  /*13360*/  FMUL R245, R245, R246 ;  /* 0x000000f6f5f57220 */ /* 0x002fc80000400000 */
[-CC-:B------:R-:W-:Y:S01]  /*13370*/  FFMA R249, R25, R246.reuse, -R245.reuse ;  /* 0x000000f619f97223 */ /* 0x180fe200000008f5 */
[-CC-:B------:R-:W-:Y:S01]  /*13380*/  FFMA R250, R28, R246.reuse, -R245.reuse ;  /* 0x000000f61cfa7223 */ /* 0x180fe200000008f5 */
[-CC-:B------:R-:W-:Y:S01]  /*13390*/  FFMA R248, R24, R246.reuse, -R245.reuse ;  /* 0x000000f618f87223 */ /* 0x180fe200000008f5 */
[-C--:B------:R-:W-:Y:S01]  /*133a0*/  FMUL R25, R247, R246.reuse ;  /* 0x000000f6f7197220 */ /* 0x080fe20000400000 */
[-CC-:B------:R-:W-:Y:S01]  /*133b0*/  FFMA R251, R29, R246.reuse, -R245.reuse ;  /* 0x000000f61dfb7223 */ /* 0x180fe200000008f5 */
[----:B------:R-:W-:Y:S01]  /*133c0*/  FSETP.GEU.AND P6, PT, R249, -126, PT ;  /* 0xc2fc0000f900780b */ /* 0x000fe20003fce000 */
[-C--:B------:R-:W-:Y:S01]  /*133d0*/  FFMA R56, R56, R246.reuse, -R245 ;  /* 0x000000f638387223 */ /* 0x080fe200000008f5 */
[----:B------:R-:W-:Y:S01]  /*133e0*/  FSETP.GEU.AND P3, PT, R250, -126, PT ;  /* 0xc2fc0000fa00780b */ /* 0x000fe20003f6e000 */
[-CC-:B------:R-:W-:Y:S01]  /*133f0*/  FFMA R247, R26, R246.reuse, -R25.reuse ;  /* 0x000000f61af77223 */ /* 0x180fe20000000819 */
[----:B------:R-:W-:Y:S01]  /*13400*/  FSETP.GEU.AND P5, PT, R248, -126, PT ;  /* 0xc2fc0000f800780b */ /* 0x000fe20003fae000 */
[-CC-:B------:R-:W-:Y:S01]  /*13410*/  FFMA R252, R38, R246.reuse, -R25.reuse ;  /* 0x000000f626fc7223 */ /* 0x180fe20000000819 */
[----:B------:R-:W-:Y:S01]  /*13420*/  FSETP.GEU.AND P4, PT, R251, -126, PT ;  /* 0xc2fc0000fb00780b */ /* 0x000fe20003f8e000 */
[-CC-:B------:R-:W-:Y:S01]  /*13430*/  FFMA R50, R50, R246.reuse, -R25.reuse ;  /* 0x000000f632327223 */ /* 0x180fe20000000819 */
[-CC-:B------:R-:W-:Y:S01]  /*13440*/  FFMA R51, R51, R246.reuse, -R25.reuse ;  /* 0x000000f633337223 */ /* 0x180fe20000000819 */
[-CC-:B------:R-:W-:Y:S01]  /*13450*/  FFMA R54, R54, R246.reuse, -R25.reuse ;  /* 0x000000f636367223 */ /* 0x180fe20000000819 */
[-CC-:B------:R-:W-:Y:S01]  /*13460*/  FFMA R55, R55, R246.reuse, -R25.reuse ;  /* 0x000000f637377223 */ /* 0x180fe20000000819 */
[-CC-:B------:R-:W-:Y:S01]  /*13470*/  FFMA R58, R58, R246.reuse, -R25.reuse ;  /* 0x000000f63a3a7223 */ /* 0x180fe20000000819 */
[-CC-:B------:R-:W-:Y:S01]  /*13480*/  FFMA R59, R59, R246.reuse, -R25.reuse ;  /* 0x000000f63b3b7223 */ /* 0x180fe20000000819 */
[----:B------:R-:W-:Y:S01]  /*13490*/  @!P6 FMUL R249, R249, 0.5 ;  /* 0x3f000000f9f9e820 */ /* 0x000fe20000400000 */
[-CC-:B------:R-:W-:Y:S01]  /*134a0*/  FFMA R62, R62, R246.reuse, -R25.reuse ;  /* 0x000000f63e3e7223 */ /* 0x180fe20000000819 */
[----:B------:R-:W-:Y:S01]  /*134b0*/  @!P3 FMUL R250, R250, 0.5 ;  /* 0x3f000000fafab820 */ /* 0x000fe20000400000 */
[-CC-:B------:R-:W-:Y:S01]  /*134c0*/  FFMA R63, R63, R246.reuse, -R25.reuse ;  /* 0x000000f63f3f7223 */ /* 0x180fe20000000819 */
[----:B------:R1:W2:Y:S01]  /*134d0*/  MUFU.EX2 R28, R249 ;  /* 0x000000f9001c7308 */ /* 0x0002a20000000800 */
[----:B------:R-:W-:Y:S01]  /*134e0*/  @!P5 FMUL R248, R248, 0.5 ;  /* 0x3f000000f8f8d820 */ /* 0x000fe20000400000 */
[----:B------:R-:W-:Y:S01]  /*134f0*/  @!P4 FMUL R251, R251, 0.5 ;  /* 0x3f000000fbfbc820 */ /* 0x000fe20000400000 */
[-CC-:B------:R-:W-:Y:S01]  /*13500*/  FFMA R66, R66, R246.reuse, -R25.reuse ;  /* 0x000000f642427223 */ /* 0x180fe20000000819 */
[-CC-:B------:R-:W-:Y:S01]  /*13510*/  FFMA R67, R67, R246.reuse, -R25.reuse ;  /* 0x000000f643437223 */ /* 0x180fe20000000819 */
[-CC-:B------:R-:W-:Y:S01]  /*13520*/  FFMA R70, R70, R246.reuse, -R25.reuse ;  /* 0x000000f646467223 */ /* 0x180fe20000000819 */
[-CC-:B------:R-:W-:Y:S01]  /*13530*/  FFMA R71, R71, R246.reuse, -R25.reuse ;  /* 0x000000f647477223 */ /* 0x180fe20000000819 */
[-CC-:B------:R-:W-:Y:S01]  /*13540*/  FFMA R74, R74, R246.reuse, -R25.reuse ;  /* 0x000000f64a4a7223 */ /* 0x180fe20000000819 */
[----:B------:R3:W4:Y:S01]  /*13550*/  MUFU.EX2 R26, R250 ;  /* 0x000000fa001a7308 */ /* 0x0007220000000800 */
[-CC-:B-1----:R-:W-:Y:S01]  /*13560*/  FFMA R249, R30, R246.reuse, -R25.reuse ;  /* 0x000000f61ef97223 */ /* 0x182fe20000000819 */
[-CC-:B------:R-:W-:Y:S01]  /*13570*/  FFMA R75, R75, R246.reuse, -R25.reuse ;  /* 0x000000f64b4b7223 */ /* 0x180fe20000000819 */
[-CC-:B------:R-:W-:Y:S01]  /*13580*/  FFMA R78, R78, R246.reuse, -R25.reuse ;  /* 0x000000f64e4e7223 */ /* 0x180fe20000000819 */
[-CC-:B------:R-:W-:Y:S01]  /*13590*/  FFMA R79, R79, R246.reuse, -R25.reuse ;  /* 0x000000f64f4f7223 */ /* 0x180fe20000000819 */
[-CC-:B------:R-:W-:Y:S01]  /*135a0*/  FFMA R82, R82, R246.reuse, -R25.reuse ;  /* 0x000000f652527223 */ /* 0x180fe20000000819 */
[-CC-:B------:R-:W-:Y:S01]  /*135b0*/  FFMA R83, R83, R246.reuse, -R25.reuse ;  /* 0x000000f653537223 */ /* 0x180fe20000000819 */
[--C-:B------:R-:W-:Y:S01]  /*135c0*/  FFMA R86, R86, R246, -R25.reuse ;  /* 0x000000f656567223 */ /* 0x100fe20000000819 */
[----:B------:R1:W5:Y:S01]  /*135d0*/  MUFU.EX2 R24, R248 ;  /* 0x000000f800187308 */ /* 0x0003620000000800 */
[----:B--2---:R-:W-:Y:S01]  /*135e0*/  @!P6 FMUL R28, R28, R28 ;  /* 0x0000001c1c1ce220 */ /* 0x004fe20000400000 */
[-CC-:B---3--:R-:W-:Y:S01]  /*135f0*/  FFMA R250, R31, R246.reuse, -R25.reuse ;  /* 0x000000f61ffa7223 */ /* 0x188fe20000000819 */
[-CC-:B------:R-:W-:Y:S01]  /*13600*/  FFMA R87, R87, R246.reuse, -R25.reuse ;  /* 0x000000f657577223 */ /* 0x180fe20000000819 */
[-CC-:B------:R-:W-:Y:S01]  /*13610*/  FFMA R90, R90, R246.reuse, -R25.reuse ;  /* 0x000000f65a5a7223 */ /* 0x180fe20000000819 */
[-CC-:B------:R-:W-:Y:S01]  /*13620*/  FFMA R91, R91, R246.reuse, -R25.reuse ;  /* 0x000000f65b5b7223 */ /* 0x180fe20000000819 */
[-CC-:B------:R-:W-:Y:S01]  /*13630*/  FFMA R94, R94, R246.reuse, -R25.reuse ;  /* 0x000000f65e5e7223 */ /* 0x180fe20000000819 */
[-CC-:B------:R-:W-:Y:S01]  /*13640*/  FFMA R95, R95, R246.reuse, -R25.reuse ;  /* 0x000000f65f5f7223 */ /* 0x180fe20000000819 */
[-CC-:B------:R-:W-:Y:S01]  /*13650*/  FFMA R98, R98, R246.reuse, -R25.reuse ;  /* 0x000000f662627223 */ /* 0x180fe20000000819 */
[--C-:B-1----:R-:W-:Y:S01]  /*13660*/  FFMA R248, R27, R246, -R25.reuse ;  /* 0x000000f61bf87223 */ /* 0x102fe20000000819 */
[----:B----4-:R-:W-:Y:S01]  /*13670*/  @!P3 FMUL R26, R26, R26 ;  /* 0x0000001a1a1ab220 */ /* 0x010fe20000400000 */
[----:B------:R-:W-:Y:S01]  /*13680*/  FSETP.GEU.AND P3, PT, R249, -126, PT ;  /* 0xc2fc0000f900780b */ /* 0x000fe20003f6e000 */
[----:B------:R1:W2:Y:S01]  /*13690*/  MUFU.EX2 R27, R251 ;  /* 0x000000fb001b7308 */ /* 0x0002a20000000800 */
[-CC-:B------:R-:W-:Y:S01]  /*136a0*/  FFMA R99, R99, R246.reuse, -R25.reuse ;  /* 0x000000f663637223 */ /* 0x180fe20000000819 */
[----:B------:R-:W-:Y:S01]  /*136b0*/  FSETP.GEU.AND P6, PT, R248, -126, PT ;  /* 0xc2fc0000f800780b */ /* 0x000fe20003fce000 */
[-CC-:B------:R-:W-:Y:S01]  /*136c0*/  FFMA R102, R102, R246.reuse, -R25.reuse ;  /* 0x000000f666667223 */ /* 0x180fe20000000819 */
[--C-:B------:R-:W-:Y:S01]  /*136d0*/  FFMA R103, R103, R246, -R25.reuse ;  /* 0x000000f667677223 */ /* 0x100fe20000000819 */
[----:B-----5:R-:W-:Y:S01]  /*136e0*/  @!P5 FMUL R24, R24, R24 ;  /* 0x000000181818d220 */ /* 0x020fe20000400000 */
[----:B------:R-:W-:Y:S01]  /*136f0*/  FSETP.GEU.AND P5, PT, R247, -126, PT ;  /* 0xc2fc0000f700780b */ /* 0x000fe20003fae000 */
[-CC-:B------:R-:W-:Y:S01]  /*13700*/  FFMA R106, R106, R246.reuse, -R25.reuse ;  /* 0x000000f66a6a7223 */ /* 0x180fe20000000819 */
[-C--:B------:R-:W-:Y:S01]  /*13710*/  FFMA R107, R107, R246.reuse, -R25 ;  /* 0x000000f66b6b7223 */ /* 0x080fe20000000819 */
[----:B-1----:R-:W-:Y:S01]  /*13720*/  FFMA R251, R32, R246, -R245 ;  /* 0x000000f620fb7223 */ /* 0x002fe200000008f5 */
[----:B------:R-:W-:Y:S01]  /*13730*/  FFMA R14, R243, R14, R24 ;  /* 0x0000000ef30e7223 */ /* 0x000fe20000000018 */
[-CC-:B------:R-:W-:Y:S01]  /*13740*/  FFMA R110, R110, R246.reuse, -R25.reuse ;  /* 0x000000f66e6e7223 */ /* 0x180fe20000000819 */
[----:B------:R-:W-:Y:S01]  /*13750*/  @!P3 FMUL R249, R249, 0.5 ;  /* 0x3f000000f9f9b820 */ /* 0x000fe20000400000 */
[-CC-:B------:R-:W-:Y:S01]  /*13760*/  FFMA R111, R111, R246.reuse, -R25.reuse ;  /* 0x000000f66f6f7223 */ /* 0x180fe20000000819 */
[-CC-:B------:R-:W-:Y:S01]  /*13770*/  FFMA R114, R114, R246.reuse, -R25.reuse ;  /* 0x000000f672727223 */ /* 0x180fe20000000819 */
[----:B------:R-:W-:Y:S01]  /*13780*/  @!P6 FMUL R248, R248, 0.5 ;  /* 0x3f000000f8f8e820 */ /* 0x000fe20000400000 */
[----:B------:R1:W3:Y:S01]  /*13790*/  MUFU.EX2 R31, R249 ;  /* 0x000000f9001f7308 */ /* 0x0002e20000000800 */
[----:B--2---:R-:W-:Y:S01]  /*137a0*/  @!P4 FMUL R27, R27, R27 ;  /* 0x0000001b1b1bc220 */ /* 0x004fe20000400000 */
[----:B------:R-:W-:Y:S01]  /*137b0*/  FSETP.GEU.AND P4, PT, R250, -126, PT ;  /* 0xc2fc0000fa00780b */ /* 0x000fe20003f8e000 */
[----:B------:R-:W-:Y:S01]  /*137c0*/  @!P5 FMUL R247, R247, 0.5 ;  /* 0x3f000000f7f7d820 */ /* 0x000fe20000400000 */
[-CC-:B------:R-:W-:Y:S01]  /*137d0*/  FFMA R115, R115, R246.reuse, -R25.reuse ;  /* 0x000000f673737223 */ /* 0x180fe20000000819 */
[-CC-:B------:R-:W-:Y:S01]  /*137e0*/  FFMA R118, R118, R246.reuse, -R25.reuse ;  /* 0x000000f676767223 */ /* 0x180fe20000000819 */
[-CC-:B------:R-:W-:Y:S01]  /*137f0*/  FFMA R119, R119, R246.reuse, -R25.reuse ;  /* 0x000000f677777223 */ /* 0x180fe20000000819 */
[-C--:B------:R-:W-:Y:S01]  /*13800*/  FFMA R122, R122, R246.reuse, -R25 ;  /* 0x000000f67a7a7223 */ /* 0x080fe20000000819 */
[----:B------:R2:W4:Y:S01]  /*13810*/  MUFU.EX2 R30, R248 ;  /* 0x000000f8001e7308 */ /* 0x0005220000000800 */
[-C--:B-1----:R-:W-:Y:S01]  /*13820*/  FFMA R249, R37, R246.reuse, -R245 ;  /* 0x000000f625f97223 */ /* 0x082fe200000008f5 */
[-CC-:B------:R-:W-:Y:S01]  /*13830*/  FFMA R123, R123, R246.reuse, -R25.reuse ;  /* 0x000000f67b7b7223 */ /* 0x180fe20000000819 */
[-CC-:B------:R-:W-:Y:S01]  /*13840*/  FFMA R126, R126, R246.reuse, -R25.reuse ;  /* 0x000000f67e7e7223 */ /* 0x180fe20000000819 */
[-CC-:B------:R-:W-:Y:S01]  /*13850*/  FFMA R127, R127, R246.reuse, -R25.reuse ;  /* 0x000000f67f7f7223 */ /* 0x180fe20000000819 */
[-CC-:B------:R-:W-:Y:S01]  /*13860*/  FFMA R130, R130, R246.reuse, -R25.reuse ;  /* 0x000000f682827223 */ /* 0x180fe20000000819 */
[-C--:B------:R-:W-:Y:S01]  /*13870*/  FFMA R131, R131, R246.reuse, -R25 ;  /* 0x000000f683837223 */ /* 0x080fe20000000819 */
[----:B------:R-:W-:Y:S01]  /*13880*/  @!P4 FMUL R250, R250, 0.5 ;  /* 0x3f000000fafac820 */ /* 0x000fe20000400000 */
[----:B------:R1:W5:Y:S01]  /*13890*/  MUFU.EX2 R29, R247 ;  /* 0x000000f7001d7308 */ /* 0x0003620000000800 */
[-C--:B--2---:R-:W-:Y:S01]  /*138a0*/  FFMA R248, R36, R246.reuse, -R245 ;  /* 0x000000f624f87223 */ /* 0x084fe200000008f5 */
[----:B---3--:R-:W-:Y:S01]  /*138b0*/  @!P3 FMUL R31, R31, R31 ;  /* 0x0000001f1f1fb220 */ /* 0x008fe20000400000 */
[-CC-:B------:R-:W-:Y:S01]  /*138c0*/  FFMA R134, R134, R246.reuse, -R25.reuse ;  /* 0x000000f686867223 */ /* 0x180fe20000000819 */
[-CC-:B------:R-:W-:Y:S01]  /*138d0*/  FFMA R135, R135, R246.reuse, -R25.reuse ;  /* 0x000000f687877223 */ /* 0x180fe20000000819 */
[-CC-:B------:R-:W-:Y:S01]  /*138e0*/  FFMA R138, R138, R246.reuse, -R25.reuse ;  /* 0x000000f68a8a7223 */ /* 0x180fe20000000819 */
[----:B------:R-:W-:Y:S01]  /*138f0*/  FSETP.GEU.AND P3, PT, R248, -126, PT ;  /* 0xc2fc0000f800780b */ /* 0x000fe20003f6e000 */
[-C--:B------:R-:W-:Y:S01]  /*13900*/  FFMA R139, R139, R246.reuse, -R25 ;  /* 0x000000f68b8b7223 */ /* 0x080fe20000000819 */
[----:B------:R2:W3:Y:S01]  /*13910*/  MUFU.EX2 R32, R250 ;  /* 0x000000fa00207308 */ /* 0x0004e20000000800 */
[----:B-1----:R-:W-:Y:S01]  /*13920*/  FFMA R247, R33, R246, -R245 ;  /* 0x000000f621f77223 */ /* 0x002fe200000008f5 */
[----:B----4-:R-:W-:Y:S01]  /*13930*/  @!P6 FMUL R30, R30, R30 ;  /* 0x0000001e1e1ee220 */ /* 0x010fe20000400000 */
[-CC-:B------:R-:W-:Y:S01]  /*13940*/  FFMA R142, R142, R246.reuse, -R25.reuse ;  /* 0x000000f68e8e7223 */ /* 0x180fe20000000819 */
[-CC-:B------:R-:W-:Y:S01]  /*13950*/  FFMA R143, R143, R246.reuse, -R25.reuse ;  /* 0x000000f68f8f7223 */ /* 0x180fe20000000819 */
[-CC-:B------:R-:W-:Y:S01]  /*13960*/  FFMA R146, R146, R246.reuse, -R25.reuse ;  /* 0x000000f692927223 */ /* 0x180fe20000000819 */
[----:B------:R-:W-:Y:S01]  /*13970*/  FSETP.GEU.AND P6, PT, R247, -126, PT ;  /* 0xc2fc0000f700780b */ /* 0x000fe20003fce000 */
[-CC-:B------:R-:W-:Y:S01]  /*13980*/  FFMA R147, R147, R246.reuse, -R25.reuse ;  /* 0x000000f693937223 */ /* 0x180fe20000000819 */
[-CC-:B------:R-:W-:Y:S01]  /*13990*/  FFMA R150, R150, R246.reuse, -R25.reuse ;  /* 0x000000f696967223 */ /* 0x180fe20000000819 */
[----:B-----5:R-:W-:Y:S01]  /*139a0*/  @!P5 FMUL R29, R29, R29 ;  /* 0x0000001d1d1dd220 */ /* 0x020fe20000400000 */
[----:B------:R-:W-:Y:S01]  /*139b0*/  FSETP.GEU.AND P5, PT, R251, -126, PT ;  /* 0xc2fc0000fb00780b */ /* 0x000fe20003fae000 */
[----:B------:R-:W-:Y:S01]  /*139c0*/  @!P3 FMUL R248, R248, 0.5 ;  /* 0x3f000000f8f8b820 */ /* 0x000fe20000400000 */
[-CC-:B--2---:R-:W-:Y:S01]  /*139d0*/  FFMA R250, R34, R246.reuse, -R25.reuse ;  /* 0x000000f622fa7223 */ /* 0x184fe20000000819 */
[-C--:B------:R-:W-:Y:S01]  /*139e0*/  FFMA R151, R151, R246.reuse, -R25 ;  /* 0x000000f697977223 */ /* 0x080fe20000000819 */
[-CC-:B------:R-:W-:Y:S01]  /*139f0*/  FFMA R57, R57, R246.reuse, -R245.reuse ;  /* 0x000000f639397223 */ /* 0x180fe200000008f5 */
[----:B------:R1:W2:Y:S01]  /*13a00*/  MUFU.EX2 R34, R248 ;  /* 0x000000f800227308 */ /* 0x0002a20000000800 */
[--C-:B------:R-:W-:Y:S01]  /*13a10*/  FFMA R60, R60, R246, -R245.reuse ;  /* 0x000000f63c3c7223 */ /* 0x100fe200000008f5 */
[----:B---3--:R-:W-:Y:S01]  /*13a20*/  @!P4 FMUL R32, R32, R32 ;  /* 0x000000202020c220 */ /* 0x008fe20000400000 */
[----:B------:R-:W-:Y:S01]  /*13a30*/  FSETP.GEU.AND P4, PT, R249, -126, PT ;  /* 0xc2fc0000f900780b */ /* 0x000fe20003f8e000 */
[----:B------:R-:W-:Y:S01]  /*13a40*/  @!P6 FMUL R247, R247, 0.5 ;  /* 0x3f000000f7f7e820 */ /* 0x000fe20000400000 */
[-CC-:B------:R-:W-:Y:S01]  /*13a50*/  FFMA R61, R61, R246.reuse, -R245.reuse ;  /* 0x000000f63d3d7223 */ /* 0x180fe200000008f5 */
[-CC-:B------:R-:W-:Y:S01]  /*13a60*/  FFMA R64, R64, R246.reuse, -R245.reuse ;  /* 0x000000f640407223 */ /* 0x180fe200000008f5 */
[-C--:B------:R-:W-:Y:S01]  /*13a70*/  FFMA R65, R65, R246.reuse, -R245 ;  /* 0x000000f641417223 */ /* 0x080fe200000008f5 */
[----:B------:R3:W4:Y:S01]  /*13a80*/  MUFU.EX2 R36, R247 ;  /* 0x000000f700247308 */ /* 0x0007220000000800 */
[----:B------:R-:W-:Y:S01]  /*13a90*/  @!P5 FMUL R251, R251, 0.5 ;  /* 0x3f000000fbfbd820 */ /* 0x000fe20000400000 */
[-C--:B-1----:R-:W-:Y:S01]  /*13aa0*/  FFMA R248, R39, R246.reuse, -R25 ;  /* 0x000000f627f87223 */ /* 0x082fe20000000819 */
[-CC-:B------:R-:W-:Y:S01]  /*13ab0*/  FFMA R68, R68, R246.reuse, -R245.reuse ;  /* 0x000000f644447223 */ /* 0x180fe200000008f5 */
[-CC-:B------:R-:W-:Y:S01]  /*13ac0*/  FFMA R69, R69, R246.reuse, -R245.reuse ;  /* 0x000000f645457223 */ /* 0x180fe200000008f5 */
[-CC-:B------:R-:W-:Y:S01]  /*13ad0*/  FFMA R72, R72, R246.reuse, -R245.reuse ;  /* 0x000000f648487223 */ /* 0x180fe200000008f5 */
[-CC-:B------:R-:W-:Y:S01]  /*13ae0*/  FFMA R73, R73, R246.reuse, -R245.reuse ;  /* 0x000000f649497223 */ /* 0x180fe200000008f5 */
[--C-:B------:R-:W-:Y:S01]  /*13af0*/  FFMA R76, R76, R246, -R245.reuse ;  /* 0x000000f64c4c7223 */ /* 0x100fe200000008f5 */
[----:B------:R1:W5:Y:S01]  /*13b00*/  MUFU.EX2 R33, R251 ;  /* 0x000000fb00217308 */ /* 0x0003620000000800 */
[----:B------:R-:W-:Y:S01]  /*13b10*/  @!P4 FMUL R249, R249, 0.5 ;  /* 0x3f000000f9f9c820 */ /* 0x000fe20000400000 */
[----:B--2---:R-:W-:Y:S01]  /*13b20*/  @!P3 FMUL R34, R34, R34 ;  /* 0x000000222222b220 */ /* 0x004fe20000400000 */
[----:B------:R-:W-:Y:S01]  /*13b30*/  FSETP.GEU.AND P3, PT, R252, -126, PT ;  /* 0xc2fc0000fc00780b */ /* 0x000fe20003f6e000 */
[-CC-:B---3--:R-:W-:Y:S01]  /*13b40*/  FFMA R247, R44, R246.reuse, -R245.reuse ;  /* 0x000000f62cf77223 */ /* 0x188fe200000008f5 */
[-CC-:B------:R-:W-:Y:S01]  /*13b50*/  FFMA R77, R77, R246.reuse, -R245.reuse ;  /* 0x000000f64d4d7223 */ /* 0x180fe200000008f5 */
[-CC-:B------:R-:W-:Y:S01]  /*13b60*/  FFMA R80, R80, R246.reuse, -R245.reuse ;  /* 0x000000f650507223 */ /* 0x180fe200000008f5 */
[-CC-:B------:R-:W-:Y:S01]  /*13b70*/  FFMA R81, R81, R246.reuse, -R245.reuse ;  /* 0x000000f651517223 */ /* 0x180fe200000008f5 */
[-C--:B------:R-:W-:Y:S01]  /*13b80*/  FFMA R84, R84, R246.reuse, -R245 ;  /* 0x000000f654547223 */ /* 0x080fe200000008f5 */
[----:B-1----:R-:W-:Y:S01]  /*13b90*/  FFMA R251, R35, R246, -R25 ;  /* 0x000000f623fb7223 */ /* 0x002fe20000000819 */
[----:B----4-:R-:W-:Y:S01]  /*13ba0*/  @!P6 FMUL R36, R36, R36 ;  /* 0x000000242424e220 */ /* 0x010fe20000400000 */
[----:B------:R1:W2:Y:S01]  /*13bb0*/  MUFU.EX2 R35, R249 ;  /* 0x000000f900237308 */ /* 0x0002a20000000800 */
[-CC-:B------:R-:W-:Y:S01]  /*13bc0*/  FFMA R85, R85, R246.reuse, -R245.reuse ;  /* 0x000000f655557223 */ /* 0x180fe200000008f5 */
[-CC-:B------:R-:W-:Y:S01]  /*13bd0*/  FFMA R88, R88, R246.reuse, -R245.reuse ;  /* 0x000000f658587223 */ /* 0x180fe200000008f5 */
[----:B------:R-:W-:Y:S01]  /*13be0*/  FSETP.GEU.AND P6, PT, R251, -126, PT ;  /* 0xc2fc0000fb00780b */ /* 0x000fe20003fce000 */
[-CC-:B------:R-:W-:Y:S01]  /*13bf0*/  FFMA R89, R89, R246.reuse, -R245.reuse ;  /* 0x000000f659597223 */ /* 0x180fe200000008f5 */
[----:B------:R-:W-:Y:S01]  /*13c00*/  @!P3 FMUL R252, R252, 0.5 ;  /* 0x3f000000fcfcb820 */ /* 0x000fe20000400000 */
[----:B-----5:R-:W-:Y:S01]  /*13c10*/  @!P5 FMUL R33, R33, R33 ;  /* 0x000000212121d220 */ /* 0x020fe20000400000 */
[----:B------:R-:W-:Y:S01]  /*13c20*/  FSETP.GEU.AND P5, PT, R250, -126, PT ;  /* 0xc2fc0000fa00780b */ /* 0x000fe20003fae000 */
        /* <DEDUP_REMOVED lines=8> */
[----:B------:R-:W-:Y:S01]  /*13cb0*/  @!P6 FMUL R251, R251, 0.5 ;  /* 0x3f000000fbfbe820 */ /* 0x000fe20000400000 */
[----:B--2---:R-:W-:Y:S01]  /*13cc0*/  @!P4 FMUL R35, R35, R35 ;  /* 0x000000232323c220 */ /* 0x004fe20000400000 */
[----:B------:R-:W-:Y:S01]  /*13cd0*/  FSETP.GEU.AND P4, PT, R248, -126, PT ;  /* 0xc2fc0000f800780b */ /* 0x000fe20003f8e000 */
[-C--:B---3--:R-:W-:Y:S01]  /*13ce0*/  FFMA R252, R45, R246.reuse, -R245 ;  /* 0x000000f62dfc7223 */ /* 0x088fe200000008f5 */
[----:B------:R1:W2:Y:S01]  /*13cf0*/  MUFU.EX2 R38, R251 ;  /* 0x000000fb00267308 */ /* 0x0002a20000000800 */
[----:B------:R-:W-:Y:S01]  /*13d00*/  @!P5 FMUL R250, R250, 0.5 ;  /* 0x3f000000fafad820 */ /* 0x000fe20000400000 */
[-C--:B------:R-:W-:Y:S01]  /*13d10*/  FFMA R45, R42, R246.reuse, -R25 ;  /* 0x000000f62a2d7223 */ /* 0x080fe20000000819 */
[-CC-:B------:R-:W-:Y:S01]  /*13d20*/  FFMA R104, R104, R246.reuse, -R245.reuse ;  /* 0x000000f668687223 */ /* 0x180fe200000008f5 */
[-CC-:B------:R-:W-:Y:S01]  /*13d30*/  FFMA R105, R105, R246.reuse, -R245.reuse ;  /* 0x000000f669697223 */ /* 0x180fe200000008f5 */
[-C--:B------:R-:W-:Y:S01]  /*13d40*/  FFMA R108, R108, R246.reuse, -R245 ;  /* 0x000000f66c6c7223 */ /* 0x080fe200000008f5 */
[----:B----4-:R-:W-:Y:S01]  /*13d50*/  @!P3 FMUL R39, R39, R39 ;  /* 0x000000272727b220 */ /* 0x010fe20000400000 */
[----:B------:R-:W-:Y:S01]  /*13d60*/  FSETP.GEU.AND P3, PT, R247, -126, PT ;  /* 0xc2fc0000f700780b */ /* 0x000fe20003f6e000 */
[----:B------:R3:W4:Y:S01]  /*13d70*/  MUFU.EX2 R37, R250 ;  /* 0x000000fa00257308 */ /* 0x0007220000000800 */
[----:B-1----:R-:W-:Y:S01]  /*13d80*/  FFMA R251, R43, R246, -R25 ;  /* 0x000000f62bfb7223 */ /* 0x002fe20000000819 */
[----:B------:R-:W-:Y:S01]  /*13d90*/  MOV R43, R252 ;  /* 0x000000fc002b7202 */ /* 0x000fe20000000f00 */
[----:B------:R-:W-:Y:S01]  /*13da0*/  @!P4 FMUL R248, R248, 0.5 ;  /* 0x3f000000f8f8c820 */ /* 0x000fe20000400000 */
[-CC-:B------:R-:W-:Y:S01]  /*13db0*/  FFMA R109, R109, R246.reuse, -R245.reuse ;  /* 0x000000f66d6d7223 */ /* 0x180fe200000008f5 */
[-CC-:B------:R-:W-:Y:S01]  /*13dc0*/  FFMA R112, R112, R246.reuse, -R245.reuse ;  /* 0x000000f670707223 */ /* 0x180fe200000008f5 */
[-CC-:B------:R-:W-:Y:S01]  /*13dd0*/  FFMA R113, R113, R246.reuse, -R245.reuse ;  /* 0x000000f671717223 */ /* 0x180fe200000008f5 */
[-CC-:B------:R-:W-:Y:S01]  /*13de0*/  FFMA R116, R116, R246.reuse, -R245.reuse ;  /* 0x000000f674747223 */ /* 0x180fe200000008f5 */
[----:B------:R1:W5:Y:S01]  /*13df0*/  MUFU.EX2 R40, R248 ;  /* 0x000000f800287308 */ /* 0x0003620000000800 */
[--C-:B---3--:R-:W-:Y:S01]  /*13e00*/  FFMA R250, R41, R246, -R245.reuse ;  /* 0x000000f629fa7223 */ /* 0x108fe200000008f5 */
[----:B--2---:R-:W-:Y:S01]  /*13e10*/  @!P6 FMUL R38, R38, R38 ;  /* 0x000000262626e220 */ /* 0x004fe20000400000 */
[-CC-:B------:R-:W-:Y:S01]  /*13e20*/  FFMA R117, R117, R246.reuse, -R245.reuse ;  /* 0x000000f675757223 */ /* 0x180fe200000008f5 */
[----:B------:R-:W-:Y:S01]  /*13e30*/  @!P3 FMUL R247, R247, 0.5 ;  /* 0x3f000000f7f7b820 */ /* 0x000fe20000400000 */
[-CC-:B------:R-:W-:Y:S01]  /*13e40*/  FFMA R120, R120, R246.reuse, -R245.reuse ;  /* 0x000000f678787223 */ /* 0x180fe200000008f5 */
[----:B------:R-:W-:Y:S01]  /*13e50*/  FSETP.GEU.AND P6, PT, R250, -126, PT ;  /* 0xc2fc0000fa00780b */ /* 0x000fe20003fce000 */
[-CC-:B------:R-:W-:Y:S01]  /*13e60*/  FFMA R121, R121, R246.reuse, -R245.reuse ;  /* 0x000000f679797223 */ /* 0x180fe200000008f5 */
[----:B------:R2:W-:Y:S01]  /*13e70*/  MUFU.EX2 R42, R247 ;  /* 0x000000f7002a7308 */ /* 0x0005e20000000800 */
[----:B----4-:R-:W-:Y:S01]  /*13e80*/  @!P5 FMUL R37, R37, R37 ;  /* 0x000000252525d220 */ /* 0x010fe20000400000 */
[----:B------:R-:W-:Y:S01]  /*13e90*/  FSETP.GEU.AND P5, PT, R249, -126, PT ;  /* 0xc2fc0000f900780b */ /* 0x000fe20003fae000 */
[-CC-:B-1----:R-:W-:Y:S01]  /*13ea0*/  FFMA R248, R52, R246.reuse, -R245.reuse ;  /* 0x000000f634f87223 */ /* 0x182fe200000008f5 */
[-CC-:B------:R-:W-:Y:S01]  /*13eb0*/  FFMA R124, R124, R246.reuse, -R245.reuse ;  /* 0x000000f67c7c7223 */ /* 0x180fe200000008f5 */
[-CC-:B------:R-:W-:Y:S01]  /*13ec0*/  FFMA R125, R125, R246.reuse, -R245.reuse ;  /* 0x000000f67d7d7223 */ /* 0x180fe200000008f5 */
[-CC-:B------:R-:W-:Y:S01]  /*13ed0*/  FFMA R128, R128, R246.reuse, -R245.reuse ;  /* 0x000000f680807223 */ /* 0x180fe200000008f5 */
[-CC-:B------:R-:W-:Y:S01]  /*13ee0*/  FFMA R129, R129, R246.reuse, -R245.reuse ;  /* 0x000000f681817223 */ /* 0x180fe200000008f5 */
[----:B------:R-:W-:Y:S01]  /*13ef0*/  FFMA R132, R132, R246, -R245 ;  /* 0x000000f684847223 */ /* 0x000fe200000008f5 */
[----:B-----5:R-:W-:Y:S01]  /*13f00*/  @!P4 FMUL R40, R40, R40 ;  /* 0x000000282828c220 */ /* 0x020fe20000400000 */
[----:B------:R-:W-:Y:S01]  /*13f10*/  FSETP.GEU.AND P4, PT, R252, -126, PT ;  /* 0xc2fc0000fc00780b */ /* 0x000fe20003f8e000 */
[----:B------:R-:W-:Y:S01]  /*13f20*/  @!P6 FMUL R250, R250, 0.5 ;  /* 0x3f000000fafae820 */ /* 0x000fe20000400000 */
[----:B------:R-:W-:Y:S01]  /*13f30*/  FFMA R252, R46, R246, -R25 ;  /* 0x000000f62efc7223 */ /* 0x000fe20000000819 */
[----:B------:R-:W-:-:S02]  /*13f40*/  IMAD.MOV.U32 R46, RZ, RZ, R251 ;  /* 0x000000ffff2e7224 */ /* 0x000fc400078e00fb */
[-C--:B------:R-:W-:Y:S01]  /*13f50*/  FFMA R251, R47, R246.reuse, -R25 ;  /* 0x000000f62ffb7223 */ /* 0x080fe20000000819 */
[----:B------:R1:W3:Y:S01]  /*13f60*/  MUFU.EX2 R44, R250 ;  /* 0x000000fa002c7308 */ /* 0x0002e20000000800 */
[----:B------:R-:W-:Y:S01]  /*13f70*/  @!P5 FMUL R249, R249, 0.5 ;  /* 0x3f000000f9f9d820 */ /* 0x000fe20000400000 */
[-CC-:B--2---:R-:W-:Y:S01]  /*13f80*/  FFMA R247, R53, R246.reuse, -R245.reuse ;  /* 0x000000f635f77223 */ /* 0x184fe200000008f5 */
        /* <DEDUP_REMOVED lines=10> */
[----:B------:R-:W-:Y:S01]  /*14030*/  FFMA R149, R149, R246, -R245 ;  /* 0x000000f695957223 */ /* 0x000fe200000008f5 */
[----:B------:R-:W-:Y:S01]  /*14040*/  FADD R25, R14, R28 ;  /* 0x0000001c0e197221 */ /* 0x000fe20000000000 */
[----:B------:R-:W-:Y:S01]  /*14050*/  FFMA R13, R242, R13, R29 ;  /* 0x0000000df20d7223 */ /* 0x000fe2000000001d */
[----:B------:R-:W-:Y:S01]  /*14060*/  F2FP.F16.F32.PACK_AB R24, R28, R24 ;  /* 0x000000181c18723e */ /* 0x000fe200000000ff */
[----:B--2---:R-:W-:Y:S01]  /*14070*/  FFMA R249, R49, R246, -R245 ;  /* 0x000000f631f97223 */ /* 0x004fe200000008f5 */
[----:B------:R-:W-:Y:S01]  /*14080*/  MOV R246, UR22 ;  /* 0x0000001600f67c02 */ /* 0x000fe20008000f00 */
[----:B------:R-:W-:Y:S01]  /*14090*/  FADD R14, R25, R26 ;  /* 0x0000001a190e7221 */ /* 0x000fe20000000000 */
[----:B------:R-:W-:Y:S01]  /*140a0*/  FADD R28, R13, R30 ;  /* 0x0000001e0d1c7221 */ /* 0x000fe20000000000 */
[----:B------:R-:W-:Y:S01]  /*140b0*/  MOV R243, 0x80000020 ;  /* 0x8000002000f37802 */ /* 0x000fe20000000f00 */
[----:B---3--:R-:W-:Y:S01]  /*140c0*/  @!P6 FMUL R44, R44, R44 ;  /* 0x0000002c2c2ce220 */ /* 0x008fe20000400000 */
[----:B------:R-:W-:-:S02]  /*140d0*/  IMAD R242, R15, 0x1400, R246 ;  /* 0x000014000ff27824 */ /* 0x000fc400078e02f6 */
[----:B------:R-:W-:Y:S01]  /*140e0*/  FADD R13, R14, R27 ;  /* 0x0000001b0e0d7221 */ /* 0x000fe20000000000 */
[----:B------:R-:W-:Y:S01]  /*140f0*/  F2FP.F16.F32.PACK_AB R26, R27, R26 ;  /* 0x0000001a1b1a723e */ /* 0x000fe200000000ff */
[----:B------:R-:W-:Y:S01]  /*14100*/  @!P3 FMUL R42, R42, R42 ;  /* 0x0000002a2a2ab220 */ /* 0x000fe20000400000 */
[----:B------:R-:W-:Y:S01]  /*14110*/  FSETP.GEU.AND P6, PT, R46, -126, PT ;  /* 0xc2fc00002e00780b */ /* 0x000fe20003fce000 */
[----:B------:R-:W-:Y:S01]  /*14120*/  FADD R27, R28, R31 ;  /* 0x0000001f1c1b7221 */ /* 0x000fe20000000000 */
[----:B------:R-:W-:Y:S01]  /*14130*/  FSETP.GEU.AND P3, PT, R252, -126, PT ;  /* 0xc2fc0000fc00780b */ /* 0x000fe20003f6e000 */
[----:B----4-:R-:W-:Y:S01]  /*14140*/  @!P5 FMUL R41, R41, R41 ;  /* 0x000000292929d220 */ /* 0x010fe20000400000 */
[----:B------:R-:W-:Y:S01]  /*14150*/  R2UR UR10, R242 ;  /* 0x00000000f20a72ca */ /* 0x000fe200000e0000 */
[----:B------:R-:W-:Y:S01]  /*14160*/  FADD R14, R27, R32 ;  /* 0x000000201b0e7221 */ /* 0x000fe20000000000 */
[----:B------:R-:W-:Y:S01]  /*14170*/  R2UR UR11, R243 ;  /* 0x00000000f30b72ca */ /* 0x000fe200000e0000 */
[----:B------:R-:W-:Y:S01]  /*14180*/  @!P4 FMUL R43, R43, 0.5 ;  /* 0x3f0000002b2bc820 */ /* 0x000fe20000400000 */
[----:B------:R-:W-:Y:S01]  /*14190*/  F2FP.F16.F32.PACK_AB R25, R30, R29 ;  /* 0x0000001d1e19723e */ /* 0x000fe200000000ff */
[----:B------:R-:W-:Y:S01]  /*141a0*/  FADD R13, R13, R33 ;  /* 0x000000210d0d7221 */ /* 0x000fe20000000000 */
[----:B------:R-:W-:Y:S01]  /*141b0*/  F2FP.F16.F32.PACK_AB R27, R32, R31 ;  /* 0x0000001f201b723e */ /* 0x000fe200000000ff */
[----:B------:R-:W-:Y:S01]  /*141c0*/  VIADD R28, R242, 0x440 ;  /* 0x00000440f21c7836 */ /* 0x000fe20000000000 */
[----:B------:R-:W-:Y:S01]  /*141d0*/  FSETP.GEU.AND P5, PT, R45, -126, PT ;  /* 0xc2fc00002d00780b */ /* 0x000fe20003fae000 */
[----:B------:R-:W-:Y:S01]  /*141e0*/  @!P6 FMUL R46, R46, 0.5 ;  /* 0x3f0000002e2ee820 */ /* 0x000fe20000400000 */
[----:B------:R-:W-:Y:S01]  /*141f0*/  WARPGROUP.ARRIVE ;  /* 0x00000000000079c5 */ /* 0x000fe20000000000 */
[----:B------:R-:W-:Y:S01]  /*14200*/  @!P3 FMUL R252, R252, 0.5 ;  /* 0x3f000000fcfcb820 */ /* 0x000fe20000400000 */
[----:B------:R-:W1:Y:S01]  /*14210*/  MUFU.EX2 R43, R43 ;  /* 0x0000002b002b7308 */ /* 0x000e620000000800 */
[----:B------:R-:W-:Y:S01]  /*14220*/  FADD R13, R13, R36 ;  /* 0x000000240d0d7221 */ /* 0x000fe20000000000 */
[----:B------:R-:W-:-:S02]  /*14230*/  F2FP.F16.F32.PACK_AB R32, R36, R33 ;  /* 0x000000212420723e */ /* 0x000fc400000000ff */
[----:B------:R-:W-:Y:S01]  /*14240*/  HGMMA.64x32x16.F32 R216, R24, gdesc[UR8].tnspB, R216, gsb0 ;  /* 0x4060000818d87df0 */ /* 0x000fe200080008d8 */
[----:B------:R-:W-:Y:S02]  /*14250*/  F2FP.F16.F32.PACK_AB R33, R38, R37 ;  /* 0x000000252621723e */ /* 0x000fe400000000ff */
[----:B------:R-:W-:Y:S01]  /*14260*/  MOV R29, 0x80000020 ;  /* 0x80000020001d7802 */ /* 0x000fe20000000f00 */
[----:B------:R-:W2:Y:S01]  /*14270*/  MUFU.EX2 R47, R252 ;  /* 0x000000fc002f7308 */ /* 0x000ea20000000800 */
[----:B------:R-:W-:Y:S01]  /*14280*/  @!P5 FMUL R45, R45, 0.5 ;  /* 0x3f0000002d2dd820 */ /* 0x000fe20000400000 */
[----:B------:R-:W-:Y:S01]  /*14290*/  R2UR UR10, R28 ;  /* 0x000000001c0a72ca */ /* 0x000fe200000e0000 */
[----:B------:R-:W-:Y:S01]  /*142a0*/  VIADD R28, R242, 0x840 ;  /* 0x00000840f21c7836 */ /* 0x000fe20000000000 */
[----:B------:R-:W-:Y:S02]  /*142b0*/  R2UR UR11, R29 ;  /* 0x000000001d0b72ca */ /* 0x000fe400000e0000 */
[----:B------:R-:W-:-:S02]  /*142c0*/  MOV R29, 0x80000020 ;  /* 0x80000020001d7802 */ /* 0x000fc40000000f00 */
[----:B------:R-:W3:Y:S01]  /*142d0*/  MUFU.EX2 R46, R46 ;  /* 0x0000002e002e7308 */ /* 0x000ee20000000800 */
[----:B-1----:R-:W-:Y:S01]  /*142e0*/  @!P4 FMUL R43, R43, R43 ;  /* 0x0000002b2b2bc220 */ /* 0x002fe20000400000 */
[----:B------:R-:W-:Y:S02]  /*142f0*/  FSETP.GEU.AND P4, PT, R251, -126, PT ;  /* 0xc2fc0000fb00780b */ /* 0x000fe40003f8e000 */
[----:B------:R-:W-:-:S04]  /*14300*/  MOV R243, 0x80000020 ;  /* 0x8000002000f37802 */ /* 0x000fc80000000f00 */
[----:B------:R-:W1:Y:S01]  /*14310*/  MUFU.EX2 R45, R45 ;  /* 0x0000002d002d7308 */ /* 0x000e620000000800 */
[----:B--2---:R-:W-:Y:S01]  /*14320*/  @!P3 FMUL R47, R47, R47 ;  /* 0x0000002f2f2fb220 */ /* 0x004fe20000400000 */
[----:B------:R-:W-:-:S05]  /*14330*/  FSETP.GEU.AND P3, PT, R248, -126, PT ;  /* 0xc2fc0000f800780b */ /* 0x000fca0003f6e000 */
[----:B------:R-:W-:Y:S01]  /*14340*/  @!P4 FMUL R251, R251, 0.5 ;  /* 0x3f000000fbfbc820 */ /* 0x000fe20000400000 */
[----:B---3--:R-:W-:Y:S01]  /*14350*/  @!P6 FMUL R46, R46, R46 ;  /* 0x0000002e2e2ee220 */ /* 0x008fe20000400000 */
[----:B------:R-:W-:Y:S02]  /*14360*/  FSETP.GEU.AND P6, PT, R249, -126, PT ;  /* 0xc2fc0000f900780b */ /* 0x000fe40003fce000 */
[----:B------:R2:W3:Y:S04]  /*14370*/  MUFU.EX2 R48, R251 ;  /* 0x000000fb00307308 */ /* 0x0004e80000000800 */
[----:B------:R-:W-:Y:S01]  /*14380*/  @!P3 FMUL R248, R248, 0.5 ;  /* 0x3f000000f8f8b820 */ /* 0x000fe20000400000 */
[----:B-1----:R-:W-:Y:S01]  /*14390*/  @!P5 FMUL R45, R45, R45 ;  /* 0x0000002d2d2dd220 */ /* 0x002fe20000400000 */
[----:B------:R-:W-:-:S02]  /*143a0*/  FSETP.GEU.AND P5, PT, R250, -126, PT ;  /* 0xc2fc0000fa00780b */ /* 0x000fc40003fae000 */
[----:B------:R1:W4:Y:S01]  /*143b0*/  MUFU.EX2 R53, R248 ;  /* 0x000000f800357308 */ /* 0x0003220000000800 */
[----:B--2---:R-:W-:Y:S02]  /*143c0*/  MOV R251, 0x80000020 ;  /* 0x8000002000fb7802 */ /* 0x004fe40000000f00 */
[----:B------:R-:W-:Y:S02]  /*143d0*/  @!P6 FMUL R249, R249, 0.5 ;  /* 0x3f000000f9f9e820 */ /* 0x000fe40000400000 */
[C---:B------:R-:W-:Y:S02]  /*143e0*/  R2UR UR27, R251.reuse ;  /* 0x00000000fb1b72ca */ /* 0x040fe400000e0000 */
[----:B------:R-:W-:Y:S01]  /*143f0*/  R2UR UR39, R251 ;  /* 0x00000000fb2772ca */ /* 0x000fe200000e0000 */
[----:B------:R2:W5:Y:S01]  /*14400*/  MUFU.EX2 R52, R249 ;  /* 0x000000f900347308 */ /* 0x0005620000000800 */
[----:B-1----:R-:W-:Y:S02]  /*14410*/  VIADD R248, R242, 0x400 ;  /* 0x00000400f2f87836 */ /* 0x002fe40000000000 */
[----:B---3--:R-:W-:Y:S01]  /*14420*/  @!P4 FMUL R48, R48, R48 ;  /* 0x000000303030c220 */ /* 0x008fe20000400000 */
[----:B------:R-:W-:-:S02]  /*14430*/  WARPGROUP.DEPBAR.LE gsb0, 0x0 ;  /* 0x00008000000079c5 */ /* 0x000fc40000010000 */
[----:B------:R-:W-:Y:S01]  /*14440*/  WARPGROUP.ARRIVE ;  /* 0x00000000000079c5 */ /* 0x000fe20000000000 */
[----:B------:R-:W-:Y:S01]  /*14450*/  R2UR UR18, R248 ;  /* 0x00000000f81272ca */ /* 0x000fe200000e0000 */
[----:B------:R-:W-:Y:S01]  /*14460*/  @!P5 FMUL R250, R250, 0.5 ;  /* 0x3f000000fafad820 */ /* 0x000fe20000400000 */
[----:B------:R-:W-:Y:S01]  /*14470*/  VIADD R248, R242, 0xc00 ;  /* 0x00000c00f2f87836 */ /* 0x000fe20000000000 */
[----:B--2---:R-:W-:Y:S01]  /*14480*/  MOV R249, 0x80000020 ;  /* 0x8000002000f97802 */ /* 0x004fe20000000f00 */
[----:B----4-:R-:W-:Y:S01]  /*14490*/  @!P3 FMUL R53, R53, R53 ;  /* 0x000000353535b220 */ /* 0x010fe20000400000 */
[----:B------:R1:W2:Y:S01]  /*144a0*/  MUFU.EX2 R49, R250 ;  /* 0x000000fa00317308 */ /* 0x0002a20000000800 */
[----:B------:R-:W-:Y:S02]  /*144b0*/  FSETP.GEU.AND P4, PT, R247, -126, PT ;  /* 0xc2fc0000f700780b */ /* 0x000fe40003f8e000 */
[C---:B------:R-:W-:Y:S02]  /*144c0*/  R2UR UR19, R249.reuse ;  /* 0x00000000f91372ca */ /* 0x040fe400000e0000 */
[----:B------:R-:W-:Y:S01]  /*144d0*/  R2UR UR34, R248 ;  /* 0x00000000f82272ca */ /* 0x000fe200000e0000 */
[----:B-----5:R-:W-:Y:S01]  /*144e0*/  @!P6 FMUL R52, R52, R52 ;  /* 0x000000343434e220 */ /* 0x020fe20000400000 */
[----:B------:R-:W-:Y:S01]  /*144f0*/  R2UR UR35, R249 ;  /* 0x00000000f92372ca */ /* 0x000fe200000e0000 */
[C---:B-1----:R-:W-:Y:S01]  /*14500*/  VIADD R250, R242.reuse, 0x800 ;  /* 0x00000800f2fa7836 */ /* 0x042fe20000000000 */
[----:B------:R-:W-:-:S02]  /*14510*/  IADD3 R248, R242, 0x40, RZ ;  /* 0x00000040f2f87810 */ /* 0x000fc40007ffe0ff */
[----:B------:R-:W-:Y:S02]  /*14520*/  R2UR UR7, R249 ;  /* 0x00000000f90772ca */ /* 0x000fe400000e0000 */
[----:B------:R-:W-:Y:S01]  /*14530*/  R2UR UR26, R250 ;  /* 0x00000000fa1a72ca */ /* 0x000fe200000e0000 */
[----:B------:R-:W-:Y:S02]  /*14540*/  VIADD R250, R242, 0x1000 ;  /* 0x00001000f2fa7836 */ /* 0x000fe40000000000 */
[----:B------:R-:W-:Y:S01]  /*14550*/  HGMMA.64x32x16.F32 R200, R24, gdesc[UR16].tnspB, R200, gsb0 ;  /* 0x4060001018c87df0 */ /* 0x000fe200080008c8 */
[----:B------:R-:W-:Y:S01]  /*14560*/  R2UR UR6, R248 ;  /* 0x00000000f80672ca */ /* 0x000fe200000e0000 */
[----:B------:R-:W-:Y:S01]  /*14570*/  @!P4 FMUL R247, R247, 0.5 ;  /* 0x3f000000f7f7c820 */ /* 0x000fe20000400000 */
[----:B------:R-:W-:Y:S01]  /*14580*/  R2UR UR18, R28 ;  /* 0x000000001c1272ca */ /* 0x000fe200000e0000 */
[----:B--2---:R-:W-:Y:S01]  /*14590*/  @!P5 FMUL R49, R49, R49 ;  /* 0x000000313131d220 */ /* 0x004fe20000400000 */
[----:B------:R-:W-:-:S02]  /*145a0*/  R2UR UR38, R250 ;  /* 0x00000000fa2672ca */ /* 0x000fc400000e0000 */
[----:B------:R-:W-:Y:S01]  /*145b0*/  R2UR UR19, R29 ;  /* 0x000000001d1372ca */ /* 0x000fe200000e0000 */
[----:B------:R-:W-:Y:S01]  /*145c0*/  IMAD.MOV.U32 R29, RZ, RZ, -0x7fffffe0 ;  /* 0x80000020ff1d7424 */ /* 0x000fe200078e00ff */
[----:B------:R-:W-:Y:S01]  /*145d0*/  IADD3 R28, R242, 0xc80, RZ ;  /* 0x00000c80f21c7810 */ /* 0x000fe20007ffe0ff */
[----:B------:R-:W1:Y:S01]  /*145e0*/  MUFU.EX2 R247, R247 ;  /* 0x000000f700f77308 */ /* 0x000e620000000800 */
[----:B------:R-:W-:Y:S02]  /*145f0*/  FSETP.GEU.AND P5, PT, R50, -126, PT ;  /* 0xc2fc00003200780b */ /* 0x000fe40003fae000 */
[----:B------:R-:W-:Y:S02]  /*14600*/  FSETP.GEU.AND P6, PT, R51, -126, PT ;  /* 0xc2fc00003300780b */ /* 0x000fe40003fce000 */
[----:B------:R-:W-:-:S09]  /*14610*/  FSETP.GEU.AND P3, PT, R54, -126, PT ;  /* 0xc2fc00003600780b */ /* 0x000fd20003f6e000 */
[----:B------:R-:W-:Y:S02]  /*14620*/  @!P5 FMUL R50, R50, 0.5 ;  /* 0x3f0000003232d820 */ /* 0x000fe40000400000 */
[----:B------:R-:W-:Y:S01]  /*14630*/  @!P6 FMUL R51, R51, 0.5 ;  /* 0x3f0000003333e820 */ /* 0x000fe20000400000 */
[----:B-1----:R-:W-:Y:S01]  /*14640*/  @!P4 FMUL R247, R247, R247 ;  /* 0x000000f7f7f7c220 */ /* 0x002fe20000400000 */
[C---:B------:R-:W-:Y:S01]  /*14650*/  FSETP.GEU.AND P4, PT, R55.reuse, -126, PT ;  /* 0xc2fc00003700780b */ /* 0x040fe20003f8e000 */
[----:B------:R-:W-:Y:S01]  /*14660*/  @!P3 FMUL R54, R54, 0.5 ;  /* 0x3f0000003636b820 */ /* 0x000fe20000400000 */
[----:B------:R-:W1:Y:S08]  /*14670*/  MUFU.EX2 R50, R50 ;  /* 0x0000003200327308 */ /* 0x000e700000000800 */
[----:B------:R-:W2:Y:S03]  /*14680*/  MUFU.EX2 R51, R51 ;  /* 0x0000003300337308 */ /* 0x000ea60000000800 */
[----:B------:R-:W-:-:S05]  /*14690*/  @!P4 FMUL R55, R55, 0.5 ;  /* 0x3f0000003737c820 */ /* 0x000fca0000400000 */
[----:B------:R-:W3:Y:S01]  /*146a0*/  MUFU.EX2 R54, R54 ;  /* 0x0000003600367308 */ /* 0x000ee20000000800 */
[----:B-1----:R-:W-:Y:S01]  /*146b0*/  @!P5 FMUL R50, R50, R50 ;  /* 0x000000323232d220 */ /* 0x002fe20000400000 */
[----:B------:R-:W-:Y:S01]  /*146c0*/  FSETP.GEU.AND P5, PT, R56, -126, PT ;  /* 0xc2fc00003800780b */ /* 0x000fe20003fae000 */
[----:B------:R-:W-:Y:S02]  /*146d0*/  WARPGROUP.DEPBAR.LE gsb0, 0x0 ;  /* 0x00008000000079c5 */ /* 0x000fe40000010000 */
[----:B------:R-:W-:-:S03]  /*146e0*/  WARPGROUP.ARRIVE ;  /* 0x00000000000079c5 */ /* 0x000fc60000000000 */
[----:B------:R-:W1:Y:S01]  /*146f0*/  MUFU.EX2 R55, R55 ;  /* 0x0000003700377308 */ /* 0x000e620000000800 */
[----:B--2---:R-:W-:Y:S01]  /*14700*/  @!P6 FMUL R51, R51, R51 ;  /* 0x000000333333e220 */ /* 0x004fe20000400000 */
[----:B------:R-:W-:Y:S01]  /*14710*/  FSETP.GEU.AND P6, PT, R57, -126, PT ;  /* 0xc2fc00003900780b */ /* 0x000fe20003fce000 */
[----:B------:R-:W-:Y:S04]  /*14720*/  HGMMA.64x32x16.F32 R184, R24, gdesc[UR24].tnspB, R184, gsb0 ;  /* 0x4060001818b87df0 */ /* 0x000fe800080008b8 */
[----:B------:R-:W-:Y:S01]  /*14730*/  @!P5 FMUL R56, R56, 0.5 ;  /* 0x3f0000003838d820 */ /* 0x000fe20000400000 */
[----:B---3--:R-:W-:Y:S01]  /*14740*/  @!P3 FMUL R54, R54, R54 ;  /* 0x000000363636b220 */ /* 0x008fe20000400000 */
[----:B------:R-:W-:-:S04]  /*14750*/  FSETP.GEU.AND P3, PT, R60, -126, PT ;  /* 0xc2fc00003c00780b */ /* 0x000fc80003f6e000 */
[----:B------:R-:W2:Y:S02]  /*14760*/  MUFU.EX2 R56, R56 ;  /* 0x0000003800387308 */ /* 0x000ea40000000800 */
[----:B------:R-:W-:Y:S01]  /*14770*/  @!P6 FMUL R57, R57, 0.5 ;  /* 0x3f0000003939e820 */ /* 0x000fe20000400000 */
[----:B-1----:R-:W-:Y:S01]  /*14780*/  @!P4 FMUL R55, R55, R55 ;  /* 0x000000373737c220 */ /* 0x002fe20000400000 */
[----:B------:R-:W-:-:S04]  /*14790*/  FSETP.GEU.AND P4, PT, R61, -126, PT ;  /* 0xc2fc00003d00780b */ /* 0x000fc80003f8e000 */
[----:B------:R-:W1:Y:S01]  /*147a0*/  MUFU.EX2 R57, R57 ;  /* 0x0000003900397308 */ /* 0x000e620000000800 */
[----:B------:R-:W-:-:S07]  /*147b0*/  @!P3 FMUL R60, R60, 0.5 ;  /* 0x3f0000003c3cb820 */ /* 0x000fce0000400000 */
[----:B------:R-:W3:Y:S01]  /*147c0*/  MUFU.EX2 R60, R60 ;  /* 0x0000003c003c7308 */ /* 0x000ee20000000800 */
[----:B--2---:R-:W-:Y:S01]  /*147d0*/  @!P5 FMUL R56, R56, R56 ;  /* 0x000000383838d220 */ /* 0x004fe20000400000 */
[----:B------:R-:W-:Y:S01]  /*147e0*/  @!P4 FMUL R61, R61, 0.5 ;  /* 0x3f0000003d3dc820 */ /* 0x000fe20000400000 */
[----:B------:R-:W-:-:S05]  /*147f0*/  FSETP.GEU.AND P5, PT, R58, -126, PT ;  /* 0xc2fc00003a00780b */ /* 0x000fca0003fae000 */
[----:B------:R-:W2:Y:S01]  /*14800*/  MUFU.EX2 R61, R61 ;  /* 0x0000003d003d7308 */ /* 0x000ea20000000800 */
[----:B-1----:R-:W-:Y:S01]  /*14810*/  @!P6 FMUL R57, R57, R57 ;  /* 0x000000393939e220 */ /* 0x002fe20000400000 */
[----:B------:R-:W-:-:S06]  /*14820*/  FSETP.GEU.AND P6, PT, R59, -126, PT ;  /* 0xc2fc00003b00780b */ /* 0x000fcc0003fce000 */
[----:B------:R-:W-:Y:S01]  /*14830*/  @!P5 FMUL R58, R58, 0.5 ;  /* 0x3f0000003a3ad820 */ /* 0x000fe20000400000 */
[----:B---3--:R-:W-:Y:S01]  /*14840*/  @!P3 FMUL R60, R60, R60 ;  /* 0x0000003c3c3cb220 */ /* 0x008fe20000400000 */
[----:B------:R-:W-:-:S04]  /*14850*/  FSETP.GEU.AND P3, PT, R62, -126, PT ;  /* 0xc2fc00003e00780b */ /* 0x000fc80003f6e000 */
[----:B------:R-:W1:Y:S01]  /*14860*/  MUFU.EX2 R58, R58 ;  /* 0x0000003a003a7308 */ /* 0x000e620000000800 */
[----:B------:R-:W-:Y:S01]  /*14870*/  @!P6 FMUL R59, R59, 0.5 ;  /* 0x3f0000003b3be820 */ /* 0x000fe20000400000 */
[----:B------:R-:W-:Y:S02]  /*14880*/  WARPGROUP.DEPBAR.LE gsb0, 0x0 ;  /* 0x00008000000079c5 */ /* 0x000fe40000010000 */
[----:B------:R-:W-:Y:S01]  /*14890*/  WARPGROUP.ARRIVE ;  /* 0x00000000000079c5 */ /* 0x000fe20000000000 */
[----:B--2---:R-:W-:Y:S01]  /*148a0*/  @!P4 FMUL R61, R61, R61 ;  /* 0x0000003d3d3dc220 */ /* 0x004fe20000400000 */
[C---:B------:R-:W-:Y:S02]  /*148b0*/  FSETP.GEU.AND P4, PT, R63.reuse, -126, PT ;  /* 0xc2fc00003f00780b */ /* 0x040fe40003f8e000 */
[----:B------:R-:W2:Y:S01]  /*148c0*/  MUFU.EX2 R59, R59 ;  /* 0x0000003b003b7308 */ /* 0x000ea20000000800 */
[----:B------:R-:W-:Y:S01]  /*148d0*/  @!P3 FMUL R62, R62, 0.5 ;  /* 0x3f0000003e3eb820 */ /* 0x000fe20000400000 */
[----:B------:R-:W-:Y:S06]  /*148e0*/  HGMMA.64x32x16.F32 R168, R24, gdesc[UR32].tnspB, R168, gsb0 ;  /* 0x4060002018a87df0 */ /* 0x000fec00080008a8 */
[----:B------:R-:W3:Y:S01]  /*148f0*/  MUFU.EX2 R62, R62 ;  /* 0x0000003e003e7308 */ /* 0x000ee20000000800 */
[----:B-1----:R-:W-:Y:S01]  /*14900*/  @!P5 FMUL R58, R58, R58 ;  /* 0x0000003a3a3ad220 */ /* 0x002fe20000400000 */
[----:B------:R-:W-:Y:S01]  /*14910*/  FSETP.GEU.AND P5, PT, R64, -126, PT ;  /* 0xc2fc00004000780b */ /* 0x000fe20003fae000 */
[----:B------:R-:W-:Y:S01]  /*14920*/  @!P4 FMUL R63, R63, 0.5 ;  /* 0x3f0000003f3fc820 */ /* 0x000fe20000400000 */
[----:B--2---:R-:W-:-:S05]  /*14930*/  @!P6 FMUL R59, R59, R59 ;  /* 0x0000003b3b3be220 */ /* 0x004fca0000400000 */
[----:B------:R-:W1:Y:S01]  /*14940*/  MUFU.EX2 R63, R63 ;  /* 0x0000003f003f7308 */ /* 0x000e620000000800 */
[----:B------:R-:W-:-:S05]  /*14950*/  FSETP.GEU.AND P6, PT, R65, -126, PT ;  /* 0xc2fc00004100780b */ /* 0x000fca0003fce000 */
        /* <DEDUP_REMOVED lines=11> */
[----:B------:R-:W-:Y:S01]  /*14a10*/  FSETP.GEU.AND P5, PT, R66, -126, PT ;  /* 0xc2fc00004200780b */ /* 0x000fe20003fae000 */
[----:B------:R-:W-:Y:S01]  /*14a20*/  @!P4 FMUL R69, R69, 0.5 ;  /* 0x3f0000004545c820 */ /* 0x000fe20000400000 */
[----:B------:R-:W-:Y:S02]  /*14a30*/  WARPGROUP.DEPBAR.LE gsb0, 0x0 ;  /* 0x00008000000079c5 */ /* 0x000fe40000010000 */
[----:B------:R-:W-:-:S03]  /*14a40*/  WARPGROUP.ARRIVE ;  /* 0x00000000000079c5 */ /* 0x000fc60000000000 */
[----:B------:R-:W2:Y:S01]  /*14a50*/  MUFU.EX2 R69, R69 ;  /* 0x0000004500457308 */ /* 0x000ea20000000800 */
[----:B-1----:R-:W-:Y:S01]  /*14a60*/  @!P6 FMUL R65, R65, R65 ;  /* 0x000000414141e220 */ /* 0x002fe20000400000 */
[----:B------:R-:W-:Y:S01]  /*14a70*/  FSETP.GEU.AND P6, PT, R67, -126, PT ;  /* 0xc2fc00004300780b */ /* 0x000fe20003fce000 */
[----:B------:R-:W-:Y:S03]  /*14a80*/  HGMMA.64x32x16.F32 R152, R24, gdesc[UR36].tnspB, R152, gsb0 ;  /* 0x4060002418987df0 */ /* 0x000fe60008000898 */
[----:B------:R-:W-:Y:S01]  /*14a90*/  @!P5 FMUL R66, R66, 0.5 ;  /* 0x3f0000004242d820 */ /* 0x000fe20000400000 */
[----:B---3--:R-:W-:Y:S01]  /*14aa0*/  @!P3 FMUL R68, R68, R68 ;  /* 0x000000444444b220 */ /* 0x008fe20000400000 */
[----:B------:R-:W-:-:S04]  /*14ab0*/  FSETP.GEU.AND P3, PT, R70, -126, PT ;  /* 0xc2fc00004600780b */ /* 0x000fc80003f6e000 */
[----:B------:R-:W1:Y:S03]  /*14ac0*/  MUFU.EX2 R66, R66 ;  /* 0x0000004200427308 */ /* 0x000e660000000800 */
[----:B------:R-:W-:Y:S01]  /*14ad0*/  @!P6 FMUL R67, R67, 0.5 ;  /* 0x3f0000004343e820 */ /* 0x000fe20000400000 */
[----:B--2---:R-:W-:Y:S01]  /*14ae0*/  @!P4 FMUL R69, R69, R69 ;  /* 0x000000454545c220 */ /* 0x004fe20000400000 */
[----:B------:R-:W-:-:S04]  /*14af0*/  FSETP.GEU.AND P4, PT, R71, -126, PT ;  /* 0xc2fc00004700780b */ /* 0x000fc80003f8e000 */
[----:B------:R-:W-:Y:S01]  /*14b00*/  @!P3 FMUL R70, R70, 0.5 ;  /* 0x3f0000004646b820 */ /* 0x000fe20000400000 */
[----:B------:R-:W2:Y:S01]  /*14b10*/  MUFU.EX2 R67, R67 ;  /* 0x0000004300437308 */ /* 0x000ea20000000800 */
[----:B-1----:R-:W-:-:S07]  /*14b20*/  @!P5 FMUL R66, R66, R66 ;  /* 0x000000424242d220 */ /* 0x002fce0000400000 */
[----:B------:R-:W1:Y:S01]  /*14b30*/  MUFU.EX2 R70, R70 ;  /* 0x0000004600467308 */ /* 0x000e620000000800 */
[----:B------:R-:W-:Y:S01]  /*14b40*/  @!P4 FMUL R71, R71, 0.5 ;  /* 0x3f0000004747c820 */ /* 0x000fe20000400000 */
[----:B------:R-:W-:-:S06]  /*14b50*/  FSETP.GEU.AND P5, PT, R72, -126, PT ;  /* 0xc2fc00004800780b */ /* 0x000fcc0003fae000 */
[----:B------:R-:W3:Y:S01]  /*14b60*/  MUFU.EX2 R71, R71 ;  /* 0x0000004700477308 */ /* 0x000ee20000000800 */
[----:B--2---:R-:W-:Y:S01]  /*14b70*/  @!P6 FMUL R67, R67, R67 ;  /* 0x000000434343e220 */ /* 0x004fe20000400000 */
[----:B------:R-:W-:-:S05]  /*14b80*/  FSETP.GEU.AND P6, PT, R73, -126, PT ;  /* 0xc2fc00004900780b */ /* 0x000fca0003fce000 */
[----:B------:R-:W-:Y:S01]  /*14b90*/  @!P5 FMUL R72, R72, 0.5 ;  /* 0x3f0000004848d820 */ /* 0x000fe20000400000 */
[----:B-1----:R-:W-:Y:S01]  /*14ba0*/  @!P3 FMUL R70, R70, R70 ;  /* 0x000000464646b220 */ /* 0x002fe20000400000 */
[----:B------:R-:W-:-:S04]  /*14bb0*/  FSETP.GEU.AND P3, PT, R76, -126, PT ;  /* 0xc2fc00004c00780b */ /* 0x000fc80003f6e000 */
[----:B------:R-:W1:Y:S02]  /*14bc0*/  MUFU.EX2 R72, R72 ;  /* 0x0000004800487308 */ /* 0x000e640000000800 */
[----:B------:R-:W-:Y:S01]  /*14bd0*/  @!P6 FMUL R73, R73, 0.5 ;  /* 0x3f0000004949e820 */ /* 0x000fe20000400000 */
[----:B------:R-:W-:Y:S02]  /*14be0*/  WARPGROUP.DEPBAR.LE gsb0, 0x0 ;  /* 0x00008000000079c5 */ /* 0x000fe40000010000 */
[----:B------:R-:W-:Y:S01]  /*14bf0*/  MOV R25, 0x80000020 ;  /* 0x8000002000197802 */ /* 0x000fe20000000f00 */
[----:B------:R-:W-:Y:S01]  /*14c00*/  IMAD.MOV.U32 R27, RZ, RZ, -0x7fffffe0 ;  /* 0x80000020ff1b7424 */ /* 0x000fe200078e00ff */
[C---:B------:R-:W-:Y:S01]  /*14c10*/  IADD3 R26, R242.reuse, 0xc40, RZ ;  /* 0x00000c40f21a7810 */ /* 0x040fe20007ffe0ff */
[----:B------:R-:W-:Y:S01]  /*14c20*/  VIADD R24, R242, 0x1040 ;  /* 0x00001040f2187836 */ /* 0x000fe20000000000 */
[----:B------:R-:W-:Y:S01]  /*14c30*/  R2UR UR35, R25 ;  /* 0x00000000192372ca */ /* 0x000fe200000e0000 */
[----:B------:R-:W-:Y:S01]  /*14c40*/  FADD R25, R14, R37 ;  /* 0x000000250e197221 */ /* 0x000fe20000000000 */
[----:B------:R-:W-:Y:S01]  /*14c50*/  FADD R14, R13, R34 ;  /* 0x000000220d0e7221 */ /* 0x000fe20000000000 */
[----:B------:R-:W-:Y:S01]  /*14c60*/  F2FP.F16.F32.PACK_AB R34, R35, R34 ;  /* 0x000000222322723e */ /* 0x000fe200000000ff */
[----:B---3--:R-:W-:Y:S01]  /*14c70*/  @!P4 FMUL R71, R71, R71 ;  /* 0x000000474747c220 */ /* 0x008fe20000400000 */
[----:B------:R-:W-:Y:S01]  /*14c80*/  R2UR UR26, R26 ;  /* 0x000000001a1a72ca */ /* 0x000fe200000e0000 */
[----:B------:R-:W-:Y:S01]  /*14c90*/  FADD R14, R14, R35 ;  /* 0x000000230e0e7221 */ /* 0x000fe20000000000 */
[----:B------:R-:W-:Y:S01]  /*14ca0*/  F2FP.F16.F32.PACK_AB R35, R40, R39 ;  /* 0x000000272823723e */ /* 0x000fe200000000ff */
[----:B------:R-:W-:Y:S01]  /*14cb0*/  VIADD R26, R242, 0x480 ;  /* 0x00000480f21a7836 */ /* 0x000fe20000000000 */
[----:B------:R-:W-:Y:S01]  /*14cc0*/  R2UR UR27, R27 ;  /* 0x000000001b1b72ca */ /* 0x000fe200000e0000 */
[----:B------:R-:W-:Y:S01]  /*14cd0*/  IMAD.MOV.U32 R27, RZ, RZ, -0x7fffffe0 ;  /* 0x80000020ff1b7424 */ /* 0x000fe200078e00ff */
[----:B------:R-:W-:Y:S01]  /*14ce0*/  WARPGROUP.ARRIVE ;  /* 0x00000000000079c5 */ /* 0x000fe20000000000 */
[----:B------:R-:W-:Y:S01]  /*14cf0*/  R2UR UR34, R24 ;  /* 0x00000000182272ca */ /* 0x000fe200000e0000 */
[----:B------:R-:W-:Y:S01]  /*14d00*/  FADD R24, R25, R38 ;  /* 0x0000002619187221 */ /* 0x000fe20000000000 */
[----:B------:R-:W-:Y:S01]  /*14d10*/  MOV R25, 0x80000020 ;  /* 0x8000002000197802 */ /* 0x000fe20000000f00 */
[----:B------:R-:W-:Y:S01]  /*14d20*/  @!P3 FMUL R76, R76, 0.5 ;  /* 0x3f0000004c4cb820 */ /* 0x000fe20000400000 */
[----:B------:R-:W-:Y:S01]  /*14d30*/  FSETP.GEU.AND P4, PT, R77, -126, PT ;  /* 0xc2fc00004d00780b */ /* 0x000fe20003f8e000 */
[----:B------:R-:W-:Y:S01]  /*14d40*/  HGMMA.64x32x16.F32 R216, R32, gdesc[UR4].tnspB, R216, gsb0 ;  /* 0x4060000420d87df0 */ /* 0x000fe200080008d8 */
[----:B------:R-:W-:Y:S01]  /*14d50*/  FADD R13, R24, R39 ;  /* 0x00000027180d7221 */ /* 0x000fe20000000000 */
[----:B------:R-:W-:Y:S01]  /*14d60*/  VIADD R24, R242, 0x80 ;  /* 0x00000080f2187836 */ /* 0x000fe20000000000 */
[----:B------:R-:W-:Y:S01]  /*14d70*/  R2UR UR7, R25 ;  /* 0x00000000190772ca */ /* 0x000fe200000e0000 */
[----:B------:R-:W2:Y:S01]  /*14d80*/  MUFU.EX2 R73, R73 ;  /* 0x0000004900497308 */ /* 0x000ea20000000800 */
[----:B------:R-:W-:Y:S01]  /*14d90*/  FADD R30, R13, R40 ;  /* 0x000000280d1e7221 */ /* 0x000fe20000000000 */
[----:B------:R-:W-:Y:S01]  /*14da0*/  FADD R13, R14, R41 ;  /* 0x000000290e0d7221 */ /* 0x000fe20000000000 */
[----:B------:R-:W-:Y:S01]  /*14db0*/  R2UR UR6, R24 ;  /* 0x00000000180672ca */ /* 0x000fe200000e0000 */
[----:B-1----:R-:W-:Y:S01]  /*14dc0*/  @!P5 FMUL R72, R72, R72 ;  /* 0x000000484848d220 */ /* 0x002fe20000400000 */
[----:B------:R-:W-:Y:S01]  /*14dd0*/  F2FP.F16.F32.PACK_AB R40, R44, R41 ;  /* 0x000000292c28723e */ /* 0x000fe200000000ff */
[----:B------:R-:W-:Y:S01]  /*14de0*/  FADD R13, R13, R44 ;  /* 0x0000002c0d0d7221 */ /* 0x000fe20000000000 */
[----:B------:R-:W-:Y:S01]  /*14df0*/  F2FP.F16.F32.PACK_AB R41, R46, R45 ;  /* 0x0000002d2e29723e */ /* 0x000fe200000000ff */
[----:B------:R-:W-:Y:S01]  /*14e00*/  @!P4 FMUL R77, R77, 0.5 ;  /* 0x3f0000004d4dc820 */ /* 0x000fe20000400000 */
[----:B------:R-:W-:Y:S01]  /*14e10*/  IADD3 R24, R242, 0x880, RZ ;  /* 0x00000880f2187810 */ /* 0x000fe20007ffe0ff */
[----:B------:R-:W-:Y:S01]  /*14e20*/  FADD R14, R13, R42 ;  /* 0x0000002a0d0e7221 */ /* 0x000fe20000000000 */
[----:B------:R-:W-:Y:S01]  /*14e30*/  F2FP.F16.F32.PACK_AB R42, R43, R42 ;  /* 0x0000002a2b2a723e */ /* 0x000fe200000000ff */
[----:B------:R-:W-:Y:S01]  /*14e40*/  FADD R13, R30, R45 ;  /* 0x0000002d1e0d7221 */ /* 0x000fe20000000000 */
[----:B------:R-:W-:Y:S01]  /*14e50*/  MOV R25, 0x80000020 ;  /* 0x8000002000197802 */ /* 0x000fe20000000f00 */
[----:B------:R-:W-:Y:S01]  /*14e60*/  FADD R14, R14, R43 ;  /* 0x0000002b0e0e7221 */ /* 0x000fe20000000000 */
[----:B------:R-:W-:Y:S01]  /*14e70*/  F2FP.F16.F32.PACK_AB R43, R48, R47 ;  /* 0x0000002f302b723e */ /* 0x000fe200000000ff */
[----:B------:R-:W1:Y:S01]  /*14e80*/  MUFU.EX2 R76, R76 ;  /* 0x0000004c004c7308 */ /* 0x000e620000000800 */
[----:B--2---:R-:W-:Y:S01]  /*14e90*/  @!P6 FMUL R73, R73, R73 ;  /* 0x000000494949e220 */ /* 0x004fe20000400000 */
[----:B------:R-:W-:-:S02]  /*14ea0*/  FSETP.GEU.AND P5, PT, R74, -126, PT ;  /* 0xc2fc00004a00780b */ /* 0x000fc40003fae000 */
[----:B------:R-:W-:-:S04]  /*14eb0*/  FSETP.GEU.AND P6, PT, R75, -126, PT ;  /* 0xc2fc00004b00780b */ /* 0x000fc80003fce000 */
[----:B------:R-:W2:Y:S07]  /*14ec0*/  MUFU.EX2 R77, R77 ;  /* 0x0000004d004d7308 */ /* 0x000eae0000000800 */
[----:B------:R-:W-:Y:S01]  /*14ed0*/  @!P5 FMUL R74, R74, 0.5 ;  /* 0x3f0000004a4ad820 */ /* 0x000fe20000400000 */
[----:B-1----:R-:W-:Y:S01]  /*14ee0*/  @!P3 FMUL R76, R76, R76 ;  /* 0x0000004c4c4cb220 */ /* 0x002fe20000400000 */
[----:B------:R-:W-:Y:S01]  /*14ef0*/  FSETP.GEU.AND P3, PT, R78, -126, PT ;  /* 0xc2fc00004e00780b */ /* 0x000fe20003f6e000 */
[----:B------:R-:W-:-:S03]  /*14f00*/  @!P6 FMUL R75, R75, 0.5 ;  /* 0x3f0000004b4be820 */ /* 0x000fc60000400000 */
[----:B------:R-:W1:Y:S01]  /*14f10*/  MUFU.EX2 R74, R74 ;  /* 0x0000004a004a7308 */ /* 0x000e620000000800 */
[----:B--2---:R-:W-:Y:S01]  /*14f20*/  @!P4 FMUL R77, R77, R77 ;  /* 0x0000004d4d4dc220 */ /* 0x004fe20000400000 */
[----:B------:R-:W-:-:S06]  /*14f30*/  FSETP.GEU.AND P4, PT, R79, -126, PT ;  /* 0xc2fc00004f00780b */ /* 0x000fcc0003f8e000 */
[----:B------:R-:W2:Y:S01]  /*14f40*/  MUFU.EX2 R75, R75 ;  /* 0x0000004b004b7308 */ /* 0x000ea20000000800 */
[----:B------:R-:W-:Y:S02]  /*14f50*/  WARPGROUP.DEPBAR.LE gsb0, 0x0 ;  /* 0x00008000000079c5 */ /* 0x000fe40000010000 */
[----:B------:R-:W-:Y:S01]  /*14f60*/  WARPGROUP.ARRIVE ;  /* 0x00000000000079c5 */ /* 0x000fe20000000000 */
[----:B------:R-:W-:-:S05]  /*14f70*/  @!P3 FMUL R78, R78, 0.5 ;  /* 0x3f0000004e4eb820 */ /* 0x000fca0000400000 */
[----:B------:R-:W-:Y:S01]  /*14f80*/  HGMMA.64x32x16.F32 R200, R32, gdesc[UR8].tnspB, R200, gsb0 ;  /* 0x4060000820c87df0 */ /* 0x000fe200080008c8 */
[----:B------:R-:W-:Y:S01]  /*14f90*/  R2UR UR10, R26 ;  /* 0x000000001a0a72ca */ /* 0x000fe200000e0000 */
[----:B------:R-:W-:Y:S01]  /*14fa0*/  VIADD R26, R242, 0x1080 ;  /* 0x00001080f21a7836 */ /* 0x000fe20000000000 */
[----:B------:R-:W-:Y:S01]  /*14fb0*/  R2UR UR11, R27 ;  /* 0x000000001b0b72ca */ /* 0x000fe200000e0000 */
[----:B------:R-:W-:Y:S01]  /*14fc0*/  @!P4 FMUL R79, R79, 0.5 ;  /* 0x3f0000004f4fc820 */ /* 0x000fe20000400000 */
[----:B------:R-:W-:Y:S01]  /*14fd0*/  MOV R27, 0x80000020 ;  /* 0x80000020001b7802 */ /* 0x000fe20000000f00 */
[----:B------:R-:W3:Y:S01]  /*14fe0*/  MUFU.EX2 R78, R78 ;  /* 0x0000004e004e7308 */ /* 0x000ee20000000800 */
[----:B-1----:R-:W-:Y:S01]  /*14ff0*/  @!P5 FMUL R74, R74, R74 ;  /* 0x0000004a4a4ad220 */ /* 0x002fe20000400000 */
[----:B--2---:R-:W-:Y:S01]  /*15000*/  @!P6 FMUL R75, R75, R75 ;  /* 0x0000004b4b4be220 */ /* 0x004fe20000400000 */
[----:B------:R-:W-:Y:S02]  /*15010*/  FSETP.GEU.AND P5, PT, R80, -126, PT ;  /* 0xc2fc00005000780b */ /* 0x000fe40003fae000 */
[----:B------:R-:W-:-:S03]  /*15020*/  FSETP.GEU.AND P6, PT, R81, -126, PT ;  /* 0xc2fc00005100780b */ /* 0x000fc60003fce000 */
[----:B------:R-:W1:Y:S08]  /*15030*/  MUFU.EX2 R79, R79 ;  /* 0x0000004f004f7308 */ /* 0x000e700000000800 */
[----:B------:R-:W-:Y:S01]  /*15040*/  @!P5 FMUL R80, R80, 0.5 ;  /* 0x3f0000005050d820 */ /* 0x000fe20000400000 */
[----:B---3--:R-:W-:Y:S01]  /*15050*/  @!P3 FMUL R78, R78, R78 ;  /* 0x0000004e4e4eb220 */ /* 0x008fe20000400000 */
[----:B------:R-:W-:Y:S01]  /*15060*/  FSETP.GEU.AND P3, PT, R84, -126, PT ;  /* 0xc2fc00005400780b */ /* 0x000fe20003f6e000 */
[----:B------:R-:W-:-:S03]  /*15070*/  @!P6 FMUL R81, R81, 0.5 ;  /* 0x3f0000005151e820 */ /* 0x000fc60000400000 */
[----:B------:R-:W2:Y:S01]  /*15080*/  MUFU.EX2 R80, R80 ;  /* 0x0000005000507308 */ /* 0x000ea20000000800 */
[----:B-1----:R-:W-:Y:S01]  /*15090*/  @!P4 FMUL R79, R79, R79 ;  /* 0x0000004f4f4fc220 */ /* 0x002fe20000400000 */
[----:B------:R-:W-:-:S06]  /*150a0*/  FSETP.GEU.AND P4, PT, R85, -126, PT ;  /* 0xc2fc00005500780b */ /* 0x000fcc0003f8e000 */
[----:B------:R-:W1:Y:S01]  /*150b0*/  MUFU.EX2 R81, R81 ;  /* 0x0000005100517308 */ /* 0x000e620000000800 */
[----:B------:R-:W-:-:S07]  /*150c0*/  @!P3 FMUL R84, R84, 0.5 ;  /* 0x3f0000005454b820 */ /* 0x000fce0000400000 */
[----:B------:R-:W3:Y:S01]  /*150d0*/  MUFU.EX2 R84, R84 ;  /* 0x0000005400547308 */ /* 0x000ee20000000800 */
[----:B------:R-:W-:Y:S01]  /*150e0*/  @!P4 FMUL R85, R85, 0.5 ;  /* 0x3f0000005555c820 */ /* 0x000fe20000400000 */
[----:B--2---:R-:W-:Y:S01]  /*150f0*/  @!P5 FMUL R80, R80, R80 ;  /* 0x000000505050d220 */ /* 0x004fe20000400000 */
[----:B------:R-:W-:Y:S01]  /*15100*/  FSETP.GEU.AND P5, PT, R82, -126, PT ;  /* 0xc2fc00005200780b */ /* 0x000fe20003fae000 */
[----:B------:R-:W-:Y:S02]  /*15110*/  WARPGROUP.DEPBAR.LE gsb0, 0x0 ;  /* 0x00008000000079c5 */ /* 0x000fe40000010000 */
[----:B------:R-:W-:Y:S02]  /*15120*/  WARPGROUP.ARRIVE ;  /* 0x00000000000079c5 */ /* 0x000fe40000000000 */
[----:B------:R-:W2:Y:S01]  /*15130*/  MUFU.EX2 R85, R85 ;  /* 0x0000005500557308 */ /* 0x000ea20000000800 */
[----:B-1----:R-:W-:Y:S01]  /*15140*/  @!P6 FMUL R81, R81, R81 ;  /* 0x000000515151e220 */ /* 0x002fe20000400000 */
[----:B------:R-:W-:-:S02]  /*15150*/  FSETP.GEU.AND P6, PT, R83, -126, PT ;  /* 0xc2fc00005300780b */ /* 0x000fc40003fce000 */
[----:B------:R-:W-:Y:S01]  /*15160*/  HGMMA.64x32x16.F32 R184, R32, gdesc[UR16].tnspB, R184, gsb0 ;  /* 0x4060001020b87df0 */ /* 0x000fe200080008b8 */
[----:B------:R-:W-:Y:S01]  /*15170*/  R2UR UR18, R24 ;  /* 0x00000000181272ca */ /* 0x000fe200000e0000 */
[----:B------:R-:W-:Y:S01]  /*15180*/  VIADD R24, R242, 0xc0 ;  /* 0x000000c0f2187836 */ /* 0x000fe20000000000 */
[----:B------:R-:W-:Y:S01]  /*15190*/  R2UR UR19, R25 ;  /* 0x00000000191372ca */ /* 0x000fe200000e0000 */
[----:B---3--:R-:W-:Y:S01]  /*151a0*/  @!P3 FMUL R84, R84, R84 ;  /* 0x000000545454b220 */ /* 0x008fe20000400000 */
[----:B------:R-:W-:Y:S01]  /*151b0*/  MOV R25, 0x80000020 ;  /* 0x8000002000197802 */ /* 0x000fe20000000f00 */
[----:B------:R-:W-:Y:S01]  /*151c0*/  @!P5 FMUL R82, R82, 0.5 ;  /* 0x3f0000005252d820 */ /* 0x000fe20000400000 */
[----:B------:R-:W-:-:S04]  /*151d0*/  FSETP.GEU.AND P3, PT, R86, -126, PT ;  /* 0xc2fc00005600780b */ /* 0x000fc80003f6e000 */
[----:B------:R-:W-:Y:S01]  /*151e0*/  @!P6 FMUL R83, R83, 0.5 ;  /* 0x3f0000005353e820 */ /* 0x000fe20000400000 */
[----:B--2---:R-:W-:Y:S01]  /*151f0*/  @!P4 FMUL R85, R85, R85 ;  /* 0x000000555555c220 */ /* 0x004fe20000400000 */
[C---:B------:R-:W-:Y:S01]  /*15200*/  FSETP.GEU.AND P4, PT, R87.reuse, -126, PT ;  /* 0xc2fc00005700780b */ /* 0x040fe20003f8e000 */
[----:B------:R-:W1:Y:S06]  /*15210*/  MUFU.EX2 R82, R82 ;  /* 0x0000005200527308 */ /* 0x000e6c0000000800 */
[----:B------:R-:W-:Y:S02]  /*15220*/  @!P3 FMUL R86, R86, 0.5 ;  /* 0x3f0000005656b820 */ /* 0x000fe40000400000 */
[----:B------:R-:W2:Y:S04]  /*15230*/  MUFU.EX2 R83, R83 ;  /* 0x0000005300537308 */ /* 0x000ea80000000800 */
[----:B------:R-:W-:-:S04]  /*15240*/  @!P4 FMUL R87, R87, 0.5 ;  /* 0x3f0000005757c820 */ /* 0x000fc80000400000 */
[----:B------:R-:W3:Y:S01]  /*15250*/  MUFU.EX2 R86, R86 ;  /* 0x0000005600567308 */ /* 0x000ee20000000800 */
[----:B-1----:R-:W-:Y:S01]  /*15260*/  @!P5 FMUL R82, R82, R82 ;  /* 0x000000525252d220 */ /* 0x002fe20000400000 */
[----:B------:R-:W-:-:S06]  /*15270*/  FSETP.GEU.AND P5, PT, R88, -126, PT ;  /* 0xc2fc00005800780b */ /* 0x000fcc0003fae000 */
[----:B------:R-:W1:Y:S01]  /*15280*/  MUFU.EX2 R87, R87 ;  /* 0x0000005700577308 */ /* 0x000e620000000800 */
[----:B--2---:R-:W-:Y:S01]  /*15290*/  @!P6 FMUL R83, R83, R83 ;  /* 0x000000535353e220 */ /* 0x004fe20000400000 */
[----:B------:R-:W-:-:S05]  /*152a0*/  FSETP.GEU.AND P6, PT, R89, -126, PT ;  /* 0xc2fc00005900780b */ /* 0x000fca0003fce000 */
[----:B------:R-:W-:Y:S01]  /*152b0*/  @!P5 FMUL R88, R88, 0.5 ;  /* 0x3f0000005858d820 */ /* 0x000fe20000400000 */
[----:B---3--:R-:W-:Y:S01]  /*152c0*/  @!P3 FMUL R86, R86, R86 ;  /* 0x000000565656b220 */ /* 0x008fe20000400000 */
[----:B------:R-:W-:Y:S01]  /*152d0*/  FSETP.GEU.AND P3, PT, R92, -126, PT ;  /* 0xc2fc00005c00780b */ /* 0x000fe20003f6e000 */
[----:B------:R-:W-:Y:S02]  /*152e0*/  WARPGROUP.DEPBAR.LE gsb0, 0x0 ;  /* 0x00008000000079c5 */ /* 0x000fe40000010000 */
[----:B------:R-:W-:-:S03]  /*152f0*/  WARPGROUP.ARRIVE ;  /* 0x00000000000079c5 */ /* 0x000fc60000000000 */
[----:B------:R-:W-:Y:S01]  /*15300*/  @!P6 FMUL R89, R89, 0.5 ;  /* 0x3f0000005959e820 */ /* 0x000fe20000400000 */
[----:B------:R-:W2:Y:S01]  /*15310*/  MUFU.EX2 R88, R88 ;  /* 0x0000005800587308 */ /* 0x000ea20000000800 */
[----:B-1----:R-:W-:Y:S01]  /*15320*/  @!P4 FMUL R87, R87, R87 ;  /* 0x000000575757c220 */ /* 0x002fe20000400000 */
[----:B------:R-:W-:Y:S01]  /*15330*/  FSETP.GEU.AND P4, PT, R93, -126, PT ;  /* 0xc2fc00005d00780b */ /* 0x000fe20003f8e000 */
[----:B------:R-:W-:Y:S01]  /*15340*/  HGMMA.64x32x16.F32 R168, R32, gdesc[UR24].tnspB, R168, gsb0 ;  /* 0x4060001820a87df0 */ /* 0x000fe200080008a8 */
[----:B------:R-:W-:Y:S02]  /*15350*/  R2UR UR26, R28 ;  /* 0x000000001c1a72ca */ /* 0x000fe400000e0000 */
[----:B------:R-:W-:Y:S01]  /*15360*/  R2UR UR27, R29 ;  /* 0x000000001d1b72ca */ /* 0x000fe200000e0000 */
[----:B------:R-:W-:Y:S01]  /*15370*/  IMAD.MOV.U32 R29, RZ, RZ, -0x7fffffe0 ;  /* 0x80000020ff1d7424 */ /* 0x000fe200078e00ff */
[----:B------:R-:W-:Y:S01]  /*15380*/  IADD3 R28, R242, 0xcc0, RZ ;  /* 0x00000cc0f21c7810 */ /* 0x000fe20007ffe0ff */
[----:B------:R-:W-:Y:S01]  /*15390*/  @!P3 FMUL R92, R92, 0.5 ;  /* 0x3f0000005c5cb820 */ /* 0x000fe20000400000 */
[----:B------:R-:W1:Y:S05]  /*153a0*/  MUFU.EX2 R89, R89 ;  /* 0x0000005900597308 */ /* 0x000e6a0000000800 */
[----:B------:R-:W-:Y:S01]  /*153b0*/  @!P4 FMUL R93, R93, 0.5 ;  /* 0x3f0000005d5dc820 */ /* 0x000fe20000400000 */
[----:B--2---:R-:W-:Y:S01]  /*153c0*/  @!P5 FMUL R88, R88, R88 ;  /* 0x000000585858d220 */ /* 0x004fe20000400000 */
[----:B------:R-:W-:Y:S01]  /*153d0*/  FSETP.GEU.AND P5, PT, R90, -126, PT ;  /* 0xc2fc00005a00780b */ /* 0x000fe20003fae000 */
[----:B------:R-:W2:Y:S08]  /*153e0*/  MUFU.EX2 R92, R92 ;  /* 0x0000005c005c7308 */ /* 0x000eb00000000800 */
[----:B------:R-:W3:Y:S01]  /*153f0*/  MUFU.EX2 R93, R93 ;  /* 0x0000005d005d7308 */ /* 0x000ee20000000800 */
[----:B-1----:R-:W-:Y:S01]  /*15400*/  @!P6 FMUL R89, R89, R89 ;  /* 0x000000595959e220 */ /* 0x002fe20000400000 */
[----:B------:R-:W-:-:S02]  /*15410*/  FSETP.GEU.AND P6, PT, R91, -126, PT ;  /* 0xc2fc00005b00780b */ /* 0x000fc40003fce000 */
[----:B------:R-:W-:Y:S01]  /*15420*/  @!P5 FMUL R90, R90, 0.5 ;  /* 0x3f0000005a5ad820 */ /* 0x000fe20000400000 */
[----:B--2---:R-:W-:Y:S01]  /*15430*/  @!P3 FMUL R92, R92, R92 ;  /* 0x0000005c5c5cb220 */ /* 0x004fe20000400000 */
[----:B------:R-:W-:-:S04]  /*15440*/  FSETP.GEU.AND P3, PT, R94, -126, PT ;  /* 0xc2fc00005e00780b */ /* 0x000fc80003f6e000 */
[----:B------:R-:W1:Y:S05]  /*15450*/  MUFU.EX2 R90, R90 ;  /* 0x0000005a005a7308 */ /* 0x000e6a0000000800 */
[----:B------:R-:W-:Y:S01]  /*15460*/  @!P6 FMUL R91, R91, 0.5 ;  /* 0x3f0000005b5be820 */ /* 0x000fe20000400000 */
[----:B---3--:R-:W-:Y:S01]  /*15470*/  @!P4 FMUL R93, R93, R93 ;  /* 0x0000005d5d5dc220 */ /* 0x008fe20000400000 */
[----:B------:R-:W-:-:S04]  /*15480*/  FSETP.GEU.AND P4, PT, R95, -126, PT ;  /* 0xc2fc00005f00780b */ /* 0x000fc80003f8e000 */
[----:B------:R-:W2:Y:S01]  /*15490*/  MUFU.EX2 R91, R91 ;  /* 0x0000005b005b7308 */ /* 0x000ea20000000800 */
[----:B------:R-:W-:Y:S01]  /*154a0*/  @!P3 FMUL R94, R94, 0.5 ;  /* 0x3f0000005e5eb820 */ /* 0x000fe20000400000 */
[----:B------:R-:W-:Y:S02]  /*154b0*/  WARPGROUP.DEPBAR.LE gsb0, 0x0 ;  /* 0x00008000000079c5 */ /* 0x000fe40000010000 */
[----:B------:R-:W-:-:S04]  /*154c0*/  WARPGROUP.ARRIVE ;  /* 0x00000000000079c5 */ /* 0x000fc80000000000 */
[----:B------:R-:W3:Y:S01]  /*154d0*/  MUFU.EX2 R94, R94 ;  /* 0x0000005e005e7308 */ /* 0x000ee20000000800 */
[----:B------:R-:W-:Y:S01]  /*154e0*/  @!P4 FMUL R95, R95, 0.5 ;  /* 0x3f0000005f5fc820 */ /* 0x000fe20000400000 */
[----:B-1----:R-:W-:Y:S01]  /*154f0*/  @!P5 FMUL R90, R90, R90 ;  /* 0x0000005a5a5ad220 */ /* 0x002fe20000400000 */
[----:B------:R-:W-:Y:S01]  /*15500*/  FSETP.GEU.AND P5, PT, R96, -126, PT ;  /* 0xc2fc00006000780b */ /* 0x000fe20003fae000 */
[----:B------:R-:W-:Y:S01]  /*15510*/  HGMMA.64x32x16.F32 R152, R32, gdesc[UR32].tnspB, R152, gsb0 ;  /* 0x4060002020987df0 */ /* 0x000fe20008000898 */
[----:B------:R-:W-:Y:S01]  /*15520*/  R2UR UR34, R26 ;  /* 0x000000001a2272ca */ /* 0x000fe200000e0000 */
[----:B------:R-:W-:Y:S01]  /*15530*/  FADD R26, R13, R46 ;  /* 0x0000002e0d1a7221 */ /* 0x000fe20000000000 */
[----:B------:R-:W-:Y:S01]  /*15540*/  R2UR UR35, R27 ;  /* 0x000000001b2372ca */ /* 0x000fe200000e0000 */
[----:B------:R-:W-:Y:S01]  /*15550*/  IMAD.MOV.U32 R27, RZ, RZ, -0x7fffffe0 ;  /* 0x80000020ff1b7424 */ /* 0x000fe200078e00ff */
[----:B------:R-:W1:Y:S01]  /*15560*/  MUFU.EX2 R95, R95 ;  /* 0x0000005f005f7308 */ /* 0x000e620000000800 */
[----:B------:R-:W-:Y:S01]  /*15570*/  FADD R13, R26, R47 ;  /* 0x0000002f1a0d7221 */ /* 0x000fe20000000000 */
[----:B------:R-:W-:-:S02]  /*15580*/  VIADD R26, R242, 0x4c0 ;  /* 0x000004c0f21a7836 */ /* 0x000fc40000000000 */
[----:B--2---:R-:W-:Y:S01]  /*15590*/  @!P6 FMUL R91, R91, R91 ;  /* 0x0000005b5b5be220 */ /* 0x004fe20000400000 */
[----:B------:R-:W-:Y:S01]  /*155a0*/  FSETP.GEU.AND P6, PT, R97, -126, PT ;  /* 0xc2fc00006100780b */ /* 0x000fe20003fce000 */
[----:B------:R-:W-:Y:S01]  /*155b0*/  FADD R13, R13, R48 ;  /* 0x000000300d0d7221 */ /* 0x000fe20000000000 */
[----:B------:R-:W-:Y:S01]  /*155c0*/  @!P5 FMUL R96, R96, 0.5 ;  /* 0x3f0000006060d820 */ /* 0x000fe20000400000 */
[----:B---3--:R-:W-:Y:S01]  /*155d0*/  @!P3 FMUL R94, R94, R94 ;  /* 0x0000005e5e5eb220 */ /* 0x008fe20000400000 */
[----:B------:R-:W-:-:S04]  /*155e0*/  FSETP.GEU.AND P3, PT, R100, -126, PT ;  /* 0xc2fc00006400780b */ /* 0x000fc80003f6e000 */
[----:B------:R-:W2:Y:S01]  /*155f0*/  MUFU.EX2 R96, R96 ;  /* 0x0000006000607308 */ /* 0x000ea20000000800 */
[----:B-1----:R-:W-:Y:S01]  /*15600*/  @!P4 FMUL R95, R95, R95 ;  /* 0x0000005f5f5fc220 */ /* 0x002fe20000400000 */
[----:B------:R-:W-:-:S03]  /*15610*/  FSETP.GEU.AND P4, PT, R101, -126, PT ;  /* 0xc2fc00006500780b */ /* 0x000fc60003f8e000 */
[----:B------:R-:W-:-:S04]  /*15620*/  @!P6 FMUL R97, R97, 0.5 ;  /* 0x3f0000006161e820 */ /* 0x000fc80000400000 */
[----:B------:R-:W-:Y:S02]  /*15630*/  @!P3 FMUL R100, R100, 0.5 ;  /* 0x3f0000006464b820 */ /* 0x000fe40000400000 */
[----:B------:R-:W1:Y:S01]  /*15640*/  MUFU.EX2 R97, R97 ;  /* 0x0000006100617308 */ /* 0x000e620000000800 */
[----:B--2---:R-:W-:Y:S01]  /*15650*/  @!P5 FMUL R96, R96, R96 ;  /* 0x000000606060d220 */ /* 0x004fe20000400000 */
[----:B------:R-:W-:Y:S02]  /*15660*/  FSETP.GEU.AND P5, PT, R98, -126, PT ;  /* 0xc2fc00006200780b */ /* 0x000fe40003fae000 */
[----:B------:R-:W-:-:S04]  /*15670*/  @!P4 FMUL R101, R101, 0.5 ;  /* 0x3f0000006565c820 */ /* 0x000fc80000400000 */
[----:B------:R-:W2:Y:S08]  /*15680*/  MUFU.EX2 R100, R100 ;  /* 0x0000006400647308 */ /* 0x000eb00000000800 */
[----:B------:R-:W3:Y:S01]  /*15690*/  MUFU.EX2 R101, R101 ;  /* 0x0000006500657308 */ /* 0x000ee20000000800 */
[----:B-1----:R-:W-:Y:S01]  /*156a0*/  @!P6 FMUL R97, R97, R97 ;  /* 0x000000616161e220 */ /* 0x002fe20000400000 */
[----:B------:R-:W-:Y:S01]  /*156b0*/  FSETP.GEU.AND P6, PT, R99, -126, PT ;  /* 0xc2fc00006300780b */ /* 0x000fe20003fce000 */
[----:B------:R-:W-:Y:S01]  /*156c0*/  @!P5 FMUL R98, R98, 0.5 ;  /* 0x3f0000006262d820 */ /* 0x000fe20000400000 */
[----:B------:R-:W-:-:S02]  /*156d0*/  WARPGROUP.DEPBAR.LE gsb0, 0x0 ;  /* 0x00008000000079c5 */ /* 0x000fc40000010000 */
[----:B------:R-:W-:Y:S01]  /*156e0*/  WARPGROUP.ARRIVE ;  /* 0x00000000000079c5 */ /* 0x000fe20000000000 */
[----:B--2---:R-:W-:Y:S01]  /*156f0*/  @!P3 FMUL R100, R100, R100 ;  /* 0x000000646464b220 */ /* 0x004fe20000400000 */
[----:B------:R-:W-:Y:S01]  /*15700*/  FSETP.GEU.AND P3, PT, R102, -126, PT ;  /* 0xc2fc00006600780b */ /* 0x000fe20003f6e000 */
[----:B------:R-:W1:Y:S03]  /*15710*/  MUFU.EX2 R98, R98 ;  /* 0x0000006200627308 */ /* 0x000e660000000800 */
[----:B------:R-:W-:Y:S01]  /*15720*/  HGMMA.64x32x16.F32 R216, R40, gdesc[UR4].tnspB, R216, gsb0 ;  /* 0x4060000428d87df0 */ /* 0x000fe200080008d8 */
[----:B------:R-:W-:Y:S02]  /*15730*/  R2UR UR7, R25 ;  /* 0x00000000190772ca */ /* 0x000fe400000e0000 */
[----:B------:R-:W-:Y:S01]  /*15740*/  MOV R25, 0x80000020 ;  /* 0x8000002000197802 */ /* 0x000fe20000000f00 */
[----:B------:R-:W-:Y:S01]  /*15750*/  @!P6 FMUL R99, R99, 0.5 ;  /* 0x3f0000006363e820 */ /* 0x000fe20000400000 */
[----:B------:R-:W-:Y:S01]  /*15760*/  R2UR UR6, R24 ;  /* 0x00000000180672ca */ /* 0x000fe200000e0000 */
[----:B---3--:R-:W-:Y:S01]  /*15770*/  @!P4 FMUL R101, R101, R101 ;  /* 0x000000656565c220 */ /* 0x008fe20000400000 */
[----:B------:R-:W-:-:S02]  /*15780*/  IADD3 R24, R242, 0x8c0, RZ ;  /* 0x000008c0f2187810 */ /* 0x000fc40007ffe0ff */
[----:B------:R-:W-:Y:S01]  /*15790*/  FSETP.GEU.AND P4, PT, R103, -126, PT ;  /* 0xc2fc00006700780b */ /* 0x000fe20003f8e000 */
[----:B------:R-:W2:Y:S01]  /*157a0*/  MUFU.EX2 R99, R99 ;  /* 0x0000006300637308 */ /* 0x000ea20000000800 */
[----:B------:R-:W-:Y:S01]  /*157b0*/  @!P3 FMUL R102, R102, 0.5 ;  /* 0x3f0000006666b820 */ /* 0x000fe20000400000 */
[----:B-1----:R-:W-:Y:S01]  /*157c0*/  @!P5 FMUL R98, R98, R98 ;  /* 0x000000626262d220 */ /* 0x002fe20000400000 */
[----:B------:R-:W-:-:S05]  /*157d0*/  FSETP.GEU.AND P5, PT, R104, -126, PT ;  /* 0xc2fc00006800780b */ /* 0x000fca0003fae000 */
[----:B------:R-:W1:Y:S04]  /*157e0*/  MUFU.EX2 R102, R102 ;  /* 0x0000006600667308 */ /* 0x000e680000000800 */
[----:B------:R-:W-:Y:S01]  /*157f0*/  @!P4 FMUL R103, R103, 0.5 ;  /* 0x3f0000006767c820 */ /* 0x000fe20000400000 */
[----:B--2---:R-:W-:-:S05]  /*15800*/  @!P6 FMUL R99, R99, R99 ;  /* 0x000000636363e220 */ /* 0x004fca0000400000 */
[----:B------:R-:W2:Y:S01]  /*15810*/  MUFU.EX2 R103, R103 ;  /* 0x0000006700677308 */ /* 0x000ea20000000800 */
[----:B------:R-:W-:Y:S01]  /*15820*/  FSETP.GEU.AND P6, PT, R105, -126, PT ;  /* 0xc2fc00006900780b */ /* 0x000fe20003fce000 */
[----:B------:R-:W-:Y:S01]  /*15830*/  @!P5 FMUL R104, R104, 0.5 ;  /* 0x3f0000006868d820 */ /* 0x000fe20000400000 */
[----:B-1----:R-:W-:Y:S01]  /*15840*/  @!P3 FMUL R102, R102, R102 ;  /* 0x000000666666b220 */ /* 0x002fe20000400000 */
[----:B------:R-:W-:-:S04]  /*15850*/  FSETP.GEU.AND P3, PT, R108, -126, PT ;  /* 0xc2fc00006c00780b */ /* 0x000fc80003f6e000 */
[----:B------:R-:W1:Y:S06]  /*15860*/  MUFU.EX2 R104, R104 ;  /* 0x0000006800687308 */ /* 0x000e6c0000000800 */
[----:B------:R-:W-:Y:S01]  /*15870*/  @!P6 FMUL R105, R105, 0.5 ;  /* 0x3f0000006969e820 */ /* 0x000fe20000400000 */
[----:B--2---:R-:W-:Y:S01]  /*15880*/  @!P4 FMUL R103, R103, R103 ;  /* 0x000000676767c220 */ /* 0x004fe20000400000 */
[----:B------:R-:W-:-:S04]  /*15890*/  FSETP.GEU.AND P4, PT, R109, -126, PT ;  /* 0xc2fc00006d00780b */ /* 0x000fc80003f8e000 */
[----:B------:R-:W2:Y:S01]  /*158a0*/  MUFU.EX2 R105, R105 ;  /* 0x0000006900697308 */ /* 0x000ea20000000800 */
[----:B------:R-:W-:Y:S01]  /*158b0*/  @!P3 FMUL R108, R108, 0.5 ;  /* 0x3f0000006c6cb820 */ /* 0x000fe20000400000 */
[----:B------:R-:W-:Y:S02]  /*158c0*/  WARPGROUP.DEPBAR.LE gsb0, 0x0 ;  /* 0x00008000000079c5 */ /* 0x000fe40000010000 */
[----:B------:R-:W-:Y:S01]  /*158d0*/  WARPGROUP.ARRIVE ;  /* 0x00000000000079c5 */ /* 0x000fe20000000000 */
[----:B-1----:R-:W-:Y:S01]  /*158e0*/  @!P5 FMUL R104, R104, R104 ;  /* 0x000000686868d220 */ /* 0x002fe20000400000 */
[----:B------:R-:W-:Y:S02]  /*158f0*/  FSETP.GEU.AND P5, PT, R106, -126, PT ;  /* 0xc2fc00006a00780b */ /* 0x000fe40003fae000 */
[----:B------:R-:W1:Y:S02]  /*15900*/  MUFU.EX2 R108, R108 ;  /* 0x0000006c006c7308 */ /* 0x000e640000000800 */
[----:B------:R-:W-:Y:S01]  /*15910*/  HGMMA.64x32x16.F32 R200, R40, gdesc[UR8].tnspB, R200, gsb0 ;  /* 0x4060000828c87df0 */ /* 0x000fe200080008c8 */
[----:B------:R-:W-:Y:S01]  /*15920*/  R2UR UR10, R26 ;  /* 0x000000001a0a72ca */ /* 0x000fe200000e0000 */
[----:B------:R-:W-:Y:S01]  /*15930*/  VIADD R26, R242, 0x10c0 ;  /* 0x000010c0f21a7836 */ /* 0x000fe20000000000 */
[----:B------:R-:W-:Y:S01]  /*15940*/  R2UR UR11, R27 ;  /* 0x000000001b0b72ca */ /* 0x000fe200000e0000 */
[----:B------:R-:W-:Y:S01]  /*15950*/  @!P4 FMUL R109, R109, 0.5 ;  /* 0x3f0000006d6dc820 */ /* 0x000fe20000400000 */
[----:B------:R-:W-:Y:S01]  /*15960*/  MOV R27, 0x80000020 ;  /* 0x80000020001b7802 */ /* 0x000fe20000000f00 */
[----:B--2---:R-:W-:Y:S01]  /*15970*/  @!P6 FMUL R105, R105, R105 ;  /* 0x000000696969e220 */ /* 0x004fe20000400000 */
[----:B------:R-:W-:-:S03]  /*15980*/  FSETP.GEU.AND P6, PT, R107, -126, PT ;  /* 0xc2fc00006b00780b */ /* 0x000fc60003fce000 */
[----:B------:R-:W2:Y:S01]  /*15990*/  MUFU.EX2 R109, R109 ;  /* 0x0000006d006d7308 */ /* 0x000ea20000000800 */
[----:B------:R-:W-:Y:S01]  /*159a0*/  @!P5 FMUL R106, R106, 0.5 ;  /* 0x3f0000006a6ad820 */ /* 0x000fe20000400000 */
[----:B-1----:R-:W-:Y:S01]  /*159b0*/  @!P3 FMUL R108, R108, R108 ;  /* 0x0000006c6c6cb220 */ /* 0x002fe20000400000 */
[----:B------:R-:W-:-:S05]  /*159c0*/  FSETP.GEU.AND P3, PT, R110, -126, PT ;  /* 0xc2fc00006e00780b */ /* 0x000fca0003f6e000 */
[----:B------:R-:W1:Y:S02]  /*159d0*/  MUFU.EX2 R106, R106 ;  /* 0x0000006a006a7308 */ /* 0x000e640000000800 */
[----:B------:R-:W-:Y:S01]  /*159e0*/  @!P6 FMUL R107, R107, 0.5 ;  /* 0x3f0000006b6be820 */ /* 0x000fe20000400000 */
[----:B--2---:R-:W-:Y:S01]  /*159f0*/  @!P4 FMUL R109, R109, R109 ;  /* 0x0000006d6d6dc220 */ /* 0x004fe20000400000 */
[----:B------:R-:W-:-:S04]  /*15a00*/  FSETP.GEU.AND P4, PT, R111, -126, PT ;  /* 0xc2fc00006f00780b */ /* 0x000fc80003f8e000 */
[----:B------:R-:W-:Y:S01]  /*15a10*/  @!P3 FMUL R110, R110, 0.5 ;  /* 0x3f0000006e6eb820 */ /* 0x000fe20000400000 */
[----:B------:R-:W2:Y:S01]  /*15a20*/  MUFU.EX2 R107, R107 ;  /* 0x0000006b006b7308 */ /* 0x000ea20000000800 */
[----:B-1----:R-:W-:Y:S01]  /*15a30*/  @!P5 FMUL R106, R106, R106 ;  /* 0x0000006a6a6ad220 */ /* 0x002fe20000400000 */
[----:B------:R-:W-:-:S06]  /*15a40*/  FSETP.GEU.AND P5, PT, R112, -126, PT ;  /* 0xc2fc00007000780b */ /* 0x000fcc0003fae000 */
[----:B------:R-:W1:Y:S01]  /*15a50*/  MUFU.EX2 R110, R110 ;  /* 0x0000006e006e7308 */ /* 0x000e620000000800 */
[----:B------:R-:W-:-:S07]  /*15a60*/  @!P4 FMUL R111, R111, 0.5 ;  /* 0x3f0000006f6fc820 */ /* 0x000fce0000400000 */
[----:B------:R-:W3:Y:S01]  /*15a70*/  MUFU.EX2 R111, R111 ;  /* 0x0000006f006f7308 */ /* 0x000ee20000000800 */
[----:B--2---:R-:W-:Y:S01]  /*15a80*/  @!P6 FMUL R107, R107, R107 ;  /* 0x0000006b6b6be220 */ /* 0x004fe20000400000 */
[----:B------:R-:W-:Y:S01]  /*15a90*/  FSETP.GEU.AND P6, PT, R113, -126, PT ;  /* 0xc2fc00007100780b */ /* 0x000fe20003fce000 */
[----:B------:R-:W-:Y:S02]  /*15aa0*/  WARPGROUP.DEPBAR.LE gsb0, 0x0 ;  /* 0x00008000000079c5 */ /* 0x000fe40000010000 */
[----:B------:R-:W-:Y:S01]  /*15ab0*/  WARPGROUP.ARRIVE ;  /* 0x00000000000079c5 */ /* 0x000fe20000000000 */
[----:B------:R-:W-:Y:S01]  /*15ac0*/  @!P5 FMUL R112, R112, 0.5 ;  /* 0x3f0000007070d820 */ /* 0x000fe20000400000 */
[----:B-1----:R-:W-:Y:S01]  /*15ad0*/  @!P3 FMUL R110, R110, R110 ;  /* 0x0000006e6e6eb220 */ /* 0x002fe20000400000 */
[----:B------:R-:W-:-:S03]  /*15ae0*/  FSETP.GEU.AND P3, PT, R116, -126, PT ;  /* 0xc2fc00007400780b */ /* 0x000fc60003f6e000 */
[----:B------:R-:W-:Y:S01]  /*15af0*/  HGMMA.64x32x16.F32 R184, R40, gdesc[UR16].tnspB, R184, gsb0 ;  /* 0x4060001028b87df0 */ /* 0x000fe200080008b8 */
[----:B------:R-:W-:Y:S01]  /*15b00*/  R2UR UR19, R25 ;  /* 0x00000000191372ca */ /* 0x000fe200000e0000 */
[----:B------:R-:W-:Y:S01]  /*15b10*/  FADD R25, R14, R49 ;  /* 0x000000310e197221 */ /* 0x000fe20000000000 */
[----:B------:R-:W-:Y:S01]  /*15b20*/  R2UR UR18, R24 ;  /* 0x00000000181272ca */ /* 0x000fe200000e0000 */
[----:B------:R-:W-:Y:S01]  /*15b30*/  @!P6 FMUL R113, R113, 0.5 ;  /* 0x3f0000007171e820 */ /* 0x000fe20000400000 */
[----:B------:R-:W-:Y:S01]  /*15b40*/  F2FP.F16.F32.PACK_AB R24, R52, R49 ;  /* 0x000000313418723e */ /* 0x000fe200000000ff */
[----:B------:R-:W-:Y:S01]  /*15b50*/  FADD R14, R25, R52 ;  /* 0x00000034190e7221 */ /* 0x000fe20000000000 */
[----:B------:R-:W-:Y:S01]  /*15b60*/  F2FP.F16.F32.PACK_AB R25, R51, R50 ;  /* 0x000000323319723e */ /* 0x000fe200000000ff */
[----:B---3--:R-:W-:Y:S01]  /*15b70*/  @!P4 FMUL R111, R111, R111 ;  /* 0x0000006f6f6fc220 */ /* 0x008fe20000400000 */
[----:B------:R-:W-:Y:S01]  /*15b80*/  FSETP.GEU.AND P4, PT, R117, -126, PT ;  /* 0xc2fc00007500780b */ /* 0x000fe20003f8e000 */
[----:B------:R-:W1:Y:S01]  /*15b90*/  MUFU.EX2 R112, R112 ;  /* 0x0000007000707308 */ /* 0x000e620000000800 */
[----:B------:R-:W-:Y:S01]  /*15ba0*/  @!P3 FMUL R116, R116, 0.5 ;  /* 0x3f0000007474b820 */ /* 0x000fe20000400000 */
[----:B------:R-:W-:-:S06]  /*15bb0*/  FADD R14, R14, R53 ;  /* 0x000000350e0e7221 */ /* 0x000fcc0000000000 */
        /* <DEDUP_REMOVED lines=10> */
[----:B------:R-:W-:-:S04]  /*15c60*/  FSETP.GEU.AND P3, PT, R118, -126, PT ;  /* 0xc2fc00007600780b */ /* 0x000fc80003f6e000 */
[----:B------:R-:W2:Y:S02]  /*15c70*/  MUFU.EX2 R114, R114 ;  /* 0x0000007200727308 */ /* 0x000ea40000000800 */
[----:B------:R-:W-:Y:S01]  /*15c80*/  @!P6 FMUL R115, R115, 0.5 ;  /* 0x3f0000007373e820 */ /* 0x000fe20000400000 */
[----:B------:R-:W-:Y:S02]  /*15c90*/  WARPGROUP.DEPBAR.LE gsb0, 0x0 ;  /* 0x00008000000079c5 */ /* 0x000fe40000010000 */
[----:B------:R-:W-:Y:S01]  /*15ca0*/  WARPGROUP.ARRIVE ;  /* 0x00000000000079c5 */ /* 0x000fe20000000000 */
[----:B-1----:R-:W-:Y:S01]  /*15cb0*/  @!P4 FMUL R117, R117, R117 ;  /* 0x000000757575c220 */ /* 0x002fe20000400000 */
[----:B------:R-:W-:Y:S01]  /*15cc0*/  FSETP.GEU.AND P4, PT, R119, -126, PT ;  /* 0xc2fc00007700780b */ /* 0x000fe20003f8e000 */
[----:B------:R-:W1:Y:S01]  /*15cd0*/  MUFU.EX2 R115, R115 ;  /* 0x0000007300737308 */ /* 0x000e620000000800 */
[----:B------:R-:W-:Y:S02]  /*15ce0*/  @!P3 FMUL R118, R118, 0.5 ;  /* 0x3f0000007676b820 */ /* 0x000fe40000400000 */
[----:B------:R-:W-:Y:S01]  /*15cf0*/  HGMMA.64x32x16.F32 R168, R40, gdesc[UR24].tnspB, R168, gsb0 ;  /* 0x4060001828a87df0 */ /* 0x000fe200080008a8 */
[----:B------:R-:W-:Y:S01]  /*15d00*/  R2UR UR26, R28 ;  /* 0x000000001c1a72ca */ /* 0x000fe200000e0000 */
[----:B------:R-:W-:Y:S01]  /*15d10*/  VIADD R28, R242, 0x100 ;  /* 0x00000100f21c7836 */ /* 0x000fe20000000000 */
[----:B------:R-:W-:-:S02]  /*15d20*/  R2UR UR27, R29 ;  /* 0x000000001d1b72ca */ /* 0x000fc400000e0000 */
[----:B------:R-:W-:Y:S01]  /*15d30*/  MOV R29, 0x80000020 ;  /* 0x80000020001d7802 */ /* 0x000fe20000000f00 */
[----:B------:R-:W3:Y:S01]  /*15d40*/  MUFU.EX2 R118, R118 ;  /* 0x0000007600767308 */ /* 0x000ee20000000800 */
[----:B--2---:R-:W-:Y:S01]  /*15d50*/  @!P5 FMUL R114, R114, R114 ;  /* 0x000000727272d220 */ /* 0x004fe20000400000 */
[----:B------:R-:W-:Y:S01]  /*15d60*/  FSETP.GEU.AND P5, PT, R120, -126, PT ;  /* 0xc2fc00007800780b */ /* 0x000fe20003fae000 */
[----:B------:R-:W-:Y:S01]  /*15d70*/  @!P4 FMUL R119, R119, 0.5 ;  /* 0x3f0000007777c820 */ /* 0x000fe20000400000 */
[----:B-1----:R-:W-:-:S05]  /*15d80*/  @!P6 FMUL R115, R115, R115 ;  /* 0x000000737373e220 */ /* 0x002fca0000400000 */
        /* <DEDUP_REMOVED lines=20> */
[----:B------:R-:W-:Y:S01]  /*15ed0*/  HGMMA.64x32x16.F32 R152, R40, gdesc[UR32].tnspB, R152, gsb0 ;  /* 0x4060002028987df0 */ /* 0x000fe20008000898 */
[----:B------:R-:W-:Y:S01]  /*15ee0*/  R2UR UR34, R26 ;  /* 0x000000001a2272ca */ /* 0x000fe200000e0000 */
[----:B------:R-:W-:Y:S01]  /*15ef0*/  FADD R26, R13, R50 ;  /* 0x000000320d1a7221 */ /* 0x000fe20000000000 */
[----:B------:R-:W-:Y:S01]  /*15f00*/  R2UR UR35, R27 ;  /* 0x000000001b2372ca */ /* 0x000fe200000e0000 */
[----:B---3--:R-:W-:Y:S01]  /*15f10*/  @!P3 FMUL R124, R124, R124 ;  /* 0x0000007c7c7cb220 */ /* 0x008fe20000400000 */
[----:B------:R-:W-:Y:S01]  /*15f20*/  F2FP.F16.F32.PACK_AB R27, R55, R54 ;  /* 0x00000036371b723e */ /* 0x000fe200000000ff */
[----:B------:R-:W-:Y:S01]  /*15f30*/  FADD R13, R26, R51 ;  /* 0x000000331a0d7221 */ /* 0x000fe20000000000 */
[----:B------:R-:W-:Y:S01]  /*15f40*/  F2FP.F16.F32.PACK_AB R26, R247, R53 ;  /* 0x00000035f71a723e */ /* 0x000fe200000000ff */
[----:B------:R-:W-:Y:S01]  /*15f50*/  @!P5 FMUL R122, R122, 0.5 ;  /* 0x3f0000007a7ad820 */ /* 0x000fe20000400000 */
[----:B------:R-:W-:Y:S01]  /*15f60*/  FSETP.GEU.AND P3, PT, R126, -126, PT ;  /* 0xc2fc00007e00780b */ /* 0x000fe20003f6e000 */
[----:B------:R-:W-:-:S02]  /*15f70*/  FADD R54, R13, R54 ;  /* 0x000000360d367221 */ /* 0x000fc40000000000 */
[----:B------:R-:W-:Y:S01]  /*15f80*/  @!P6 FMUL R123, R123, 0.5 ;  /* 0x3f0000007b7be820 */ /* 0x000fe20000400000 */
[----:B--2---:R-:W-:Y:S01]  /*15f90*/  @!P4 FMUL R125, R125, R125 ;  /* 0x0000007d7d7dc220 */ /* 0x004fe20000400000 */
[----:B------:R-:W-:Y:S01]  /*15fa0*/  FSETP.GEU.AND P4, PT, R127, -126, PT ;  /* 0xc2fc00007f00780b */ /* 0x000fe20003f8e000 */
[----:B------:R-:W-:Y:S01]  /*15fb0*/  FADD R55, R54, R55 ;  /* 0x0000003736377221 */ /* 0x000fe20000000000 */
[----:B------:R-:W1:Y:S01]  /*15fc0*/  MUFU.EX2 R122, R122 ;  /* 0x0000007a007a7308 */ /* 0x000e620000000800 */
[----:B------:R-:W-:-:S04]  /*15fd0*/  FADD R247, R14, R247 ;  /* 0x000000f70ef77221 */ /* 0x000fc80000000000 */
[----:B------:R-:W-:Y:S01]  /*15fe0*/  FADD R14, R247, R56 ;  /* 0x00000038f70e7221 */ /* 0x000fe20000000000 */
[----:B------:R-:W-:Y:S02]  /*15ff0*/  @!P3 FMUL R126, R126, 0.5 ;  /* 0x3f0000007e7eb820 */ /* 0x000fe40000400000 */
[----:B------:R-:W2:Y:S01]  /*16000*/  MUFU.EX2 R123, R123 ;  /* 0x0000007b007b7308 */ /* 0x000ea20000000800 */
[----:B------:R-:W-:Y:S02]  /*16010*/  FADD R13, R14, R57 ;  /* 0x000000390e0d7221 */ /* 0x000fe40000000000 */
[----:B------:R-:W-:-:S05]  /*16020*/  @!P4 FMUL R127, R127, 0.5 ;  /* 0x3f0000007f7fc820 */ /* 0x000fca0000400000 */
        /* <DEDUP_REMOVED lines=10> */
[----:B------:R-:W-:Y:S01]  /*160d0*/  WARPGROUP.ARRIVE ;  /* 0x00000000000079c5 */ /* 0x000fe20000000000 */
[----:B------:R-:W2:Y:S02]  /*160e0*/  MUFU.EX2 R128, R128 ;  /* 0x0000008000807308 */ /* 0x000ea40000000800 */
[----:B------:R-:W-:Y:S01]  /*160f0*/  @!P6 FMUL R129, R129, 0.5 ;  /* 0x3f0000008181e820 */ /* 0x000fe20000400000 */
[----:B-1----:R-:W-:Y:S01]  /*16100*/  @!P4 FMUL R127, R127, R127 ;  /* 0x0000007f7f7fc220 */ /* 0x002fe20000400000 */
[----:B------:R-:W-:Y:S01]  /*16110*/  FSETP.GEU.AND P4, PT, R133, -126, PT ;  /* 0xc2fc00008500780b */ /* 0x000fe20003f8e000 */
[----:B------:R-:W-:Y:S01]  /*16120*/  HGMMA.64x32x16.F32 R216, R24, gdesc[UR4].tnspB, R216, gsb0 ;  /* 0x4060000418d87df0 */ /* 0x000fe200080008d8 */
[----:B------:R-:W-:-:S02]  /*16130*/  R2UR UR6, R28 ;  /* 0x000000001c0672ca */ /* 0x000fc400000e0000 */
[----:B------:R-:W-:Y:S01]  /*16140*/  R2UR UR7, R29 ;  /* 0x000000001d0772ca */ /* 0x000fe200000e0000 */
[----:B------:R-:W-:Y:S01]  /*16150*/  @!P3 FMUL R132, R132, 0.5 ;  /* 0x3f0000008484b820 */ /* 0x000fe20000400000 */
[----:B------:R-:W-:Y:S01]  /*16160*/  IADD3 R28, R242, 0x940, RZ ;  /* 0x00000940f21c7810 */ /* 0x000fe20007ffe0ff */
[----:B------:R-:W1:Y:S06]  /*16170*/  MUFU.EX2 R129, R129 ;  /* 0x0000008100817308 */ /* 0x000e6c0000000800 */
[----:B------:R-:W-:Y:S01]  /*16180*/  @!P4 FMUL R133, R133, 0.5 ;  /* 0x3f0000008585c820 */ /* 0x000fe20000400000 */
[----:B--2---:R-:W-:Y:S01]  /*16190*/  @!P5 FMUL R128, R128, R128 ;  /* 0x000000808080d220 */ /* 0x004fe20000400000 */
[----:B------:R-:W2:Y:S01]  /*161a0*/  MUFU.EX2 R132, R132 ;  /* 0x0000008400847308 */ /* 0x000ea20000000800 */
[----:B------:R-:W-:-:S07]  /*161b0*/  FSETP.GEU.AND P5, PT, R130, -126, PT ;  /* 0xc2fc00008200780b */ /* 0x000fce0003fae000 */
[----:B------:R-:W3:Y:S01]  /*161c0*/  MUFU.EX2 R133, R133 ;  /* 0x0000008500857308 */ /* 0x000ee20000000800 */
[----:B-1----:R-:W-:Y:S01]  /*161d0*/  @!P6 FMUL R129, R129, R129 ;  /* 0x000000818181e220 */ /* 0x002fe20000400000 */
[----:B------:R-:W-:-:S04]  /*161e0*/  FSETP.GEU.AND P6, PT, R131, -126, PT ;  /* 0xc2fc00008300780b */ /* 0x000fc80003fce000 */
[----:B------:R-:W-:Y:S01]  /*161f0*/  @!P5 FMUL R130, R130, 0.5 ;  /* 0x3f0000008282d820 */ /* 0x000fe20000400000 */
[----:B--2---:R-:W-:Y:S01]  /*16200*/  @!P3 FMUL R132, R132, R132 ;  /* 0x000000848484b220 */ /* 0x004fe20000400000 */
[----:B------:R-:W-:-:S04]  /*16210*/  FSETP.GEU.AND P3, PT, R134, -126, PT ;  /* 0xc2fc00008600780b */ /* 0x000fc80003f6e000 */
[----:B------:R-:W1:Y:S03]  /*16220*/  MUFU.EX2 R130, R130 ;  /* 0x0000008200827308 */ /* 0x000e660000000800 */
[----:B------:R-:W-:Y:S01]  /*16230*/  @!P6 FMUL R131, R131, 0.5 ;  /* 0x3f0000008383e820 */ /* 0x000fe20000400000 */
[----:B---3--:R-:W-:Y:S01]  /*16240*/  @!P4 FMUL R133, R133, R133 ;  /* 0x000000858585c220 */ /* 0x008fe20000400000 */
[----:B------:R-:W-:-:S04]  /*16250*/  FSETP.GEU.AND P4, PT, R135, -126, PT ;  /* 0xc2fc00008700780b */ /* 0x000fc80003f8e000 */
[----:B------:R-:W2:Y:S01]  /*16260*/  MUFU.EX2 R131, R131 ;  /* 0x0000008300837308 */ /* 0x000ea20000000800 */
[----:B------:R-:W-:Y:S01]  /*16270*/  @!P3 FMUL R134, R134, 0.5 ;  /* 0x3f0000008686b820 */ /* 0x000fe20000400000 */
[----:B------:R-:W-:Y:S02]  /*16280*/  WARPGROUP.DEPBAR.LE gsb0, 0x0 ;  /* 0x00008000000079c5 */ /* 0x000fe40000010000 */
[----:B------:R-:W-:-:S05]  /*16290*/  WARPGROUP.ARRIVE ;  /* 0x00000000000079c5 */ /* 0x000fca0000000000 */
[----:B------:R-:W-:Y:S01]  /*162a0*/  @!P4 FMUL R135, R135, 0.5 ;  /* 0x3f0000008787c820 */ /* 0x000fe20000400000 */
[----:B------:R-:W3:Y:S01]  /*162b0*/  MUFU.EX2 R134, R134 ;  /* 0x0000008600867308 */ /* 0x000ee20000000800 */
[----:B-1----:R-:W-:Y:S01]  /*162c0*/  @!P5 FMUL R130, R130, R130 ;  /* 0x000000828282d220 */ /* 0x002fe20000400000 */
[----:B------:R-:W-:Y:S01]  /*162d0*/  FSETP.GEU.AND P5, PT, R136, -126, PT ;  /* 0xc2fc00008800780b */ /* 0x000fe20003fae000 */
[----:B------:R-:W-:Y:S01]  /*162e0*/  HGMMA.64x32x16.F32 R200, R24, gdesc[UR8].tnspB, R200, gsb0 ;  /* 0x4060000818c87df0 */ /* 0x000fe200080008c8 */
[----:B--2---:R-:W-:Y:S01]  /*162f0*/  @!P6 FMUL R131, R131, R131 ;  /* 0x000000838383e220 */ /* 0x004fe20000400000 */
[----:B------:R-:W-:-:S03]  /*16300*/  FSETP.GEU.AND P6, PT, R137, -126, PT ;  /* 0xc2fc00008900780b */ /* 0x000fc60003fce000 */
[----:B------:R-:W1:Y:S07]  /*16310*/  MUFU.EX2 R135, R135 ;  /* 0x0000008700877308 */ /* 0x000e6e0000000800 */
        /* <DEDUP_REMOVED lines=17> */
[----:B------:R-:W-:Y:S02]  /*16430*/  WARPGROUP.DEPBAR.LE gsb0, 0x0 ;  /* 0x00008000000079c5 */ /* 0x000fe40000010000 */
[----:B------:R-:W-:Y:S01]  /*16440*/  WARPGROUP.ARRIVE ;  /* 0x00000000000079c5 */ /* 0x000fe20000000000 */
[----:B---3--:R-:W-:Y:S01]  /*16450*/  @!P3 FMUL R140, R140, R140 ;  /* 0x0000008c8c8cb220 */ /* 0x008fe20000400000 */
[----:B------:R-:W-:Y:S02]  /*16460*/  FSETP.GEU.AND P3, PT, R142, -126, PT ;  /* 0xc2fc00008e00780b */ /* 0x000fe40003f6e000 */
[----:B------:R-:W-:Y:S02]  /*16470*/  @!P6 FMUL R139, R139, 0.5 ;  /* 0x3f0000008b8be820 */ /* 0x000fe40000400000 */
[----:B------:R-:W-:Y:S01]  /*16480*/  HGMMA.64x32x16.F32 R184, R24, gdesc[UR16].tnspB, R184, gsb0 ;  /* 0x4060001018b87df0 */ /* 0x000fe200080008b8 */
[----:B--2---:R-:W-:Y:S01]  /*16490*/  @!P4 FMUL R141, R141, R141 ;  /* 0x0000008d8d8dc220 */ /* 0x004fe20000400000 */
[----:B------:R-:W-:-:S02]  /*164a0*/  FSETP.GEU.AND P4, PT, R143, -126, PT ;  /* 0xc2fc00008f00780b */ /* 0x000fc40003f8e000 */
[----:B------:R-:W1:Y:S05]  /*164b0*/  MUFU.EX2 R139, R139 ;  /* 0x0000008b008b7308 */ /* 0x000e6a0000000800 */
[----:B------:R-:W-:-:S04]  /*164c0*/  @!P3 FMUL R142, R142, 0.5 ;  /* 0x3f0000008e8eb820 */ /* 0x000fc80000400000 */
[----:B------:R-:W2:Y:S02]  /*164d0*/  MUFU.EX2 R31, R142 ;  /* 0x0000008e001f7308 */ /* 0x000ea40000000800 */
[----:B------:R-:W-:-:S06]  /*164e0*/  @!P4 FMUL R143, R143, 0.5 ;  /* 0x3f0000008f8fc820 */ /* 0x000fcc0000400000 */
        /* <DEDUP_REMOVED lines=9> */
[----:B------:R-:W-:Y:S01]  /*16580*/  @!P3 FMUL R149, R149, 0.5 ;  /* 0x3f0000009595b820 */ /* 0x000fe20000400000 */
[----:B------:R-:W-:Y:S02]  /*16590*/  WARPGROUP.DEPBAR.LE gsb0, 0x0 ;  /* 0x00008000000079c5 */ /* 0x000fe40000010000 */
[----:B------:R-:W-:-:S05]  /*165a0*/  WARPGROUP.ARRIVE ;  /* 0x00000000000079c5 */ /* 0x000fca0000000000 */
[----:B------:R-:W-:Y:S01]  /*165b0*/  @!P4 FMUL R148, R148, 0.5 ;  /* 0x3f0000009494c820 */ /* 0x000fe20000400000 */
[----:B------:R-:W-:Y:S05]  /*165c0*/  HGMMA.64x32x16.F32 R168, R24, gdesc[UR24].tnspB, R168, gsb0 ;  /* 0x4060001818a87df0 */ /* 0x000fea00080008a8 */
[----:B------:R-:W2:Y:S01]  /*165d0*/  MUFU.EX2 R148, R148 ;  /* 0x0000009400947308 */ /* 0x000ea20000000800 */
[----:B-1----:R-:W-:Y:S01]  /*165e0*/  @!P6 FMUL R145, R145, R145 ;  /* 0x000000919191e220 */ /* 0x002fe20000400000 */
[----:B------:R-:W-:-:S13]  /*165f0*/  FSETP.GEU.AND P6, PT, R147, -126, PT ;  /* 0xc2fc00009300780b */ /* 0x000fda0003fce000 */
[----:B------:R-:W-:Y:S01]  /*16600*/  @!P6 FMUL R147, R147, 0.5 ;  /* 0x3f0000009393e820 */ /* 0x000fe20000400000 */
[----:B--2---:R-:W-:Y:S01]  /*16610*/  @!P4 FMUL R148, R148, R148 ;  /* 0x000000949494c220 */ /* 0x004fe20000400000 */
[----:B------:R-:W-:-:S04]  /*16620*/  FSETP.GEU.AND P4, PT, R150, -126, PT ;  /* 0xc2fc00009600780b */ /* 0x000fc80003f8e000 */
[----:B------:R-:W1:Y:S09]  /*16630*/  MUFU.EX2 R147, R147 ;  /* 0x0000009300937308 */ /* 0x000e720000000800 */
[----:B------:R-:W-:-:S04]  /*16640*/  @!P4 FMUL R150, R150, 0.5 ;  /* 0x3f0000009696c820 */ /* 0x000fc80000400000 */
[----:B------:R-:W2:Y:S01]  /*16650*/  MUFU.EX2 R35, R150 ;  /* 0x0000009600237308 */ /* 0x000ea20000000800 */
[----:B-1----:R-:W-:Y:S01]  /*16660*/  @!P6 FMUL R147, R147, R147 ;  /* 0x000000939393e220 */ /* 0x002fe20000400000 */
[----:B------:R-:W-:Y:S02]  /*16670*/  WARPGROUP.DEPBAR.LE gsb0, 0x0 ;  /* 0x00008000000079c5 */ /* 0x000fe40000010000 */
[----:B------:R-:W-:Y:S01]  /*16680*/  WARPGROUP.ARRIVE ;  /* 0x00000000000079c5 */ /* 0x000fe20000000000 */
[----:B--2---:R-:W-:-:S05]  /*16690*/  @!P4 FMUL R35, R35, R35 ;  /* 0x000000232323c220 */ /* 0x004fca0000400000 */
[----:B------:R-:W-:Y:S03]  /*166a0*/  HGMMA.64x32x16.F32 R152, R24, gdesc[UR32].tnspB, R152, gsb0 ;  /* 0x4060002018987df0 */ /* 0x000fe60008000898 */
[----:B------:R-:W-:Y:S02]  /*166b0*/  WARPGROUP.DEPBAR.LE gsb0, 0x0 ;  /* 0x00008000000079c5 */ /* 0x000fe40000010000 */
[C---:B------:R-:W-:Y:S01]  /*166c0*/  VIADD R26, R242.reuse, 0x500 ;  /* 0x00000500f21a7836 */ /* 0x040fe20000000000 */
[----:B------:R-:W-:Y:S01]  /*166d0*/  IADD3 R24, R242, 0x900, RZ ;  /* 0x00000900f2187810 */ /* 0x000fe20007ffe0ff */
[----:B------:R-:W-:Y:S02]  /*166e0*/  IMAD.MOV.U32 R27, RZ, RZ, -0x7fffffe0 ;  /* 0x80000020ff1b7424 */ /* 0x000fe400078e00ff */
[----:B------:R-:W-:Y:S01]  /*166f0*/  IMAD.MOV.U32 R25, RZ, RZ, -0x7fffffe0 ;  /* 0x80000020ff197424 */ /* 0x000fe200078e00ff */
[----:B------:R-:W-:-:S02]  /*16700*/  R2UR UR10, R26 ;  /* 0x000000001a0a72ca */ /* 0x000fc400000e0000 */
[----:B------:R-:W-:Y:S02]  /*16710*/  IADD3 R26, R242, 0xd00, RZ ;  /* 0x00000d00f21a7810 */ /* 0x000fe40007ffe0ff */
[----:B------:R-:W-:Y:S01]  /*16720*/  R2UR UR11, R27 ;  /* 0x000000001b0b72ca */ /* 0x000fe200000e0000 */
[----:B------:R-:W-:Y:S01]  /*16730*/  IMAD.MOV.U32 R27, RZ, RZ, -0x7fffffe0 ;  /* 0x80000020ff1b7424 */ /* 0x000fe200078e00ff */
[----:B------:R-:W-:Y:S02]  /*16740*/  R2UR UR18, R24 ;  /* 0x00000000181272ca */ /* 0x000fe400000e0000 */
[----:B------:R-:W-:Y:S02]  /*16750*/  R2UR UR19, R25 ;  /* 0x00000000191372ca */ /* 0x000fe400000e0000 */
[----:B------:R-:W-:Y:S01]  /*16760*/  R2UR UR26, R26 ;  /* 0x000000001a1a72ca */ /* 0x000fe200000e0000 */
[----:B------:R-:W-:Y:S01]  /*16770*/  FADD R26, R55, R58 ;  /* 0x0000003a371a7221 */ /* 0x000fe20000000000 */
[----:B------:R-:W-:-:S02]  /*16780*/  IADD3 R24, R242, 0x1100, RZ ;  /* 0x00001100f2187810 */ /* 0x000fc40007ffe0ff */
[----:B------:R-:W-:Y:S01]  /*16790*/  MOV R25, 0x80000020 ;  /* 0x8000002000197802 */ /* 0x000fe20000000f00 */
[----:B------:R-:W-:Y:S01]  /*167a0*/  FADD R29, R26, R59 ;  /* 0x0000003b1a1d7221 */ /* 0x000fe20000000000 */
[----:B------:R-:W-:Y:S02]  /*167b0*/  R2UR UR27, R27 ;  /* 0x000000001b1b72ca */ /* 0x000fe400000e0000 */
[----:B------:R-:W-:Y:S02]  /*167c0*/  R2UR UR34, R24 ;  /* 0x00000000182272ca */ /* 0x000fe400000e0000 */
[----:B------:R-:W-:Y:S02]  /*167d0*/  R2UR UR35, R25 ;  /* 0x00000000192372ca */ /* 0x000fe400000e0000 */
[----:B------:R-:W-:Y:S02]  /*167e0*/  F2FP.F16.F32.PACK_AB R24, R57, R56 ;  /* 0x000000383918723e */ /* 0x000fe400000000ff */
[----:B------:R-:W-:-:S02]  /*167f0*/  F2FP.F16.F32.PACK_AB R25, R59, R58 ;  /* 0x0000003a3b19723e */ /* 0x000fc400000000ff */
[----:B------:R-:W-:Y:S01]  /*16800*/  F2FP.F16.F32.PACK_AB R26, R61, R60 ;  /* 0x0000003c3d1a723e */ /* 0x000fe200000000ff */
[----:B------:R-:W-:Y:S01]  /*16810*/  FADD R60, R13, R60 ;  /* 0x0000003c0d3c7221 */ /* 0x000fe20000000000 */
[----:B------:R-:W-:Y:S01]  /*16820*/  F2FP.F16.F32.PACK_AB R27, R63, R62 ;  /* 0x0000003e3f1b723e */ /* 0x000fe200000000ff */
[----:B------:R-:W-:Y:S01]  /*16830*/  FADD R62, R29, R62 ;  /* 0x0000003e1d3e7221 */ /* 0x000fe20000000000 */
[----:B------:R-:W-:Y:S01]  /*16840*/  MOV R29, 0x80000020 ;  /* 0x80000020001d7802 */ /* 0x000fe20000000f00 */
[----:B------:R-:W1:Y:S01]  /*16850*/  MUFU.EX2 R13, R138 ;  /* 0x0000008a000d7308 */ /* 0x000e620000000800 */
[----:B------:R-:W-:Y:S01]  /*16860*/  WARPGROUP.ARRIVE ;  /* 0x00000000000079c5 */ /* 0x000fe20000000000 */
[----:B------:R-:W-:Y:S01]  /*16870*/  FADD R63, R62, R63 ;  /* 0x0000003f3e3f7221 */ /* 0x000fe20000000000 */
[----:B------:R-:W-:-:S04]  /*16880*/  FADD R61, R60, R61 ;  /* 0x0000003d3c3d7221 */ /* 0x000fc80000000000 */
[----:B------:R-:W-:Y:S01]  /*16890*/  HGMMA.64x32x16.F32 R216, R24, gdesc[UR4].tnspB, R216, gsb0 ;  /* 0x4060000418d87df0 */ /* 0x000fe200080008d8 */
[----:B------:R-:W-:Y:S01]  /*168a0*/  FADD R14, R61, R64 ;  /* 0x000000403d0e7221 */ /* 0x000fe20000000000 */
[----:B-1----:R-:W-:Y:S01]  /*168b0*/  @!P5 FMUL R13, R13, R13 ;  /* 0x0000000d0d0dd220 */ /* 0x002fe20000400000 */
[----:B------:R-:W-:-:S13]  /*168c0*/  FSETP.GEU.AND P5, PT, R144, -126, PT ;  /* 0xc2fc00009000780b */ /* 0x000fda0003fae000 */
[----:B------:R-:W-:-:S06]  /*168d0*/  @!P5 FMUL R144, R144, 0.5 ;  /* 0x3f0000009090d820 */ /* 0x000fcc0000400000 */
[----:B------:R-:W1:Y:S02]  /*168e0*/  MUFU.EX2 R144, R144 ;  /* 0x0000009000907308 */ /* 0x000e640000000800 */
[----:B-1----:R-:W-:Y:S01]  /*168f0*/  @!P5 FMUL R144, R144, R144 ;  /* 0x000000909090d220 */ /* 0x002fe20000400000 */
[----:B------:R-:W-:Y:S01]  /*16900*/  FSETP.GEU.AND P5, PT, R146, -126, PT ;  /* 0xc2fc00009200780b */ /* 0x000fe20003fae000 */
[----:B------:R-:W-:Y:S02]  /*16910*/  WARPGROUP.DEPBAR.LE gsb0, 0x0 ;  /* 0x00008000000079c5 */ /* 0x000fe40000010000 */
[----:B------:R-:W-:-:S06]  /*16920*/  WARPGROUP.ARRIVE ;  /* 0x00000000000079c5 */ /* 0x000fcc0000000000 */
[----:B------:R-:W-:Y:S04]  /*16930*/  HGMMA.64x32x16.F32 R200, R24, gdesc[UR8].tnspB, R200, gsb0 ;  /* 0x4060000818c87df0 */ /* 0x000fe800080008c8 */
[----:B------:R-:W-:-:S04]  /*16940*/  @!P5 FMUL R146, R146, 0.5 ;  /* 0x3f0000009292d820 */ /* 0x000fc80000400000 */
[----:B------:R-:W1:Y:S02]  /*16950*/  MUFU.EX2 R33, R146 ;  /* 0x0000009200217308 */ /* 0x000e640000000800 */
[----:B-1----:R-:W-:Y:S01]  /*16960*/  @!P5 FMUL R33, R33, R33 ;  /* 0x000000212121d220 */ /* 0x002fe20000400000 */
[----:B------:R-:W-:Y:S02]  /*16970*/  WARPGROUP.DEPBAR.LE gsb0, 0x0 ;  /* 0x00008000000079c5 */ /* 0x000fe40000010000 */
[----:B------:R-:W-:-:S06]  /*16980*/  WARPGROUP.ARRIVE ;  /* 0x00000000000079c5 */ /* 0x000fcc0000000000 */
[----:B------:R-:W-:Y:S01]  /*16990*/  HGMMA.64x32x16.F32 R184, R24, gdesc[UR16].tnspB, R184, gsb0 ;  /* 0x4060001018b87df0 */ /* 0x000fe200080008b8 */
[----:B------:R-:W-:Y:S01]  /*169a0*/  R2UR UR18, R28 ;  /* 0x000000001c1272ca */ /* 0x000fe200000e0000 */
[----:B------:R-:W-:Y:S01]  /*169b0*/  FADD R28, R63, R66 ;  /* 0x000000423f1c7221 */ /* 0x000fe20000000000 */
[----:B------:R-:W-:Y:S02]  /*169c0*/  R2UR UR19, R29 ;  /* 0x000000001d1372ca */ /* 0x000fe400000e0000 */
[----:B------:R-:W-:Y:S01]  /*169d0*/  MOV R29, 0x80000020 ;  /* 0x80000020001d7802 */ /* 0x000fe20000000f00 */
[----:B------:R-:W-:Y:S02]  /*169e0*/  WARPGROUP.DEPBAR.LE gsb0, 0x0 ;  /* 0x00008000000079c5 */ /* 0x000fe40000010000 */
[----:B------:R-:W-:-:S06]  /*169f0*/  WARPGROUP.ARRIVE ;  /* 0x00000000000079c5 */ /* 0x000fcc0000000000 */
[----:B------:R-:W-:Y:S03]  /*16a00*/  HGMMA.64x32x16.F32 R168, R24, gdesc[UR24].tnspB, R168, gsb0 ;  /* 0x4060001818a87df0 */ /* 0x000fe600080008a8 */
[----:B------:R-:W-:Y:S02]  /*16a10*/  WARPGROUP.DEPBAR.LE gsb0, 0x0 ;  /* 0x00008000000079c5 */ /* 0x000fe40000010000 */
[----:B------:R-:W-:-:S06]  /*16a20*/  WARPGROUP.ARRIVE ;  /* 0x00000000000079c5 */ /* 0x000fcc0000000000 */
[----:B------:R-:W-:Y:S03]  /*16a30*/  HGMMA.64x32x16.F32 R152, R24, gdesc[UR32].tnspB, R152, gsb0 ;  /* 0x4060002018987df0 */ /* 0x000fe60008000898 */
[----:B------:R-:W-:Y:S02]  /*16a40*/  WARPGROUP.DEPBAR.LE gsb0, 0x0 ;  /* 0x00008000000079c5 */ /* 0x000fe40000010000 */
[C---:B------:R-:W-:Y:S01]  /*16a50*/  VIADD R24, R242.reuse, 0x140 ;  /* 0x00000140f2187836 */ /* 0x040fe20000000000 */
[----:B------:R-:W-:Y:S01]  /*16a60*/  IADD3 R26, R242, 0x540, RZ ;  /* 0x00000540f21a7810 */ /* 0x000fe20007ffe0ff */
[----:B------:R-:W-:Y:S01]  /*16a70*/  IMAD.MOV.U32 R25, RZ, RZ, -0x7fffffe0 ;  /* 0x80000020ff197424 */ /* 0x000fe200078e00ff */
[----:B------:R-:W-:Y:S02]  /*16a80*/  MOV R27, 0x80000020 ;  /* 0x80000020001b7802 */ /* 0x000fe40000000f00 */
[----:B------:R-:W-:Y:S01]  /*16a90*/  R2UR UR6, R24 ;  /* 0x00000000180672ca */ /* 0x000fe200000e0000 */
[----:B------:R-:W-:Y:S01]  /*16aa0*/  VIADD R24, R242, 0xd40 ;  /* 0x00000d40f2187836 */ /* 0x000fe20000000000 */
[----:B------:R-:W-:Y:S01]  /*16ab0*/  R2UR UR7, R25 ;  /* 0x00000000190772ca */ /* 0x000fe200000e0000 */
[----:B------:R-:W-:Y:S01]  /*16ac0*/  IMAD.MOV.U32 R25, RZ, RZ, -0x7fffffe0 ;  /* 0x80000020ff197424 */ /* 0x000fe200078e00ff */
[----:B------:R-:W-:Y:S01]  /*16ad0*/  R2UR UR10, R26 ;  /* 0x000000001a0a72ca */ /* 0x000fe200000e0000 */
[----:B------:R-:W-:Y:S01]  /*16ae0*/  VIADD R26, R242, 0x1140 ;  /* 0x00001140f21a7836 */ /* 0x000fe20000000000 */
[----:B------:R-:W-:-:S02]  /*16af0*/  R2UR UR11, R27 ;  /* 0x000000001b0b72ca */ /* 0x000fc400000e0000 */
[----:B------:R-:W-:Y:S02]  /*16b00*/  MOV R27, 0x80000020 ;  /* 0x80000020001b7802 */ /* 0x000fe40000000f00 */
[----:B------:R-:W-:Y:S02]  /*16b10*/  R2UR UR26, R24 ;  /* 0x00000000181a72ca */ /* 0x000fe400000e0000 */
[----:B------:R-:W-:Y:S02]  /*16b20*/  R2UR UR27, R25 ;  /* 0x00000000191b72ca */ /* 0x000fe400000e0000 */
[----:B------:R-:W-:Y:S02]  /*16b30*/  R2UR UR34, R26 ;  /* 0x000000001a2272ca */ /* 0x000fe400000e0000 */
[----:B------:R-:W-:Y:S02]  /*16b40*/  R2UR UR35, R27 ;  /* 0x000000001b2372ca */ /* 0x000fe400000e0000 */
[----:B------:R-:W-:Y:S01]  /*16b50*/  F2FP.F16.F32.PACK_AB R24, R65, R64 ;  /* 0x000000404118723e */ /* 0x000fe200000000ff */
[----:B------:R-:W-:Y:S01]  /*16b60*/  FADD R65, R14, R65 ;  /* 0x000000410e417221 */ /* 0x000fe20000000000 */
[----:B------:R-:W-:Y:S01]  /*16b70*/  F2FP.F16.F32.PACK_AB R25, R67, R66 ;  /* 0x000000424319723e */ /* 0x000fe200000000ff */
[----:B------:R-:W-:Y:S01]  /*16b80*/  FADD R67, R28, R67 ;  /* 0x000000431c437221 */ /* 0x000fe20000000000 */
[----:B------:R-:W-:Y:S01]  /*16b90*/  F2FP.F16.F32.PACK_AB R26, R69, R68 ;  /* 0x00000044451a723e */ /* 0x000fe200000000ff */
[----:B------:R-:W-:Y:S01]  /*16ba0*/  VIADD R28, R242, 0x9c0 ;  /* 0x000009c0f21c7836 */ /* 0x000fe20000000000 */
        /* <DEDUP_REMOVED lines=8> */
[----:B-1----:R-:W-:Y:S01]  /*16c30*/  @!P3 FMUL R14, R14, R14 ;  /* 0x0000000e0e0eb220 */ /* 0x002fe20000400000 */
[----:B------:R-:W-:-:S13]  /*16c40*/  FSETP.GEU.AND P3, PT, R151, -126, PT ;  /* 0xc2fc00009700780b */ /* 0x000fda0003f6e000 */
[----:B------:R-:W-:-:S06]  /*16c50*/  @!P3 FMUL R151, R151, 0.5 ;  /* 0x3f0000009797b820 */ /* 0x000fcc0000400000 */
[----:B------:R-:W1:Y:S02]  /*16c60*/  MUFU.EX2 R151, R151 ;  /* 0x0000009700977308 */ /* 0x000e640000000800 */
[----:B-1----:R-:W-:Y:S01]  /*16c70*/  @!P3 FMUL R151, R151, R151 ;  /* 0x000000979797b220 */ /* 0x002fe20000400000 */
        /* <DEDUP_REMOVED lines=13> */
[----:B------:R-:W-:Y:S01]  /*16d50*/  IMAD.MOV.U32 R27, RZ, RZ, -0x7fffffe0 ;  /* 0x80000020ff1b7424 */ /* 0x000fe200078e00ff */
[C---:B------:R-:W-:Y:S01]  /*16d60*/  IADD3 R24, R242.reuse, 0x580, RZ ;  /* 0x00000580f2187810 */ /* 0x040fe20007ffe0ff */
[----:B------:R-:W-:Y:S02]  /*16d70*/  VIADD R26, R242, 0x180 ;  /* 0x00000180f21a7836 */ /* 0x000fe40000000000 */
[----:B------:R-:W-:Y:S01]  /*16d80*/  IMAD.MOV.U32 R25, RZ, RZ, -0x7fffffe0 ;  /* 0x80000020ff197424 */ /* 0x000fe200078e00ff */
[----:B------:R-:W-:Y:S01]  /*16d90*/  R2UR UR7, R27 ;  /* 0x000000001b0772ca */ /* 0x000fe200000e0000 */
[----:B------:R-:W-:Y:S01]  /*16da0*/  IMAD.MOV.U32 R27, RZ, RZ, -0x7fffffe0 ;  /* 0x80000020ff1b7424 */ /* 0x000fe200078e00ff */
[----:B------:R-:W-:-:S02]  /*16db0*/  R2UR UR6, R26 ;  /* 0x000000001a0672ca */ /* 0x000fc400000e0000 */
[----:B------:R-:W-:Y:S02]  /*16dc0*/  IADD3 R26, R242, 0x980, RZ ;  /* 0x00000980f21a7810 */ /* 0x000fe40007ffe0ff */
[----:B------:R-:W-:Y:S01]  /*16dd0*/  R2UR UR11, R25 ;  /* 0x00000000190b72ca */ /* 0x000fe200000e0000 */
[----:B------:R-:W-:Y:S01]  /*16de0*/  IMAD.MOV.U32 R25, RZ, RZ, -0x7fffffe0 ;  /* 0x80000020ff197424 */ /* 0x000fe200078e00ff */
[----:B------:R-:W-:Y:S02]  /*16df0*/  R2UR UR10, R24 ;  /* 0x00000000180a72ca */ /* 0x000fe400000e0000 */
[----:B------:R-:W-:Y:S02]  /*16e00*/  R2UR UR18, R26 ;  /* 0x000000001a1272ca */ /* 0x000fe400000e0000 */
[----:B------:R-:W-:Y:S02]  /*16e10*/  R2UR UR19, R27 ;  /* 0x000000001b1372ca */ /* 0x000fe400000e0000 */
[----:B------:R-:W-:-:S02]  /*16e20*/  IADD3 R24, R242, 0xd80, RZ ;  /* 0x00000d80f2187810 */ /* 0x000fc40007ffe0ff */
[----:B------:R-:W-:Y:S02]  /*16e30*/  IADD3 R26, R242, 0x1180, RZ ;  /* 0x00001180f21a7810 */ /* 0x000fe40007ffe0ff */
[----:B------:R-:W-:Y:S02]  /*16e40*/  MOV R27, 0x80000020 ;  /* 0x80000020001b7802 */ /* 0x000fe40000000f00 */
[----:B------:R-:W-:Y:S02]  /*16e50*/  R2UR UR26, R24 ;  /* 0x00000000181a72ca */ /* 0x000fe400000e0000 */
[----:B------:R-:W-:Y:S02]  /*16e60*/  R2UR UR27, R25 ;  /* 0x00000000191b72ca */ /* 0x000fe400000e0000 */
[----:B------:R-:W-:Y:S02]  /*16e70*/  R2UR UR34, R26 ;  /* 0x000000001a2272ca */ /* 0x000fe400000e0000 */
[----:B------:R-:W-:-:S02]  /*16e80*/  R2UR UR35, R27 ;  /* 0x000000001b2372ca */ /* 0x000fc400000e0000 */
[----:B------:R-:W-:Y:S01]  /*16e90*/  F2FP.F16.F32.PACK_AB R24, R73, R72 ;  /* 0x000000484918723e */ /* 0x000fe200000000ff */
[----:B------:R-:W-:Y:S01]  /*16ea0*/  FADD R72, R69, R72 ;  /* 0x0000004845487221 */ /* 0x000fe20000000000 */
[----:B------:R-:W-:Y:S02]  /*16eb0*/  F2FP.F16.F32.PACK_AB R26, R77, R76 ;  /* 0x0000004c4d1a723e */ /* 0x000fe400000000ff */
[----:B------:R-:W-:Y:S01]  /*16ec0*/  F2FP.F16.F32.PACK_AB R25, R75, R74 ;  /* 0x0000004a4b19723e */ /* 0x000fe200000000ff */
[----:B------:R-:W-:Y:S01]  /*16ed0*/  FADD R74, R71, R74 ;  /* 0x0000004a474a7221 */ /* 0x000fe20000000000 */
[----:B------:R-:W-:Y:S01]  /*16ee0*/  F2FP.F16.F32.PACK_AB R27, R79, R78 ;  /* 0x0000004e4f1b723e */ /* 0x000fe200000000ff */
[----:B------:R-:W-:Y:S02]  /*16ef0*/  FADD R73, R72, R73 ;  /* 0x0000004948497221 */ /* 0x000fe40000000000 */
[----:B------:R-:W-:Y:S01]  /*16f00*/  FADD R75, R74, R75 ;  /* 0x0000004b4a4b7221 */ /* 0x000fe20000000000 */
[----:B------:R-:W-:Y:S01]  /*16f10*/  WARPGROUP.ARRIVE ;  /* 0x00000000000079c5 */ /* 0x000fe20000000000 */
[----:B------:R-:W-:-:S02]  /*16f20*/  FADD R76, R73, R76 ;  /* 0x0000004c494c7221 */ /* 0x000fc40000000000 */
[----:B------:R-:W-:Y:S02]  /*16f30*/  FADD R78, R75, R78 ;  /* 0x0000004e4b4e7221 */ /* 0x000fe40000000000 */
[----:B------:R-:W-:Y:S01]  /*16f40*/  FADD R77, R76, R77 ;  /* 0x0000004d4c4d7221 */ /* 0x000fe20000000000 */
[----:B------:R-:W-:Y:S01]  /*16f50*/  HGMMA.64x32x16.F32 R216, R24, gdesc[UR4].tnspB, R216, gsb0 ;  /* 0x4060000418d87df0 */ /* 0x000fe200080008d8 */
[----:B------:R-:W-:Y:S02]  /*16f60*/  FADD R79, R78, R79 ;  /* 0x0000004f4e4f7221 */ /* 0x000fe40000000000 */
[----:B------:R-:W-:Y:S02]  /*16f70*/  WARPGROUP.DEPBAR.LE gsb0, 0x0 ;  /* 0x00008000000079c5 */ /* 0x000fe40000010000 */
[----:B------:R-:W-:-:S06]  /*16f80*/  WARPGROUP.ARRIVE ;  /* 0x00000000000079c5 */ /* 0x000fcc0000000000 */
[----:B------:R-:W-:Y:S03]  /*16f90*/  HGMMA.64x32x16.F32 R200, R24, gdesc[UR8].tnspB, R200, gsb0 ;  /* 0x4060000818c87df0 */ /* 0x000fe600080008c8 */
[----:B------:R-:W-:Y:S02]  /*16fa0*/  WARPGROUP.DEPBAR.LE gsb0, 0x0 ;  /* 0x00008000000079c5 */ /* 0x000fe40000010000 */
[----:B------:R-:W-:-:S06]  /*16fb0*/  WARPGROUP.ARRIVE ;  /* 0x00000000000079c5 */ /* 0x000fcc0000000000 */
[----:B------:R-:W-:Y:S01]  /*16fc0*/  HGMMA.64x32x16.F32 R184, R24, gdesc[UR16].tnspB, R184, gsb0 ;  /* 0x4060001018b87df0 */ /* 0x000fe200080008b8 */
[----:B------:R-:W-:Y:S01]  /*16fd0*/  R2UR UR18, R28 ;  /* 0x000000001c1272ca */ /* 0x000fe200000e0000 */
[----:B------:R-:W-:Y:S01]  /*16fe0*/  VIADD R28, R242, 0x1240 ;  /* 0x00001240f21c7836 */ /* 0x000fe20000000000 */
        /* <DEDUP_REMOVED lines=10> */
[----:B------:R-:W-:Y:S01]  /*17090*/  MOV R27, 0x80000020 ;  /* 0x80000020001b7802 */ /* 0x000fe20000000f00 */
[----:B------:R-:W-:Y:S01]  /*170a0*/  IMAD.MOV.U32 R25, RZ, RZ, -0x7fffffe0 ;  /* 0x80000020ff197424 */ /* 0x000fe200078e00ff */
[----:B------:R-:W-:Y:S02]  /*170b0*/  IADD3 R26, R242, 0x5c0, RZ ;  /* 0x000005c0f21a7810 */ /* 0x000fe40007ffe0ff */
[----:B------:R-:W-:Y:S01]  /*170c0*/  R2UR UR6, R24 ;  /* 0x00000000180672ca */ /* 0x000fe200000e0000 */
[----:B------:R-:W-:Y:S01]  /*170d0*/  VIADD R24, R242, 0x11c0 ;  /* 0x000011c0f2187836 */ /* 0x000fe20000000000 */
[----:B------:R-:W-:Y:S01]  /*170e0*/  R2UR UR11, R27 ;  /* 0x000000001b0b72ca */ /* 0x000fe200000e0000 */
[----:B------:R-:W-:Y:S01]  /*170f0*/  IMAD.MOV.U32 R27, RZ, RZ, -0x7fffffe0 ;  /* 0x80000020ff1b7424 */ /* 0x000fe200078e00ff */
[----:B------:R-:W-:-:S02]  /*17100*/  R2UR UR7, R25 ;  /* 0x00000000190772ca */ /* 0x000fc400000e0000 */
[----:B------:R-:W-:Y:S02]  /*17110*/  R2UR UR10, R26 ;  /* 0x000000001a0a72ca */ /* 0x000fe400000e0000 */
[----:B------:R-:W-:Y:S02]  /*17120*/  IADD3 R26, R242, 0xdc0, RZ ;  /* 0x00000dc0f21a7810 */ /* 0x000fe40007ffe0ff */
[----:B------:R-:W-:Y:S02]  /*17130*/  MOV R25, 0x80000020 ;  /* 0x8000002000197802 */ /* 0x000fe40000000f00 */
[----:B------:R-:W-:Y:S02]  /*17140*/  R2UR UR26, R26 ;  /* 0x000000001a1a72ca */ /* 0x000fe400000e0000 */
[----:B------:R-:W-:Y:S02]  /*17150*/  R2UR UR27, R27 ;  /* 0x000000001b1b72ca */ /* 0x000fe400000e0000 */
[----:B------:R-:W-:-:S02]  /*17160*/  R2UR UR34, R24 ;  /* 0x00000000182272ca */ /* 0x000fc400000e0000 */
[----:B------:R-:W-:Y:S02]  /*17170*/  R2UR UR35, R25 ;  /* 0x00000000192372ca */ /* 0x000fe400000e0000 */
        /* <DEDUP_REMOVED lines=73> */
[----:B------:R-:W-:Y:S01]  /*17610*/  R2UR UR34, R28 ;  /* 0x000000001c2272ca */ /* 0x000fe200000e0000 */
[C---:B------:R-:W-:Y:S01]  /*17620*/  VIADD R28, R242.reuse, 0x12c0 ;  /* 0x000012c0f21c7836 */ /* 0x040fe20000000000 */
[----:B------:R-:W-:Y:S02]  /*17630*/  R2UR UR35, R29 ;  /* 0x000000001d2372ca */ /* 0x000fe400000e0000 */
[----:B------:R-:W-:Y:S01]  /*17640*/  MOV R29, 0x80000020 ;  /* 0x80000020001d7802 */ /* 0x000fe20000000f00 */
[----:B------:R-:W-:Y:S02]  /*17650*/  WARPGROUP.DEPBAR.LE gsb0, 0x0 ;  /* 0x00008000000079c5 */ /* 0x000fe40000010000 */
[C---:B------:R-:W-:Y:S01]  /*17660*/  VIADD R24, R242.reuse, 0x240 ;  /* 0x00000240f2187836 */ /* 0x040fe20000000000 */
[----:B------:R-:W-:Y:S01]  /*17670*/  MOV R27, 0x80000020 ;  /* 0x80000020001b7802 */ /* 0x000fe20000000f00 */
[----:B------:R-:W-:Y:S01]  /*17680*/  IMAD.MOV.U32 R25, RZ, RZ, -0x7fffffe0 ;  /* 0x80000020ff197424 */ /* 0x000fe200078e00ff */
[----:B------:R-:W-:-:S02]  /*17690*/  IADD3 R26, R242, 0x640, RZ ;  /* 0x00000640f21a7810 */ /* 0x000fc40007ffe0ff */
[----:B------:R-:W-:Y:S01]  /*176a0*/  R2UR UR6, R24 ;  /* 0x00000000180672ca */ /* 0x000fe200000e0000 */
[----:B------:R-:W-:Y:S01]  /*176b0*/  VIADD R24, R242, 0xa40 ;  /* 0x00000a40f2187836 */ /* 0x000fe20000000000 */
[----:B------:R-:W-:Y:S01]  /*176c0*/  R2UR UR11, R27 ;  /* 0x000000001b0b72ca */ /* 0x000fe200000e0000 */
[----:B------:R-:W-:Y:S01]  /*176d0*/  IMAD.MOV.U32 R27, RZ, RZ, -0x7fffffe0 ;  /* 0x80000020ff1b7424 */ /* 0x000fe200078e00ff */
[----:B------:R-:W-:Y:S02]  /*176e0*/  R2UR UR7, R25 ;  /* 0x00000000190772ca */ /* 0x000fe400000e0000 */
[----:B------:R-:W-:Y:S02]  /*176f0*/  R2UR UR10, R26 ;  /* 0x000000001a0a72ca */ /* 0x000fe400000e0000 */
[----:B------:R-:W-:Y:S02]  /*17700*/  IADD3 R26, R242, 0xe40, RZ ;  /* 0x00000e40f21a7810 */ /* 0x000fe40007ffe0ff */
[----:B------:R-:W-:-:S02]  /*17710*/  MOV R25, 0x80000020 ;  /* 0x8000002000197802 */ /* 0x000fc40000000f00 */
[----:B------:R-:W-:Y:S02]  /*17720*/  R2UR UR18, R24 ;  /* 0x00000000181272ca */ /* 0x000fe400000e0000 */
[----:B------:R-:W-:Y:S02]  /*17730*/  R2UR UR19, R25 ;  /* 0x00000000191372ca */ /* 0x000fe400000e0000 */
[----:B------:R-:W-:Y:S02]  /*17740*/  R2UR UR26, R26 ;  /* 0x000000001a1a72ca */ /* 0x000fe400000e0000 */
[----:B------:R-:W-:Y:S02]  /*17750*/  R2UR UR27, R27 ;  /* 0x000000001b1b72ca */ /* 0x000fe400000e0000 */
[----:B------:R-:W-:Y:S01]  /*17760*/  F2FP.F16.F32.PACK_AB R24, R97, R96 ;  /* 0x000000606118723e */ /* 0x000fe200000000ff */
[----:B------:R-:W-:Y:S01]  /*17770*/  FADD R96, R93, R96 ;  /* 0x000000605d607221 */ /* 0x000fe20000000000 */
[----:B------:R-:W-:-:S02]  /*17780*/  F2FP.F16.F32.PACK_AB R26, R101, R100 ;  /* 0x00000064651a723e */ /* 0x000fc400000000ff */
[----:B------:R-:W-:Y:S01]  /*17790*/  F2FP.F16.F32.PACK_AB R25, R99, R98 ;  /* 0x000000626319723e */ /* 0x000fe200000000ff */
[----:B------:R-:W-:Y:S01]  /*177a0*/  FADD R98, R95, R98 ;  /* 0x000000625f627221 */ /* 0x000fe20000000000 */
[----:B------:R-:W-:Y:S01]  /*177b0*/  F2FP.F16.F32.PACK_AB R27, R103, R102 ;  /* 0x00000066671b723e */ /* 0x000fe200000000ff */
[----:B------:R-:W-:Y:S02]  /*177c0*/  FADD R97, R96, R97 ;  /* 0x0000006160617221 */ /* 0x000fe40000000000 */
[----:B------:R-:W-:Y:S01]  /*177d0*/  FADD R99, R98, R99 ;  /* 0x0000006362637221 */ /* 0x000fe20000000000 */
[----:B------:R-:W-:Y:S01]  /*177e0*/  WARPGROUP.ARRIVE ;  /* 0x00000000000079c5 */ /* 0x000fe20000000000 */
[----:B------:R-:W-:Y:S02]  /*177f0*/  FADD R100, R97, R100 ;  /* 0x0000006461647221 */ /* 0x000fe40000000000 */
[----:B------:R-:W-:Y:S02]  /*17800*/  FADD R102, R99, R102 ;  /* 0x0000006663667221 */ /* 0x000fe40000000000 */
[----:B------:R-:W-:Y:S01]  /*17810*/  FADD R101, R100, R101 ;  /* 0x0000006564657221 */ /* 0x000fe20000000000 */
[----:B------:R-:W-:Y:S01]  /*17820*/  HGMMA.64x32x16.F32 R216, R24, gdesc[UR4].tnspB, R216, gsb0 ;  /* 0x4060000418d87df0 */ /* 0x000fe200080008d8 */
[----:B------:R-:W-:-:S02]  /*17830*/  FADD R103, R102, R103 ;  /* 0x0000006766677221 */ /* 0x000fc40000000000 */
        /* <DEDUP_REMOVED lines=187> */
[----:B------:R-:W-:-:S04]  /*183f0*/  FADD R134, R134, R135 ;  /* 0x0000008786867221 */ /* 0x000fc80000000000 */
[----:B------:R-:W-:-:S04]  /*18400*/  FADD R134, R134, R13 ;  /* 0x0000000d86867221 */ /* 0x000fc80000000000 */
[----:B------:R-:W-:-:S04]  /*18410*/  FADD R134, R134, R139 ;  /* 0x0000008b86867221 */ /* 0x000fc80000000000 */
[----:B------:R-:W-:-:S04]  /*18420*/  FADD R134, R134, R31 ;  /* 0x0000001f86867221 */ /* 0x000fc80000000000 */
[----:B------:R-:W-:-:S04]  /*18430*/  FADD R134, R134, R143 ;  /* 0x0000008f86867221 */ /* 0x000fc80000000000 */
[----:B------:R-:W-:-:S04]  /*18440*/  FADD R134, R134, R33 ;  /* 0x0000002186867221 */ /* 0x000fc80000000000 */
[----:B------:R-:W-:-:S04]  /*18450*/  FADD R134, R134, R147 ;  /* 0x0000009386867221 */ /* 0x000fc80000000000 */
[----:B------:R-:W-:Y:S01]  /*18460*/  FADD R134, R134, R35 ;  /* 0x0000002386867221 */ /* 0x000fe20000000000 */
        /* <DEDUP_REMOVED lines=14> */
[----:B------:R-:W-:Y:S01]  /*18550*/  R2UR UR35, R29 ;  /* 0x000000001d2372ca */ /* 0x000fe200000e0000 */
[----:B------:R-:W-:Y:S01]  /*18560*/  IMAD.MOV.U32 R29, RZ, RZ, -0x7fffffe0 ;  /* 0x80000020ff1d7424 */ /* 0x000fe200078e00ff */
        /* <DEDUP_REMOVED lines=8> */
[----:B------:R-:W-:Y:S02]  /*185f0*/  R2UR UR7, R25 ;  /* 0x00000000190772ca */ /* 0x000fe400000e0000 */
[----:B------:R-:W-:Y:S02]  /*18600*/  R2UR UR10, R26 ;  /* 0x000000001a0a72ca */ /* 0x000fe400000e0000 */
[C---:B------:R-:W-:Y:S02]  /*18610*/  IADD3 R24, R242.reuse, 0xb80, RZ ;  /* 0x00000b80f2187810 */ /* 0x040fe40007ffe0ff */
[----:B------:R-:W-:Y:S02]  /*18620*/  IADD3 R26, R242, 0xf80, RZ ;  /* 0x00000f80f21a7810 */ /* 0x000fe40007ffe0ff */
[----:B------:R-:W-:Y:S02]  /*18630*/  MOV R25, 0x80000020 ;  /* 0x8000002000197802 */ /* 0x000fe40000000f00 */
[----:B------:R-:W-:-:S02]  /*18640*/  R2UR UR18, R24 ;  /* 0x00000000181272ca */ /* 0x000fc400000e0000 */
[----:B------:R-:W-:Y:S02]  /*18650*/  R2UR UR19, R25 ;  /* 0x00000000191372ca */ /* 0x000fe400000e0000 */
[----:B------:R-:W-:Y:S02]  /*18660*/  R2UR UR26, R26 ;  /* 0x000000001a1a72ca */ /* 0x000fe400000e0000 */
[----:B------:R-:W-:Y:S02]  /*18670*/  R2UR UR27, R27 ;  /* 0x000000001b1b72ca */ /* 0x000fe400000e0000 */
        /* <DEDUP_REMOVED lines=23> */
[----:B------:R-:W-:Y:S02]  /*187f0*/  R2UR UR26, R28 ;  /* 0x000000001c1a72ca */ /* 0x000fe400000e0000 */
[----:B------:R-:W-:Y:S01]  /*18800*/  R2UR UR27, R29 ;  /* 0x000000001d1b72ca */ /* 0x000fe200000e0000 */
[----:B------:R-:W-:Y:S02]  /*18810*/  WARPGROUP.DEPBAR.LE gsb0, 0x0 ;  /* 0x00008000000079c5 */ /* 0x000fe40000010000 */
[----:B------:R-:W-:-:S06]  /*18820*/  WARPGROUP.ARRIVE ;  /* 0x00000000000079c5 */ /* 0x000fcc0000000000 */
[----:B------:R-:W-:Y:S01]  /*18830*/  HGMMA.64x32x16.F32 R152, R24, gdesc[UR32].tnspB, R152, gsb0 ;  /* 0x4060002018987df0 */ /* 0x000fe20008000898 */
[----:B------:R-:W-:Y:S02]  /*18840*/  R2UR UR35, R243 ;  /* 0x00000000f32372ca */ /* 0x000fe400000e0000 */
[----:B------:R-:W-:Y:S02]  /*18850*/  WARPGROUP.DEPBAR.LE gsb0, 0x0 ;  /* 0x00008000000079c5 */ /* 0x000fe40000010000 */
[C---:B------:R-:W-:Y:S01]  /*18860*/  VIADD R24, R242.reuse, 0x3c0 ;  /* 0x000003c0f2187836 */ /* 0x040fe20000000000 */
[----:B------:R-:W-:Y:S01]  /*18870*/  IADD3 R26, R242, 0x7c0, RZ ;  /* 0x000007c0f21a7810 */ /* 0x000fe20007ffe0ff */
[----:B------:R-:W-:Y:S01]  /*18880*/  IMAD.MOV.U32 R25, RZ, RZ, -0x7fffffe0 ;  /* 0x80000020ff197424 */ /* 0x000fe200078e00ff */
[----:B------:R-:W-:Y:S02]  /*18890*/  MOV R27, 0x80000020 ;  /* 0x80000020001b7802 */ /* 0x000fe40000000f00 */
[----:B------:R-:W-:-:S02]  /*188a0*/  R2UR UR6, R24 ;  /* 0x00000000180672ca */ /* 0x000fc400000e0000 */
[----:B------:R-:W-:Y:S02]  /*188b0*/  R2UR UR7, R25 ;  /* 0x00000000190772ca */ /* 0x000fe400000e0000 */
[C---:B------:R-:W-:Y:S01]  /*188c0*/  IADD3 R24, R242.reuse, 0xbc0, RZ ;  /* 0x00000bc0f2187810 */ /* 0x040fe20007ffe0ff */
[----:B------:R-:W-:Y:S01]  /*188d0*/  VIADD R242, R242, 0x13c0 ;  /* 0x000013c0f2f27836 */ /* 0x000fe20000000000 */
[----:B------:R-:W-:Y:S02]  /*188e0*/  MOV R25, 0x80000020 ;  /* 0x8000002000197802 */ /* 0x000fe40000000f00 */
[----:B------:R-:W-:Y:S02]  /*188f0*/  R2UR UR10, R26 ;  /* 0x000000001a0a72ca */ /* 0x000fe400000e0000 */
[----:B------:R-:W-:Y:S02]  /*18900*/  R2UR UR11, R27 ;  /* 0x000000001b0b72ca */ /* 0x000fe400000e0000 */
[----:B------:R-:W-:-:S02]  /*18910*/  R2UR UR18, R24 ;  /* 0x00000000181272ca */ /* 0x000fc400000e0000 */
[----:B------:R-:W-:Y:S02]  /*18920*/  R2UR UR19, R25 ;  /* 0x00000000191372ca */ /* 0x000fe400000e0000 */
[----:B------:R-:W-:Y:S02]  /*18930*/  F2FP.F16.F32.PACK_AB R24, R145, R144 ;  /* 0x000000909118723e */ /* 0x000fe400000000ff */
[----:B------:R-:W-:Y:S01]  /*18940*/  F2FP.F16.F32.PACK_AB R26, R14, R148 ;  /* 0x000000940e1a723e */ /* 0x000fe200000000ff */
[----:B------:R-:W-:Y:S01]  /*18950*/  FADD R14, R137, R14 ;  /* 0x0000000e890e7221 */ /* 0x000fe20000000000 */
[----:B------:R-:W-:Y:S02]  /*18960*/  F2FP.F16.F32.PACK_AB R25, R147, R33 ;  /* 0x000000219319723e */ /* 0x000fe400000000ff */
[----:B------:R-:W-:Y:S02]  /*18970*/  F2FP.F16.F32.PACK_AB R27, R151, R35 ;  /* 0x00000023971b723e */ /* 0x000fe400000000ff */
[----:B------:R-:W-:-:S02]  /*18980*/  R2UR UR34, R242 ;  /* 0x00000000f22272ca */ /* 0x000fc400000e0000 */
        /* <DEDUP_REMOVED lines=15> */
[----:B------:R-:W-:-:S04]  /*18a80*/  SEL R25, R10, RZ, P2 ;  /* 0x000000ff0a197207 */ /* 0x000fc80001000000 */
[----:B------:R-:W-:-:S04]  /*18a90*/  LEA R10, R25, UR15, 0x3 ;  /* 0x0000000f190a7c11 */ /* 0x000fc8000f8e18ff */
[----:B------:R-:W-:-:S04]  /*18aa0*/  PRMT R10, RZ, 0x654, R10 ;  /* 0x00000654ff0a7816 */ /* 0x000fc8000000000a */
[----:B------:R1:W-:Y:S01]  /*18ab0*/  SYNCS.ARRIVE.TRANS64.RED.A1T0 RZ, [R10+URZ], RZ ;  /* 0x000000ff0aff79a7 */ /* 0x0003e2000810043f */
[----:B------:R-:W-:Y:S05]  /*18ac0*/  @P1 BRA `(.L_x_46) ;  /* 0x00000004000c1947 */ /* 0x000fea0003800000 */
[----:B------:R-:W-:Y:S01]  /*18ad0*/  ISETP.LT.OR P1, PT, R6, 0x1, !P0 ;  /* 0x000000010600780c */ /* 0x000fe20004721670 */
[----:B------:R-:W-:-:S12]  /*18ae0*/  BSSY B0, `(.L_x_47) ;  /* 0x0000040000007945 */ /* 0x000fd80003800000 */
[----:B------:R-:W-:Y:S05]  /*18af0*/  @P1 BRA `(.L_x_48) ;  /* 0x0000000000f81947 */ /* 0x000fea0003800000 */
[----:B------:R-:W-:Y:S01]  /*18b00*/  ISETP.NE.AND P2, PT, R0, RZ, PT ;  /* 0x000000ff0000720c */ /* 0x000fe20003f45270 */
[----:B-1----:R-:W-:Y:S01]  /*18b10*/  IMAD R10, R4, 0x8, R2 ;  /* 0x00000008040a7824 */ /* 0x002fe200078e0202 */
[----:B------:R-:W-:-:S11]  /*18b20*/  SHF.L.U32 R27, R5, 0x1f, RZ ;  /* 0x0000001f051b7819 */ /* 0x000fd600000006ff */
.L_x_49:
        /* <DEDUP_REMOVED lines=10> */
.L_x_50:
[----:B------:R-:W-:Y:S01]  /*18bd0*/  IMAD R24, R4, 0x14000, R2 ;  /* 0x0001400004187824 */ /* 0x000fe200078e0202 */
[----:B------:R-:W-:Y:S01]  /*18be0*/  R2UR UR49, R10 ;  /* 0x000000000a3172ca */ /* 0x000fe200000e0000 */
[----:B------:R-:W-:Y:S01]  /*18bf0*/  ULDC.64 UR10, c[0x0][0x198] ;  /* 0x00006600000a7ab9 */ /* 0x000fe20000000a00 */
[C---:B------:R-:W-:Y:S01]  /*18c00*/  R2UR UR51, R7.reuse ;  /* 0x00000000073372ca */ /* 0x040fe200000e0000 */
[----:B------:R-:W-:Y:S01]  /*18c10*/  UIADD3 UR38, UP0, UR10, 0x2f0, URZ ;  /* 0x000002f00a267890 */ /* 0x000fe2000ff1e03f */
[----:B------:R-:W-:Y:S01]  /*18c20*/  R2UR UR8, R24 ;  /* 0x00000000180872ca */ /* 0x000fe200000e0000 */
[----:B------:R-:W-:Y:S01]  /*18c30*/  UMOV UR6, 0x0 ;  /* 0x0000000000067882 */ /* 0x000fe20000000000 */
[----:B------:R-:W-:Y:S01]  /*18c40*/  UMOV UR7, 0x10000000 ;  /* 0x1000000000077882 */ /* 0x000fe20000000000 */
[----:B------:R-:W-:Y:S01]  /*18c50*/  UIADD3.X UR39, URZ, UR11, URZ, UP0, !UPT ;  /* 0x0000000b3f277290 */ /* 0x000fe200087fe43f */
[----:B------:R-:W-:Y:S01]  /*18c60*/  VIADD R4, R4, 0x1 ;  /* 0x0000000104047836 */ /* 0x000fe20000000000 */
[----:B------:R-:W-:Y:S01]  /*18c70*/  UMOV UR50, URZ ;  /* 0x0000003f00327c82 */ /* 0x000fe20008000000 */
[----:B------:R-:W-:Y:S01]  /*18c80*/  UMOV UR34, 0x20 ;  /* 0x0000002000227882 */ /* 0x000fe20000000000 */
[----:B------:R-:W-:Y:S01]  /*18c90*/  UMOV UR36, UR52 ;  /* 0x0000003400247c82 */ /* 0x000fe20008000000 */
[----:B------:R-:W-:Y:S01]  /*18ca0*/  UMOV UR37, UR53 ;  /* 0x0000003500257c82 */ /* 0x000fe20008000000 */
[----:B------:R-:W-:Y:S01]  /*18cb0*/  UIADD3 UR49, UR49, 0x55000, URZ ;  /* 0x0005500031317890 */ /* 0x000fe2000fffe03f */
[C---:B------:R-:W-:Y:S01]  /*18cc0*/  ISETP.NE.AND P1, PT, R4.reuse, 0x4, PT ;  /* 0x000000040400780c */ /* 0x040fe20003f25270 */
[----:B------:R-:W-:Y:S01]  /*18cd0*/  USHF.L.U32 UR51, UR51, 0x8, URZ ;  /* 0x0000000833337899 */ /* 0x000fe2000800063f */
[----:B------:R-:W-:Y:S01]  /*18ce0*/  IADD3 R7, R7, 0x1, RZ ;  /* 0x0000000107077810 */ /* 0x000fe20007ffe0ff */
[----:B------:R-:W-:Y:S01]  /*18cf0*/  UIADD3 UR48, UR8, 0x5000, URZ ;  /* 0x0000500008307890 */ /* 0x000fe2000fffe03f */
[----:B-12---:R-:W-:Y:S01]  /*18d00*/  SEL R10, RZ, 0x1, P1 ;  /* 0x00000001ff0a7807 */ /* 0x006fe20000800000 */
        /* <DEDUP_REMOVED lines=28> */
[----:B--2---:R-:W-:Y:S01]  /*18ed0*/  NOP ;  /* 0x0000000000007918 */ /* 0x004fe20000000000 */
.L_x_48:
[----:B------:R-:W-:Y:S05]  /*18ee0*/  BSYNC B0 ;  /* 0x0000000000007941 */ /* 0x000fea0003800000 */
.L_x_47:
[----:B------:R-:W-:-:S07]  /*18ef0*/  VIADD R6, R6, 0xffffffff ;  /* 0xffffffff06067836 */ /* 0x000fce0000000000 */
.L_x_46:
[----:B------:R-:W-:Y:S01]  /*18f00*/  ISETP.GT.AND P3, PT, R244, 0x1, PT ;  /* 0x00000001f400780c */ /* 0x000fe20003f64270 */
[----:B-1----:R-:W-:Y:S01]  /*18f10*/  VIADD R10, R25, 0x1 ;  /* 0x00000001190a7836 */ /* 0x002fe20000000000 */
[----:B------:R-:W-:Y:S01]  /*18f20*/  IADD3 R15, R15, 0x1, RZ ;  /* 0x000000010f0f7810 */ /* 0x000fe20007ffe0ff */
[----:B------:R-:W-:Y:S01]  /*18f30*/  VIADD R12, R12, 0x100 ;  /* 0x000001000c0c7836 */ /* 0x000fe20000000000 */
[----:B------:R-:W-:Y:S01]  /*18f40*/  IADD3 R244, R244, -0x1, RZ ;  /* 0xfffffffff4f47810 */ /* 0x000fe20007ffe0ff */
[----:B------:R-:W-:Y:S01]  /*18f50*/  IMAD.MOV.U32 R242, RZ, RZ, R20 ;  /* 0x000000fffff27224 */ /* 0x000fe200078e0014 */
[----:B------:R-:W-:Y:S02]  /*18f60*/  ISETP.NE.AND P1, PT, R15, 0x4, PT ;  /* 0x000000040f00780c */ /* 0x000fe40003f25270 */
[----:B------:R-:W-:Y:S02]  /*18f70*/  ISETP.NE.AND P2, PT, R10, 0x4, PT ;  /* 0x000000040a00780c */ /* 0x000fe40003f45270 */
[----:B------:R-:W-:-:S02]  /*18f80*/  SEL R24, RZ, 0x1, P1 ;  /* 0x00000001ff187807 */ /* 0x000fc40000800000 */
[----:B------:R-:W-:Y:S02]  /*18f90*/  MOV R243, R17 ;  /* 0x0000001100f37202 */ /* 0x000fe40000000f00 */
[----:B------:R-:W-:Y:S02]  /*18fa0*/  LOP3.LUT R9, R9, R24, RZ, 0x3c, !PT ;  /* 0x0000001809097212 */ /* 0x000fe400078e3cff */
[----:B------:R-:W-:Y:S02]  /*18fb0*/  SEL R15, R15, RZ, P1 ;  /* 0x000000ff0f0f7207 */ /* 0x000fe40000800000 */
[----:B------:R-:W-:Y:S01]  /*18fc0*/  SEL R10, R10, RZ, P2 ;  /* 0x000000ff0a0a7207 */ /* 0x000fe20001000000 */
[----:B------:R-:W-:Y:S06]  /*18fd0*/  @P3 BRA `(.L_x_51) ;  /* 0xffffff74004c3947 */ /* 0x000fec000383ffff */
.L_x_37:
[----:B------:R-:W-:Y:S05]  /*18fe0*/  WARPSYNC.ALL ;  /* 0x0000000000007948 */ /* 0x000fea0003800000 */
[----:B------:R-:W2:Y:S01]  /*18ff0*/  SHFL.BFLY PT, R3, R14, 0x1, 0x1f ;  /* 0x0c201f000e037f89 */ /* 0x000ea200000e0000 */
[----:B------:R-:W-:Y:S01]  /*19000*/  BSSY B0, `(.L_x_52) ;  /* 0x0000022000007945 */ /* 0x000fe20003800000 */
[----:B------:R-:W-:Y:S01]  /*19010*/  MOV R7, 0x7f800000 ;  /* 0x7f80000000077802 */ /* 0x000fe20000000f00 */
[----:B------:R-:W-:Y:S01]  /*19020*/  IMAD.MOV.U32 R8, RZ, RZ, 0x3f800000 ;  /* 0x3f800000ff087424 */ /* 0x000fe200078e00ff */
[----:B------:R-:W3:Y:S01]  /*19030*/  SHFL.BFLY PT, R0, R13, 0x1, 0x1f ;  /* 0x0c201f000d007f89 */ /* 0x000ee200000e0000 */
[----:B------:R-:W-:-:S02]  /*19040*/  IMAD.MOV.U32 R9, RZ, RZ, 0x7f800000 ;  /* 0x7f800000ff097424 */ /* 0x000fc400078e00ff */
[----:B--2---:R-:W-:Y:S01]  /*19050*/  FADD R3, R3, R14 ;  /* 0x0000000e03037221 */ /* 0x004fe20000000000 */
[----:B---3--:R-:W-:-:S04]  /*19060*/  FADD R15, R0, R13 ;  /* 0x0000000d000f7221 */ /* 0x008fc80000000000 */
[----:B------:R-:W2:Y:S01]  /*19070*/  SHFL.BFLY PT, R4, R3, 0x2, 0x1f ;  /* 0x0c401f0003047f89 */ /* 0x000ea200000e0000 */
[----:B------:R-:W-:-:S03]  /*19080*/  MOV R0, 0x3f800000 ;  /* 0x3f80000000007802 */ /* 0x000fc60000000f00 */
[----:B------:R-:W3:Y:S01]  /*19090*/  SHFL.BFLY PT, R24, R15, 0x2, 0x1f ;  /* 0x0c401f000f187f89 */ /* 0x000ee200000e0000 */
[C---:B--2---:R-:W-:Y:S01]  /*190a0*/  FSETP.NE.AND P0, PT, R3.reuse, -R4, PT ;  /* 0x800000040300720b */ /* 0x044fe20003f05000 */
[----:B------:R-:W-:Y:S01]  /*190b0*/  FADD R3, R3, R4 ;  /* 0x0000000403037221 */ /* 0x000fe20000000000 */
[----:B---3--:R-:W-:-:S11]  /*190c0*/  FADD R6, R15, R24 ;  /* 0x000000180f067221 */ /* 0x008fd60000000000 */
[----:B------:R-:W-:Y:S05]  /*190d0*/  @!P0 BRA `(.L_x_53) ;  /* 0x0000000000508947 */ /* 0x000fea0003800000 */
[----:B------:R-:W-:Y:S01]  /*190e0*/  IADD3 R0, R3, 0x1800000, RZ ;  /* 0x0180000003007810 */ /* 0x000fe20007ffe0ff */
[----:B------:R-:W-:Y:S03]  /*190f0*/  BSSY B1, `(.L_x_54) ;  /* 0x000000b000017945 */ /* 0x000fe60003800000 */
[----:B------:R-:W-:-:S04]  /*19100*/  LOP3.LUT R0, R0, 0x7f800000, RZ, 0xc0, !PT ;  /* 0x7f80000000007812 */ /* 0x000fc800078ec0ff */
[----:B------:R-:W-:-:S13]  /*19110*/  ISETP.GT.U32.AND P0, PT, R0, 0x1ffffff, PT ;  /* 0x01ffffff0000780c */ /* 0x000fda0003f04070 */
[----:B------:R-:W-:Y:S05]  /*19120*/  @P0 BRA `(.L_x_55) ;  /* 0x00000000000c0947 */ /* 0x000fea0003800000 */
[----:B------:R-:W-:-:S07]  /*19130*/  MOV R12, 0x19150 ;  /* 0x00019150000c7802 */ /* 0x000fce0000000f00 */
[----:B-1----:R-:W-:Y:S05]  /*19140*/  CALL.REL.NOINC `($__internal_0_$__cuda_sm20_rcp_rn_f32_slowpath) ;  /* 0x0000001c00547944 */ /* 0x002fea0003c00000 */
[----:B------:R-:W-:Y:S05]  /*19150*/  BRA `(.L_x_56) ;  /* 0x0000000000107947 */ /* 0x000fea0003800000 */
.L_x_55:
[----:B------:R-:W2:Y:S02]  /*19160*/  MUFU.RCP R0, R3 ;  /* 0x0000000300007308 */ /* 0x000ea40000001000 */
[----:B--2---:R-:W-:-:S04]  /*19170*/  FFMA R4, R3, R0, -1 ;  /* 0xbf80000003047423 */ /* 0x004fc80000000000 */
[----:B------:R-:W-:-:S04]  /*19180*/  FADD.FTZ R5, -R4, -RZ ;  /* 0x800000ff04057221 */ /* 0x000fc80000010100 */
[----:B------:R-:W-:-:S07]  /*19190*/  FFMA R0, R0, R5, R0 ;  /* 0x0000000500007223 */ /* 0x000fce0000000000 */
.L_x_56:
[----:B------:R-:W-:Y:S05]  /*191a0*/  BSYNC B1 ;  /* 0x0000000000017941 */ /* 0x000fea0003800000 */
.L_x_54:
[----:B------:R-:W-:Y:S01]  /*191b0*/  FSETP.GEU.AND P0, PT, |R3|, 1.175494350822287508e-38, PT ;  /* 0x008000000300780b */ /* 0x000fe20003f0e200 */
[----:B------:R-:W-:-:S12]  /*191c0*/  ULDC UR6, c[0x0][0x600] ;  /* 0x0001800000067ab9 */ /* 0x000fd80000000800 */
[----:B------:R-:W-:-:S04]  /*191d0*/  @!P0 FMUL R3, R3, 16777216 ;  /* 0x4b80000003038820 */ /* 0x000fc80000400000 */
[----:B------:R-:W2:Y:S02]  /*191e0*/  MUFU.LG2 R4, R3 ;  /* 0x0000000300047308 */ /* 0x000ea40000000c00 */
[----:B--2---:R-:W-:-:S04]  /*191f0*/  @!P0 FADD R4, R4, -24 ;  /* 0xc1c0000004048421 */ /* 0x004fc80000000000 */
[----:B------:R-:W-:-:S04]  /*19200*/  FMUL R4, R4, 0.69314718246459960938 ;  /* 0x3f31721804047820 */ /* 0x000fc80000400000 */
[----:B------:R-:W-:-:S07]  /*19210*/  FFMA R9, R17, UR6, R4 ;  /* 0x0000000611097c23 */ /* 0x000fce0008000004 */
.L_x_53:
[----:B------:R-:W-:Y:S05]  /*19220*/  BSYNC B0 ;  /* 0x0000000000007941 */ /* 0x000fea0003800000 */
.L_x_52:
[----:B------:R-:W-:Y:S01]  /*19230*/  FSETP.NE.AND P0, PT, R15, -R24, PT ;  /* 0x800000180f00720b */ /* 0x000fe20003f05000 */
[----:B------:R-:W-:Y:S01]  /*19240*/  ULDC UR4, c[0x0][0x608] ;  /* 0x0001820000047ab9 */ /* 0x000fe20000000800 */
[----:B------:R-:W-:Y:S01]  /*19250*/  BSSY B0, `(.L_x_57) ;  /* 0x0000041000007945 */ /* 0x000fe20003800000 */
[----:B------:R-:W-:-:S04]  /*19260*/  FMUL R0, R0, UR4 ;  /* 0x0000000400007c20 */ /* 0x000fc80008400000 */
        /* <DEDUP_REMOVED lines=40> */
[----:B------:R-:W-:Y:S06]  /*194f0*/  @!P0 BRA `(.L_x_58) ;  /* 0x0000000000588947 */ /* 0x000fec0003800000 */
[----:B------:R-:W-:Y:S01]  /*19500*/  VIADD R0, R6, 0x1800000 ;  /* 0x0180000006007836 */ /* 0x000fe20000000000 */
[----:B------:R-:W-:Y:S04]  /*19510*/  BSSY B1, `(.L_x_59) ;  /* 0x000000d000017945 */ /* 0x000fe80003800000 */
[----:B------:R-:W-:-:S04]  /*19520*/  LOP3.LUT R0, R0, 0x7f800000, RZ, 0xc0, !PT ;  /* 0x7f80000000007812 */ /* 0x000fc800078ec0ff */
[----:B------:R-:W-:-:S13]  /*19530*/  ISETP.GT.U32.AND P0, PT, R0, 0x1ffffff, PT ;  /* 0x01ffffff0000780c */ /* 0x000fda0003f04070 */
[----:B------:R-:W-:Y:S05]  /*19540*/  @P0 BRA `(.L_x_60) ;  /* 0x0000000000140947 */ /* 0x000fea0003800000 */
[----:B------:R-:W-:Y:S02]  /*19550*/  MOV R3, R6 ;  /* 0x0000000600037202 */ /* 0x000fe40000000f00 */
[----:B------:R-:W-:-:S07]  /*19560*/  MOV R12, 0x19580 ;  /* 0x00019580000c7802 */ /* 0x000fce0000000f00 */
[----:B-1----:R-:W-:Y:S05]  /*19570*/  CALL.REL.NOINC `($__internal_0_$__cuda_sm20_rcp_rn_f32_slowpath) ;  /* 0x0000001800487944 */ /* 0x002fea0003c00000 */
[----:B------:R-:W-:Y:S01]  /*19580*/  IMAD.MOV.U32 R8, RZ, RZ, R0 ;  /* 0x000000ffff087224 */ /* 0x000fe200078e0000 */
[----:B------:R-:W-:Y:S06]  /*19590*/  BRA `(.L_x_61) ;  /* 0x0000000000107947 */ /* 0x000fec0003800000 */
.L_x_60:
[----:B------:R-:W2:Y:S02]  /*195a0*/  MUFU.RCP R3, R6 ;  /* 0x0000000600037308 */ /* 0x000ea40000001000 */
[----:B--2---:R-:W-:-:S04]  /*195b0*/  FFMA R0, R6, R3, -1 ;  /* 0xbf80000006007423 */ /* 0x004fc80000000003 */
[----:B------:R-:W-:-:S04]  /*195c0*/  FADD.FTZ R0, -R0, -RZ ;  /* 0x800000ff00007221 */ /* 0x000fc80000010100 */
[----:B------:R-:W-:-:S07]  /*195d0*/  FFMA R8, R3, R0, R3 ;  /* 0x0000000003087223 */ /* 0x000fce0000000003 */
.L_x_61:
[----:B------:R-:W-:Y:S05]  /*195e0*/  BSYNC B1 ;  /* 0x0000000000017941 */ /* 0x000fea0003800000 */
.L_x_59:
[----:B------:R-:W-:Y:S01]  /*195f0*/  FSETP.GEU.AND P0, PT, |R6|, 1.175494350822287508e-38, PT ;  /* 0x008000000600780b */ /* 0x000fe20003f0e200 */
[----:B------:R-:W-:-:S12]  /*19600*/  ULDC UR4, c[0x0][0x600] ;  /* 0x0001800000047ab9 */ /* 0x000fd80000000800 */
[----:B------:R-:W-:-:S04]  /*19610*/  @!P0 FMUL R6, R6, 16777216 ;  /* 0x4b80000006068820 */ /* 0x000fc80000400000 */
[----:B------:R-:W2:Y:S02]  /*19620*/  MUFU.LG2 R0, R6 ;  /* 0x0000000600007308 */ /* 0x000ea40000000c00 */
[----:B--2---:R-:W-:-:S04]  /*19630*/  @!P0 FADD R0, R0, -24 ;  /* 0xc1c0000000008421 */ /* 0x004fc80000000000 */
[----:B------:R-:W-:-:S04]  /*19640*/  FMUL R7, R0, 0.69314718246459960938 ;  /* 0x3f31721800077820 */ /* 0x000fc80000400000 */
[----:B------:R-:W-:-:S07]  /*19650*/  FFMA R7, R20, UR4, R7 ;  /* 0x0000000414077c23 */ /* 0x000fce0008000007 */
.L_x_58:
[----:B------:R-:W-:Y:S05]  /*19660*/  BSYNC B0 ;  /* 0x0000000000007941 */ /* 0x000fea0003800000 */
.L_x_57:
[C---:B------:R-:W-:Y:S01]  /*19670*/  LOP3.LUT P0, RZ, R16.reuse, 0x3, RZ, 0xc0, !PT ;  /* 0x0000000310ff7812 */ /* 0x040fe2000780c0ff */
[----:B------:R-:W-:Y:S01]  /*19680*/  ULDC UR4, c[0x0][0x608] ;  /* 0x0001820000047ab9 */ /* 0x000fe20000000800 */
[----:B------:R-:W-:Y:S01]  /*19690*/  LOP3.LUT R17, R16, 0x7f, RZ, 0xc0, !PT ;  /* 0x0000007f10117812 */ /* 0x000fe200078ec0ff */
[----:B------:R-:W-:Y:S01]  /*196a0*/  FMUL R8, R8, UR4 ;  /* 0x0000000408087c20 */ /* 0x000fe20008400000 */
[----:B------:R-:W-:Y:S01]  /*196b0*/  ULDC.64 UR6, c[0x0][0x208] ;  /* 0x0000820000067ab9 */ /* 0x000fe20000000a00 */
[----:B------:R-:W-:Y:S01]  /*196c0*/  BSSY B0, `(.L_x_62) ;  /* 0x000002e000007945 */ /* 0x000fe20003800000 */
[----:B------:R-:W-:Y:S01]  /*196d0*/  SHF.R.U32.HI R18, RZ, 0x5, R17 ;  /* 0x00000005ff127819 */ /* 0x000fe20000011611 */
        /* <DEDUP_REMOVED lines=24> */
[----:B------:R-:W-:Y:S06]  /*19860*/  @P0 BRA `(.L_x_63) ;  /* 0x00000000004c0947 */ /* 0x000fec0003800000 */
[----:B------:R-:W-:Y:S01]  /*19870*/  SHF.R.U32.HI R0, RZ, 0x2, R16 ;  /* 0x00000002ff007819 */ /* 0x000fe20000011610 */
[----:B------:R-:W-:Y:S01]  /*19880*/  ULDC.64 UR4, c[0x0][0x688] ;  /* 0x0001a20000047ab9 */ /* 0x000fe20000000a00 */
[----:B------:R-:W-:Y:S01]  /*19890*/  SHF.L.U32 R3, R18, 0x4, RZ ;  /* 0x0000000412037819 */ /* 0x000fe200000006ff */
[----:B------:R-:W-:Y:S01]  /*198a0*/  UIMAD UR4, UR52, UR4, UR43 ;  /* 0x00000004340472a4 */ /* 0x000fe2000f8e022b */
[----:B------:R-:W-:-:S03]  /*198b0*/  LOP3.LUT R0, R0, 0x7, RZ, 0xc0, !PT ;  /* 0x0000000700007812 */ /* 0x000fc600078ec0ff */
[----:B------:R-:W-:Y:S01]  /*198c0*/  UIMAD UR4, UR53, UR5, UR4 ;  /* 0x00000005350472a4 */ /* 0x000fe2000f8e0204 */
[----:B------:R-:W-:Y:S02]  /*198d0*/  LOP3.LUT R0, R3, 0xfffffff0, R0, 0xe2, !PT ;  /* 0xfffffff003007812 */ /* 0x000fe400078ee200 */
[----:B------:R-:W-:Y:S02]  /*198e0*/  ULDC UR5, c[0x0][0x288] ;  /* 0x0000a20000057ab9 */ /* 0x000fe40000000800 */
[C---:B------:R-:W-:Y:S02]  /*198f0*/  LOP3.LUT R3, R0.reuse, UR43, RZ, 0xfc, !PT ;  /* 0x0000002b00037c12 */ /* 0x040fe4000f8efcff */
[----:B------:R-:W-:Y:S02]  /*19900*/  IADD3 R0, P2, R0, UR4, RZ ;  /* 0x0000000400007c10 */ /* 0x000fe4000ff5e0ff */
[C---:B------:R-:W-:Y:S01]  /*19910*/  ISETP.GE.U32.AND P0, PT, R3.reuse, UR5, PT ;  /* 0x0000000503007c0c */ /* 0x040fe2000bf06070 */
[----:B------:R-:W-:Y:S01]  /*19920*/  VIADD R4, R3, 0x8 ;  /* 0x0000000803047836 */ /* 0x000fe20000000000 */
[----:B------:R-:W-:-:S04]  /*19930*/  IADD3.X R3, RZ, RZ, RZ, P2, !PT ;  /* 0x000000ffff037210 */ /* 0x000fc800017fe4ff */
[----:B------:R-:W-:Y:S01]  /*19940*/  ISETP.GE.U32.AND P1, PT, R4, UR5, PT ;  /* 0x0000000504007c0c */ /* 0x000fe2000bf26070 */
[----:B------:R-:W-:Y:S02]  /*19950*/  ULDC.64 UR4, c[0x0][0x680] ;  /* 0x0001a00000047ab9 */ /* 0x000fe40000000a00 */
[----:B------:R-:W-:-:S04]  /*19960*/  LEA R4, P2, R0, UR4, 0x2 ;  /* 0x0000000400047c11 */ /* 0x000fc8000f8410ff */
[----:B------:R-:W-:-:S05]  /*19970*/  LEA.HI.X R5, R0, UR5, R3, 0x2, P2 ;  /* 0x0000000500057c11 */ /* 0x000fca00090f1403 */
[----:B------:R2:W-:Y:S04]  /*19980*/  @!P0 STG.E desc[UR6][R4.64], R9 ;  /* 0x0000000904008986 */ /* 0x0005e8000c101906 */
[----:B------:R2:W-:Y:S02]  /*19990*/  @!P1 STG.E desc[UR6][R4.64+0x20], R7 ;  /* 0x0000200704009986 */ /* 0x0005e4000c101906 */
.L_x_63:
[----:B------:R-:W-:Y:S05]  /*199a0*/  BSYNC B0 ;  /* 0x0000000000007941 */ /* 0x000fea0003800000 */
.L_x_62:
[----:B------:R-:W-:Y:S01]  /*199b0*/  ULDC.64 UR4, c[0x0][0x730] ;  /* 0x0001cc0000047ab9 */ /* 0x000fe20000000a00 */
[-C--:B------:R-:W-:Y:S01]  /*199c0*/  FMUL R170, R170, R8.reuse ;  /* 0x00000008aaaa7220 */ /* 0x080fe20000400000 */
[----:B------:R-:W-:Y:S01]  /*199d0*/  ISETP.NE.U32.AND P0, PT, RZ, UR4, PT ;  /* 0x00000004ff007c0c */ /* 0x000fe2000bf05070 */
[-C--:B------:R-:W-:Y:S01]  /*199e0*/  FMUL R46, R171, R8.reuse ;  /* 0x00000008ab2e7220 */ /* 0x080fe20000400000 */
[-C--:B------:R-:W-:Y:S01]  /*199f0*/  FMUL R174, R174, R8.reuse ;  /* 0x00000008aeae7220 */ /* 0x080fe20000400000 */
[-C--:B------:R-:W-:Y:S01]  /*19a00*/  FMUL R48, R175, R8.reuse ;  /* 0x00000008af307220 */ /* 0x080fe20000400000 */
[----:B------:R-:W-:Y:S01]  /*19a10*/  ISETP.NE.AND.EX P0, PT, RZ, UR5, PT, P0 ;  /* 0x00000005ff007c0c */ /* 0x000fe2000bf05300 */
        /* <DEDUP_REMOVED lines=13> */
[----:B------:R-:W-:Y:S02]  /*19af0*/  ULDC.64 UR4, c[0x0][0x728] ;  /* 0x0001ca0000047ab9 */ /* 0x000fe40000000a00 */
[----:B------:R-:W-:-:S04]  /*19b00*/  ISETP.NE.U32.AND P0, PT, RZ, UR4, PT ;  /* 0x00000004ff007c0c */ /* 0x000fc8000bf05070 */
[----:B------:R-:W-:-:S13]  /*19b10*/  ISETP.NE.AND.EX P0, PT, RZ, UR5, PT, P0 ;  /* 0x00000005ff007c0c */ /* 0x000fda000bf05300 */
[----:B------:R-:W-:Y:S05]  /*19b20*/  @!P0 BRA `(.L_x_65) ;  /* 0x00000000000c8947 */ /* 0x000fea0003800000 */
[----:B--2---:R-:W2:Y:S02]  /*19b30*/  LDC.64 R4, c[0x0][0x728] ;  /* 0x0001ca00ff047b82 */ /* 0x004ea40000000a00 */
[----:B--2---:R4:W5:Y:S01]  /*19b40*/  LDG.E R4, desc[UR6][R4.64] ;  /* 0x0000000604047981 */ /* 0x004962000c1e1900 */
[----:B------:R-:W-:Y:S05]  /*19b50*/  BRA `(.L_x_64) ;  /* 0x0000000000047947 */ /* 0x000fea0003800000 */
.L_x_65:
[----:B--2---:R-:W3:Y:S02]  /*19b60*/  LDC R4, c[0x0][0x720] ;  /* 0x0001c800ff047b82 */ /* 0x004ee40000000800 */
.L_x_64:
[----:B------:R-:W-:Y:S01]  /*19b70*/  MOV R0, RZ ;  /* 0x000000ff00007202 */ /* 0x000fe20000000f00 */
[----:B---3-5:R-:W-:-:S03]  /*19b80*/  IMAD.MOV.U32 R45, RZ, RZ, R4 ;  /* 0x000000ffff2d7224 */ /* 0x028fc600078e0004 */
[----:B------:R-:W-:-:S13]  /*19b90*/  LOP3.LUT P0, RZ, R0, 0x1bf, RZ, 0xc0, !PT ;  /* 0x000001bf00ff7812 */ /* 0x000fda000780c0ff */
[----:B------:R-:W-:Y:S05]  /*19ba0*/  @!P0 BRA `(.L_x_66) ;  /* 0x0000000000408947 */ /* 0x000fea0003800000 */
[----:B------:R-:W-:Y:S01]  /*19bb0*/  MOV R0, 0x0 ;  /* 0x0000000000007802 */ /* 0x000fe20000000f00 */
[----:B------:R-:W-:Y:S01]  /*19bc0*/  ULDC.64 UR4, c[0x4][0x70] ;  /* 0x01001c0000047ab9 */ /* 0x000fe20000000a00 */
[----:B------:R-:W-:Y:S01]  /*19bd0*/  ULDC.64 UR6, c[0x4][0x8] ;  /* 0x0100020000067ab9 */ /* 0x000fe20000000a00 */
[----:B--2---:R-:W-:Y:S01]  /*19be0*/  MOV R4, UR4 ;  /* 0x0000000400047c02 */ /* 0x004fe20008000f00 */
[----:B------:R2:W3:Y:S01]  /*19bf0*/  LDC.64 R14, c[0x4][R0] ;  /* 0x01000000000e7b82 */ /* 0x0004e20000000a00 */
[----:B----4-:R-:W-:Y:S01]  /*19c00*/  IMAD.U32 R5, RZ, RZ, UR5 ;  /* 0x00000005ff057e24 */ /* 0x010fe2000f8e00ff */
[----:B------:R-:W-:Y:S01]  /*19c10*/  ULDC.64 UR4, c[0x4][0x78] ;  /* 0x01001e0000047ab9 */ /* 0x000fe20000000a00 */
[----:B------:R-:W-:Y:S01]  /*19c20*/  MOV R10, UR6 ;  /* 0x00000006000a7c02 */ /* 0x000fe20008000f00 */
[----:B------:R-:W-:Y:S01]  /*19c30*/  IMAD.U32 R7, RZ, RZ, UR5 ;  /* 0x00000005ff077e24 */ /* 0x000fe2000f8e00ff */
[----:B------:R-:W-:Y:S01]  /*19c40*/  MOV R6, UR4 ;  /* 0x0000000400067c02 */ /* 0x000fe20008000f00 */
[----:B------:R-:W-:Y:S01]  /*19c50*/  IMAD.U32 R11, RZ, RZ, UR7 ;  /* 0x00000007ff0b7e24 */ /* 0x000fe2000f8e00ff */
[----:B------:R-:W-:Y:S01]  /*19c60*/  MOV R8, 0x70 ;  /* 0x0000007000087802 */ /* 0x000fe20000000f00 */
[----:B------:R-:W-:Y:S01]  /*19c70*/  IMAD.MOV.U32 R12, RZ, RZ, 0x1 ;  /* 0x00000001ff0c7424 */ /* 0x000fe200078e00ff */
[----:B--2---:R-:W-:-:S07]  /*19c80*/  MOV R13, RZ ;  /* 0x000000ff000d7202 */ /* 0x004fce0000000f00 */
[----:B------:R-:W-:-:S07]  /*19c90*/  LEPC R20, `(.L_x_66) ;  /* 0x000000001014794e */ /* 0x000fce0000000000 */
[----:B-1-3--:R-:W-:Y:S05]  /*19ca0*/  CALL.ABS.NOINC R14 ;  /* 0x000000000e007343 */ /* 0x00afea0003c00000 */
.L_x_66:
[----:B------:R-:W-:-:S13]  /*19cb0*/  LOP3.LUT P0, RZ, R2, 0x1bf, RZ, 0xc0, !PT ;  /* 0x000001bf02ff7812 */ /* 0x000fda000780c0ff */
[----:B------:R-:W-:Y:S05]  /*19cc0*/  @!P0 BRA `(.L_x_67) ;  /* 0x0000000000408947 */ /* 0x000fea0003800000 */
[----:B------:R-:W-:Y:S01]  /*19cd0*/  MOV R0, 0x0 ;  /* 0x0000000000007802 */ /* 0x000fe20000000f00 */
[----:B------:R-:W-:Y:S01]  /*19ce0*/  ULDC.64 UR4, c[0x4][0x70] ;  /* 0x01001c0000047ab9 */ /* 0x000fe20000000a00 */
[----:B------:R-:W-:Y:S01]  /*19cf0*/  ULDC.64 UR6, c[0x4][0x78] ;  /* 0x01001e0000067ab9 */ /* 0x000fe20000000a00 */
[----:B--2---:R-:W-:Y:S01]  /*19d00*/  IMAD.U32 R4, RZ, RZ, UR4 ;  /* 0x00000004ff047e24 */ /* 0x004fe2000f8e00ff */
[----:B------:R2:W3:Y:S01]  /*19d10*/  LDC.64 R14, c[0x4][R0] ;  /* 0x01000000000e7b82 */ /* 0x0004e20000000a00 */
[----:B----4-:R-:W-:Y:S01]  /*19d20*/  MOV R5, UR5 ;  /* 0x0000000500057c02 */ /* 0x010fe20008000f00 */
[----:B------:R-:W-:Y:S01]  /*19d30*/  ULDC.64 UR4, c[0x4][0x10] ;  /* 0x0100040000047ab9 */ /* 0x000fe20000000a00 */
[----:B------:R-:W-:Y:S01]  /*19d40*/  IMAD.U32 R6, RZ, RZ, UR6 ;  /* 0x00000006ff067e24 */ /* 0x000fe2000f8e00ff */
[----:B------:R-:W-:Y:S01]  /*19d50*/  MOV R7, UR7 ;  /* 0x0000000700077c02 */ /* 0x000fe20008000f00 */
[----:B------:R-:W-:Y:S01]  /*19d60*/  IMAD.U32 R10, RZ, RZ, UR4 ;  /* 0x00000004ff0a7e24 */ /* 0x000fe2000f8e00ff */
[----:B------:R-:W-:Y:S01]  /*19d70*/  MOV R11, UR5 ;  /* 0x00000005000b7c02 */ /* 0x000fe20008000f00 */
[----:B------:R-:W-:Y:S01]  /*19d80*/  IMAD.MOV.U32 R8, RZ, RZ, 0x70 ;  /* 0x00000070ff087424 */ /* 0x000fe200078e00ff */
[----:B------:R-:W-:Y:S01]  /*19d90*/  MOV R12, 0x1 ;  /* 0x00000001000c7802 */ /* 0x000fe20000000f00 */
[----:B--2---:R-:W-:-:S07]  /*19da0*/  IMAD.MOV.U32 R13, RZ, RZ, RZ ;  /* 0x000000ffff0d7224 */ /* 0x004fce00078e00ff */
[----:B------:R-:W-:-:S07]  /*19db0*/  LEPC R20, `(.L_x_67) ;  /* 0x000000001014794e */ /* 0x000fce0000000000 */
[----:B-1-3--:R-:W-:Y:S05]  /*19dc0*/  CALL.ABS.NOINC R14 ;  /* 0x000000000e007343 */ /* 0x00afea0003c00000 */
.L_x_67:
[----:B------:R-:W-:Y:S01]  /*19dd0*/  ULDC.64 UR4, c[0x0][0x730] ;  /* 0x0001cc0000047ab9 */ /* 0x000fe20000000a00 */
[----:B------:R-:W-:Y:S01]  /*19de0*/  SHF.L.U32 R0, R16, 0x5, RZ ;  /* 0x0000000510007819 */ /* 0x000fe200000006ff */
[----:B------:R-:W-:Y:S01]  /*19df0*/  VIADD R17, R17, 0x1f ;  /* 0x0000001f11117836 */ /* 0x000fe20000000000 */
[----:B------:R-:W-:Y:S02]  /*19e00*/  ISETP.NE.U32.AND P0, PT, RZ, UR4, PT ;  /* 0x00000004ff007c0c */ /* 0x000fe4000bf05070 */
[----:B--2---:R-:W-:Y:S02]  /*19e10*/  SHF.R.U32.HI R4, RZ, 0x1, R16 ;  /* 0x00000001ff047819 */ /* 0x004fe40000011610 */
[----:B------:R-:W-:Y:S02]  /*19e20*/  ISETP.NE.AND.EX P0, PT, RZ, UR5, PT, P0 ;  /* 0x00000005ff007c0c */ /* 0x000fe4000bf05300 */
[C---:B------:R-:W-:Y:S02]  /*19e30*/  LOP3.LUT R3, R0.reuse, 0xc0, RZ, 0xc0, !PT ;  /* 0x000000c000037812 */ /* 0x040fe400078ec0ff */
[----:B----4-:R-:W-:-:S02]  /*19e40*/  LOP3.LUT R5, R0, 0x20, RZ, 0xc0, !PT ;  /* 0x0000002000057812 */ /* 0x010fc400078ec0ff */
[----:B------:R-:W-:Y:S01]  /*19e50*/  LOP3.LUT R3, R3, 0x8, R4, 0xf8, !PT ;  /* 0x0000000803037812 */ /* 0x000fe200078ef804 */
[----:B------:R-:W-:Y:S01]  /*19e60*/  IMAD.SHL.U32 R4, R16, 0x4, RZ ;  /* 0x0000000410047824 */ /* 0x000fe200078e00ff */
[----:B------:R-:W-:Y:S02]  /*19e70*/  LEA R5, R18, R5, 0x9 ;  /* 0x0000000512057211 */ /* 0x000fe400078e48ff */
[----:B------:R-:W-:Y:S02]  /*19e80*/  LOP3.LUT R0, R0, 0x100, RZ, 0xc0, !PT ;  /* 0x0000010000007812 */ /* 0x000fe400078ec0ff */
[----:B------:R-:W-:Y:S01]  /*19e90*/  LOP3.LUT R3, R3, 0x18, R4, 0x78, !PT ;  /* 0x0000001803037812 */ /* 0x000fe200078e7804 */
[----:B------:R-:W2:Y:S01]  /*19ea0*/  @P0 LDC R45, c[0x0][0x720] ;  /* 0x0001c800ff2d0b82 */ /* 0x000ea20000000800 */
[----:B------:R-:W-:Y:S02]  /*19eb0*/  ISETP.GT.U32.AND P1, PT, R17, 0x3e, PT ;  /* 0x0000003e1100780c */ /* 0x000fe40003f24070 */
[----:B------:R-:W-:-:S02]  /*19ec0*/  IADD3 R3, R3, R5, R0 ;  /* 0x0000000503037210 */ /* 0x000fc40007ffe000 */
[----:B------:R-:W-:-:S03]  /*19ed0*/  LOP3.LUT P0, RZ, R16, 0x4, RZ, 0xc0, !PT ;  /* 0x0000000410ff7812 */ /* 0x000fc6000780c0ff */
[----:B------:R-:W-:-:S05]  /*19ee0*/  IMAD R3, R3, 0x2, R2 ;  /* 0x0000000203037824 */ /* 0x000fca00078e0202 */
[----:B------:R-:W-:Y:S01]  /*19ef0*/  IADD3 R21, R3, 0x1000, RZ ;  /* 0x0000100003157810 */ /* 0x000fe20007ffe0ff */
[-C--:B--2---:R-:W-:Y:S01]  /*19f00*/  FMUL R5, R218, R45.reuse ;  /* 0x0000002dda057220 */ /* 0x084fe20000400000 */
        /* <DEDUP_REMOVED lines=15> */
[----:B------:R-:W-:Y:S01]  /*1a000*/  F2FP.F16.F32.PACK_AB R5, R0, R5 ;  /* 0x000000050005723e */ /* 0x000fe200000000ff */
[-C--:B------:R-:W-:Y:S01]  /*1a010*/  FMUL R13, R30, R45.reuse ;  /* 0x0000002d1e0d7220 */ /* 0x080fe20000400000 */
[----:B------:R-:W-:Y:S01]  /*1a020*/  MOV R0, 0x10 ;  /* 0x0000001000007802 */ /* 0x000fe20000000f00 */
        /* <DEDUP_REMOVED lines=63> */
[----:B------:R-:W-:Y:S01]  /*1a420*/  FMUL R45, R166, R45 ;  /* 0x0000002da62d7220 */ /* 0x000fe20000400000 */
[----:B------:R-:W-:-:S02]  /*1a430*/  F2FP.F16.F32.PACK_AB R9, R10, R9 ;  /* 0x000000090a09723e */ /* 0x000fc400000000ff */
[----:B------:R-:W-:Y:S02]  /*1a440*/  F2FP.F16.F32.PACK_AB R4, R217, R4 ;  /* 0x00000004d904723e */ /* 0x000fe400000000ff */
[----:B------:R-:W-:Y:S02]  /*1a450*/  F2FP.F16.F32.PACK_AB R6, R221, R6 ;  /* 0x00000006dd06723e */ /* 0x000fe400000000ff */
[----:B------:R-:W-:Y:S02]  /*1a460*/  F2FP.F16.F32.PACK_AB R8, R225, R224 ;  /* 0x000000e0e108723e */ /* 0x000fe400000000ff */
[----:B------:R-:W-:Y:S02]  /*1a470*/  F2FP.F16.F32.PACK_AB R10, R229, R228 ;  /* 0x000000e4e50a723e */ /* 0x000fe400000000ff */
[----:B------:R-:W-:Y:S02]  /*1a480*/  F2FP.F16.F32.PACK_AB R11, R12, R11 ;  /* 0x0000000b0c0b723e */ /* 0x000fe400000000ff */
[----:B------:R-:W-:Y:S01]  /*1a490*/  SEL R0, R0, 0xfffffff0, !P0 ;  /* 0xfffffff000007807 */ /* 0x000fe20004000000 */
[----:B------:R-:W-:Y:S06]  /*1a4a0*/  @P1 BRA `(.L_x_68) ;  /* 0x0000000000041947 */ /* 0x000fec0003800000 */
[----:B------:R-:W-:-:S04]  /*1a4b0*/  DEPBAR.LE SB0, 0x1 ;  /* 0x000080400000791a */ /* 0x000fc80000000000 */
.L_x_68:
[----:B------:R-:W-:Y:S05]  /*1a4c0*/  WARPSYNC.ALL ;  /* 0x0000000000007948 */ /* 0x000fea0003800000 */
[----:B------:R-:W-:Y:S01]  /*1a4d0*/  BAR.SYNC.DEFER_BLOCKING 0x1, 0x80 ;  /* 0x0042000000007b1d */ /* 0x000fe20000010000 */
[C---:B------:R-:W-:Y:S01]  /*1a4e0*/  IMAD R21, R0.reuse, 0x2, R21 ;  /* 0x0000000200157824 */ /* 0x040fe200078e0215 */
[----:B------:R-:W-:Y:S02]  /*1a4f0*/  LEA R0, R0, R3, 0x1 ;  /* 0x0000000300007211 */ /* 0x000fe400078e08ff */
[----:B------:R-:W-:Y:S02]  /*1a500*/  F2FP.F16.F32.PACK_AB R13, R13, R14 ;  /* 0x0000000e0d0d723e */ /* 0x000fe400000000ff */
[----:B------:R-:W-:Y:S01]  /*1a510*/  BSSY B0, `(.L_x_69) ;  /* 0x000001d000007945 */ /* 0x000fe20003800000 */
[----:B------:R-:W-:-:S02]  /*1a520*/  F2FP.F16.F32.PACK_AB R15, R15, R16 ;  /* 0x000000100f0f723e */ /* 0x000fc400000000ff */
[----:B------:R-:W-:Y:S02]  /*1a530*/  F2FP.F16.F32.PACK_AB R17, R17, R18 ;  /* 0x000000121111723e */ /* 0x000fe400000000ff */
[----:B------:R-:W-:Y:S02]  /*1a540*/  F2FP.F16.F32.PACK_AB R12, R201, R200 ;  /* 0x000000c8c90c723e */ /* 0x000fe400000000ff */
[----:B------:R-:W-:Y:S02]  /*1a550*/  F2FP.F16.F32.PACK_AB R14, R205, R204 ;  /* 0x000000cccd0e723e */ /* 0x000fe400000000ff */
[----:B------:R-:W-:Y:S02]  /*1a560*/  F2FP.F16.F32.PACK_AB R16, R209, R208 ;  /* 0x000000d0d110723e */ /* 0x000fe400000000ff */
[----:B------:R-:W-:Y:S02]  /*1a570*/  F2FP.F16.F32.PACK_AB R18, R213, R212 ;  /* 0x000000d4d512723e */ /* 0x000fe400000000ff */
[----:B------:R-:W-:Y:S01]  /*1a580*/  F2FP.F16.F32.PACK_AB R19, R19, R20 ;  /* 0x000000141313723e */ /* 0x000fe200000000ff */
[----:B------:R2:W-:Y:S04]  /*1a590*/  STSM.16.M88.4 [R3], R4 ;  /* 0x0000000403007844 */ /* 0x0005e80000000200 */
[----:B------:R2:W-:Y:S01]  /*1a5a0*/  STSM.16.M88.4 [R0], R8 ;  /* 0x0000000800007844 */ /* 0x0005e20000000200 */
[----:B------:R-:W-:Y:S01]  /*1a5b0*/  @!PT LDS RZ, [RZ] ;  /* 0x00000000fffff984 */ /* 0x000fe20000000800 */
[----:B------:R-:W-:Y:S01]  /*1a5c0*/  @!PT LDS RZ, [RZ] ;  /* 0x00000000fffff984 */ /* 0x000fe20000000800 */
[----:B------:R-:W-:Y:S01]  /*1a5d0*/  @!PT LDS RZ, [RZ] ;  /* 0x00000000fffff984 */ /* 0x000fe20000000800 */
[----:B------:R-:W-:Y:S01]  /*1a5e0*/  @!PT LDS RZ, [RZ] ;  /* 0x00000000fffff984 */ /* 0x000fe20000000800 */
[----:B------:R3:W-:Y:S06]  /*1a5f0*/  MEMBAR.ALL.CTA ;  /* 0x0000000000007992 */ /* 0x0007ec0000008000 */
[----:B---3--:R-:W3:Y:S02]  /*1a600*/  FENCE.VIEW.ASYNC.S ;  /* 0x00000000000073c6 */ /* 0x008ee40000000000 */
[----:B---3--:R-:W-:Y:S06]  /*1a610*/  BAR.SYNC.DEFER_BLOCKING 0x1, 0x80 ;  /* 0x0042000000007b1d */ /* 0x008fec0000010000 */
[----:B------:R-:W-:Y:S05]  /*1a620*/  @P1 BRA `(.L_x_70) ;  /* 0x00000000002c1947 */ /* 0x000fea0003800000 */
[----:B------:R-:W-:Y:S01]  /*1a630*/  ULDC.64 UR4, c[0x0][0x198] ;  /* 0x0000660000047ab9 */ /* 0x000fe20000000a00 */
[----:B------:R-:W-:Y:S01]  /*1a640*/  R2UR UR8, R2 ;  /* 0x00000000020872ca */ /* 0x000fe200000e0000 */
[----:B------:R-:W-:Y:S01]  /*1a650*/  UIADD3 UR4, UP0, UR4, 0x670, URZ ;  /* 0x0000067004047890 */ /* 0x000fe2000ff1e03f */
[----:B------:R-:W-:Y:S01]  /*1a660*/  UMOV UR9, URZ ;  /* 0x0000003f00097c82 */ /* 0x000fe20008000000 */
[----:B------:R-:W-:Y:S02]  /*1a670*/  UMOV UR10, UR43 ;  /* 0x0000002b000a7c82 */ /* 0x000fe40008000000 */
[----:B------:R-:W-:Y:S01]  /*1a680*/  UIADD3.X UR5, URZ, UR5, URZ, UP0, !UPT ;  /* 0x000000053f057290 */ /* 0x000fe200087fe43f */
[----:B------:R-:W-:Y:S01]  /*1a690*/  UMOV UR11, UR52 ;  /* 0x00000034000b7c82 */ /* 0x000fe20008000000 */
[----:B------:R-:W-:-:S07]  /*1a6a0*/  UMOV UR12, UR53 ;  /* 0x00000035000c7c82 */ /* 0x000fce0008000000 */
[----:B------:R3:W-:Y:S01]  /*1a6b0*/  UTMASTG.4D [UR8], [UR4] ;  /* 0x00000008040073b5 */ /* 0x0007e20008018000 */
[----:B------:R0:W-:Y:S01]  /*1a6c0*/  UTMACMDFLUSH ;  /* 0x00000000000079b7 */ /* 0x0001e20000000000 */
[----:B---3--:R-:W-:-:S04]  /*1a6d0*/  DEPBAR.LE SB0, 0x1 ;  /* 0x000080400000791a */ /* 0x008fc80000000000 */
.L_x_70:
[----:B------:R-:W-:Y:S05]  /*1a6e0*/  BSYNC B0 ;  /* 0x0000000000007941 */ /* 0x000fea0003800000 */
.L_x_69:
[----:B------:R-:W-:Y:S01]  /*1a6f0*/  BAR.SYNC.DEFER_BLOCKING 0x1, 0x80 ;  /* 0x0042000000007b1d */ /* 0x000fe20000010000 */
[----:B------:R-:W-:Y:S02]  /*1a700*/  F2FP.F16.F32.PACK_AB R184, R185, R184 ;  /* 0x000000b8b9b8723e */ /* 0x000fe400000000ff */
[----:B------:R-:W-:Y:S02]  /*1a710*/  F2FP.F16.F32.PACK_AB R192, R193, R192 ;  /* 0x000000c0c1c0723e */ /* 0x000fe400000000ff */
[----:B------:R-:W-:Y:S01]  /*1a720*/  F2FP.F16.F32.PACK_AB R185, R22, R23 ;  /* 0x0000001716b9723e */ /* 0x000fe200000000ff */
[----:B------:R-:W-:Y:S01]  /*1a730*/  BSSY B0, `(.L_x_71) ;  /* 0x000001c000007945 */ /* 0x000fe20003800000 */
[----:B------:R-:W-:Y:S02]  /*1a740*/  F2FP.F16.F32.PACK_AB R186, R189, R188 ;  /* 0x000000bcbdba723e */ /* 0x000fe400000000ff */
[----:B------:R-:W-:Y:S02]  /*1a750*/  F2FP.F16.F32.PACK_AB R187, R24, R25 ;  /* 0x0000001918bb723e */ /* 0x000fe400000000ff */
[----:B------:R-:W-:-:S02]  /*1a760*/  F2FP.F16.F32.PACK_AB R193, R26, R27 ;  /* 0x0000001b1ac1723e */ /* 0x000fc400000000ff */
[----:B------:R-:W-:Y:S02]  /*1a770*/  F2FP.F16.F32.PACK_AB R194, R197, R196 ;  /* 0x000000c4c5c2723e */ /* 0x000fe400000000ff */
[----:B------:R-:W-:Y:S01]  /*1a780*/  F2FP.F16.F32.PACK_AB R195, R28, R29 ;  /* 0x0000001d1cc3723e */ /* 0x000fe200000000ff */
[----:B------:R3:W-:Y:S04]  /*1a790*/  STSM.16.M88.4 [R3+0x1000], R12 ;  /* 0x0010000c03007844 */ /* 0x0007e80000000200 */
[----:B------:R3:W-:Y:S01]  /*1a7a0*/  STSM.16.M88.4 [R0+0x1000], R16 ;  /* 0x0010001000007844 */ /* 0x0007e20000000200 */
[----:B------:R-:W-:Y:S01]  /*1a7b0*/  @!PT LDS RZ, [RZ] ;  /* 0x00000000fffff984 */ /* 0x000fe20000000800 */
[----:B------:R-:W-:Y:S01]  /*1a7c0*/  @!PT LDS RZ, [RZ] ;  /* 0x00000000fffff984 */ /* 0x000fe20000000800 */
[----:B------:R-:W-:Y:S01]  /*1a7d0*/  @!PT LDS RZ, [RZ] ;  /* 0x00000000fffff984 */ /* 0x000fe20000000800 */
[----:B------:R-:W-:Y:S01]  /*1a7e0*/  @!PT LDS RZ, [RZ] ;  /* 0x00000000fffff984 */ /* 0x000fe20000000800 */
[----:B------:R4:W-:Y:S06]  /*1a7f0*/  MEMBAR.ALL.CTA ;  /* 0x0000000000007992 */ /* 0x0009ec0000008000 */
[----:B----4-:R-:W4:Y:S02]  /*1a800*/  FENCE.VIEW.ASYNC.S ;  /* 0x00000000000073c6 */ /* 0x010f240000000000 */
[----:B----4-:R-:W-:Y:S06]  /*1a810*/  BAR.SYNC.DEFER_BLOCKING 0x1, 0x80 ;  /* 0x0042000000007b1d */ /* 0x010fec0000010000 */
[----:B------:R-:W-:Y:S05]  /*1a820*/  @P1 BRA `(.L_x_72) ;  /* 0x0000000000301947 */ /* 0x000fea0003800000 */
[----:B------:R-:W-:Y:S01]  /*1a830*/  R2UR UR8, R2 ;  /* 0x00000000020872ca */ /* 0x000fe200000e0000 */
[----:B------:R-:W-:Y:S01]  /*1a840*/  ULDC.64 UR4, c[0x0][0x198] ;  /* 0x0000660000047ab9 */ /* 0x000fe20000000a00 */
[----:B------:R-:W-:Y:S01]  /*1a850*/  UMOV UR9, 0x20 ;  /* 0x0000002000097882 */ /* 0x000fe20000000000 */
[----:B------:R-:W-:Y:S01]  /*1a860*/  UIADD3 UR4, UP0, UR4, 0x670, URZ ;  /* 0x0000067004047890 */ /* 0x000fe2000ff1e03f */
[----:B------:R-:W-:Y:S01]  /*1a870*/  UMOV UR10, UR43 ;  /* 0x0000002b000a7c82 */ /* 0x000fe20008000000 */
[----:B------:R-:W-:Y:S02]  /*1a880*/  UMOV UR11, UR52 ;  /* 0x00000034000b7c82 */ /* 0x000fe40008000000 */
[----:B------:R-:W-:Y:S01]  /*1a890*/  UIADD3.X UR5, URZ, UR5, URZ, UP0, !UPT ;  /* 0x000000053f057290 */ /* 0x000fe200087fe43f */
[----:B------:R-:W-:-:S05]  /*1a8a0*/  UMOV UR12, UR53 ;  /* 0x00000035000c7c82 */ /* 0x000fca0008000000 */
[----:B------:R-:W-:-:S09]  /*1a8b0*/  UIADD3 UR8, UR8, 0x1000, URZ ;  /* 0x0000100008087890 */ /* 0x000fd2000fffe03f */
[----:B------:R4:W-:Y:S01]  /*1a8c0*/  UTMASTG.4D [UR8], [UR4] ;  /* 0x00000008040073b5 */ /* 0x0009e20008018000 */
[----:B------:R0:W-:Y:S01]  /*1a8d0*/  UTMACMDFLUSH ;  /* 0x00000000000079b7 */ /* 0x0001e20000000000 */
[----:B----4-:R-:W-:-:S04]  /*1a8e0*/  DEPBAR.LE SB0, 0x1 ;  /* 0x000080400000791a */ /* 0x010fc80000000000 */
.L_x_72:
[----:B------:R-:W-:Y:S05]  /*1a8f0*/  BSYNC B0 ;  /* 0x0000000000007941 */ /* 0x000fea0003800000 */
.L_x_71:
        /* <DEDUP_REMOVED lines=17> */
[----:B-----5:R-:W5:Y:S02]  /*1aa10*/  FENCE.VIEW.ASYNC.S ;  /* 0x00000000000073c6 */ /* 0x020f640000000000 */
[----:B-----5:R-:W-:Y:S06]  /*1aa20*/  BAR.SYNC.DEFER_BLOCKING 0x1, 0x80 ;  /* 0x0042000000007b1d */ /* 0x020fec0000010000 */
[----:B------:R-:W-:Y:S05]  /*1aa30*/  @P1 BRA `(.L_x_74) ;  /* 0x00000000002c1947 */ /* 0x000fea0003800000 */
[----:B------:R-:W-:Y:S01]  /*1aa40*/  ULDC.64 UR4, c[0x0][0x198] ;  /* 0x0000660000047ab9 */ /* 0x000fe20000000a00 */
[----:B------:R-:W-:Y:S01]  /*1aa50*/  R2UR UR8, R2 ;  /* 0x00000000020872ca */ /* 0x000fe200000e0000 */
[----:B------:R-:W-:Y:S01]  /*1aa60*/  UIADD3 UR4, UP0, UR4, 0x670, URZ ;  /* 0x0000067004047890 */ /* 0x000fe2000ff1e03f */
[----:B------:R-:W-:Y:S01]  /*1aa70*/  UMOV UR9, 0x40 ;  /* 0x0000004000097882 */ /* 0x000fe20000000000 */
[----:B------:R-:W-:Y:S02]  /*1aa80*/  UMOV UR10, UR43 ;  /* 0x0000002b000a7c82 */ /* 0x000fe40008000000 */
[----:B------:R-:W-:Y:S01]  /*1aa90*/  UIADD3.X UR5, URZ, UR5, URZ, UP0, !UPT ;  /* 0x000000053f057290 */ /* 0x000fe200087fe43f */
[----:B------:R-:W-:Y:S01]  /*1aaa0*/  UMOV UR11, UR52 ;  /* 0x00000034000b7c82 */ /* 0x000fe20008000000 */
[----:B------:R-:W-:-:S07]  /*1aab0*/  UMOV UR12, UR53 ;  /* 0x00000035000c7c82 */ /* 0x000fce0008000000 */
[----:B------:R1:W-:Y:S01]  /*1aac0*/  UTMASTG.4D [UR8], [UR4] ;  /* 0x00000008040073b5 */ /* 0x0003e20008018000 */
[----:B------:R0:W-:Y:S01]  /*1aad0*/  UTMACMDFLUSH ;  /* 0x00000000000079b7 */ /* 0x0001e20000000000 */
[----:B-1----:R-:W-:-:S04]  /*1aae0*/  DEPBAR.LE SB0, 0x1 ;  /* 0x000080400000791a */ /* 0x002fc80000000000 */
.L_x_74:
[----:B------:R-:W-:Y:S05]  /*1aaf0*/  BSYNC B0 ;  /* 0x0000000000007941 */ /* 0x000fea0003800000 */
.L_x_73:
        /* <DEDUP_REMOVED lines=31> */
[----:B-1----:R-:W-:-:S04]  /*1acf0*/  DEPBAR.LE SB0, 0x1 ;  /* 0x000080400000791a */ /* 0x002fc80000000000 */
.L_x_76:
[----:B------:R-:W-:Y:S05]  /*1ad00*/  BSYNC B0 ;  /* 0x0000000000007941 */ /* 0x000fea0003800000 */
.L_x_75:
[----:B------:R-:W-:Y:S06]  /*1ad10*/  BAR.SYNC.DEFER_BLOCKING 0x1, 0x80 ;  /* 0x0042000000007b1d */ /* 0x000fec0000010000 */
[----:B------:R-:W-:Y:S01]  /*1ad20*/  BSSY B0, `(.L_x_77) ;  /* 0x0000015000007945 */ /* 0x000fe20003800000 */
        /* <DEDUP_REMOVED lines=18> */
[----:B------:R1:W-:Y:S02]  /*1ae50*/  UTMASTG.4D [UR8], [UR4] ;  /* 0x00000008040073b5 */ /* 0x0003e40008018000 */
[----:B-1----:R0:W-:Y:S02]  /*1ae60*/  UTMACMDFLUSH ;  /* 0x00000000000079b7 */ /* 0x0021e40000000000 */
.L_x_78:
[----:B------:R-:W-:Y:S05]  /*1ae70*/  BSYNC B0 ;  /* 0x0000000000007941 */ /* 0x000fea0003800000 */
.L_x_77:
[----:B------:R-:W-:-:S04]  /*1ae80*/  DEPBAR.LE SB0, 0x0 ;  /* 0x000080000000791a */ /* 0x000fc80000000000 */
[----:B------:R-:W-:Y:S05]  /*1ae90*/  EXIT ;  /* 0x000000000000794d */ /* 0x000fea0003800000 */
        .weak           $__internal_0_$__cuda_sm20_rcp_rn_f32_slowpath
        .type           $__internal_0_$__cuda_sm20_rcp_rn_f32_slowpath,@function
        .size           $__internal_0_$__cuda_sm20_rcp_rn_f32_slowpath,(.L_x_84 - $__internal_0_$__cuda_sm20_rcp_rn_f32_slowpath)
$__internal_0_$__cuda_sm20_rcp_rn_f32_slowpath:
[----:B------:R-:W-:Y:S01]  /*1aea0*/  IMAD.SHL.U32 R0, R3, 0x2, RZ ;  /* 0x0000000203007824 */ /* 0x000fe200078e00ff */
[----:B------:R-:W-:Y:S04]  /*1aeb0*/  BSSY B2, `(.L_x_79) ;  /* 0x0000030000027945 */ /* 0x000fe80003800000 */
[----:B------:R-:W-:-:S04]  /*1aec0*/  SHF.R.U32.HI R13, RZ, 0x18, R0 ;  /* 0x00000018ff0d7819 */ /* 0x000fc80000011600 */
[----:B------:R-:W-:-:S13]  /*1aed0*/  ISETP.NE.U32.AND P0, PT, R13, RZ, PT ;  /* 0x000000ff0d00720c */ /* 0x000fda0003f05070 */
[----:B------:R-:W-:Y:S05]  /*1aee0*/  @P0 BRA `(.L_x_80) ;  /* 0x0000000000280947 */ /* 0x000fea0003800000 */
[----:B------:R-:W-:-:S04]  /*1aef0*/  SHF.L.U32 R0, R3, 0x1, RZ ;  /* 0x0000000103007819 */ /* 0x000fc800000006ff */
[----:B------:R-:W-:-:S13]  /*1af00*/  ISETP.NE.AND P0, PT, R0, RZ, PT ;  /* 0x000000ff0000720c */ /* 0x000fda0003f05270 */
[----:B------:R-:W-:Y:S01]  /*1af10*/  @P0 FFMA R5, R3, 1.84467440737095516160e+19, RZ ;  /* 0x5f80000003050823 */ /* 0x000fe200000000ff */
[----:B------:R-:W-:Y:S08]  /*1af20*/  @!P0 MUFU.RCP R4, R3 ;  /* 0x0000000300048308 */ /* 0x000ff00000001000 */
[----:B------:R-:W1:Y:S02]  /*1af30*/  @P0 MUFU.RCP R0, R5 ;  /* 0x0000000500000308 */ /* 0x000e640000001000 */
[----:B-1----:R-:W-:-:S04]  /*1af40*/  @P0 FFMA R10, R5, R0, -1 ;  /* 0xbf800000050a0423 */ /* 0x002fc80000000000 */
[----:B------:R-:W-:-:S04]  /*1af50*/  @P0 FADD.FTZ R11, -R10, -RZ ;  /* 0x800000ff0a0b0221 */ /* 0x000fc80000010100 */
[----:B------:R-:W-:-:S04]  /*1af60*/  @P0 FFMA R0, R0, R11, R0 ;  /* 0x0000000b00000223 */ /* 0x000fc80000000000 */
[----:B------:R-:W-:Y:S01]  /*1af70*/  @P0 FFMA R4, R0, 1.84467440737095516160e+19, RZ ;  /* 0x5f80000000040823 */ /* 0x000fe200000000ff */
[----:B------:R-:W-:Y:S06]  /*1af80*/  BRA `(.L_x_81) ;  /* 0x0000000000887947 */ /* 0x000fec0003800000 */
.L_x_80:
[----:B------:R-:W-:-:S05]  /*1af90*/  VIADD R14, R13, 0xffffff03 ;  /* 0xffffff030d0e7836 */ /* 0x000fca0000000000 */
[----:B------:R-:W-:-:S13]  /*1afa0*/  ISETP.GT.U32.AND P0, PT, R14, 0x1, PT ;  /* 0x000000010e00780c */ /* 0x000fda0003f04070 */
[----:B------:R-:W-:Y:S05]  /*1afb0*/  @P0 BRA `(.L_x_82) ;  /* 0x0000000000780947 */ /* 0x000fea0003800000 */
[----:B------:R-:W-:Y:S02]  /*1afc0*/  LOP3.LUT R0, R3, 0x7fffff, RZ, 0xc0, !PT ;  /* 0x007fffff03007812 */ /* 0x000fe400078ec0ff */
[----:B------:R-:W-:Y:S02]  /*1afd0*/  MOV R11, 0x3 ;  /* 0x00000003000b7802 */ /* 0x000fe40000000f00 */
[----:B------:R-:W-:Y:S02]  /*1afe0*/  LOP3.LUT R0, R0, 0x3f800000, RZ, 0xfc, !PT ;  /* 0x3f80000000007812 */ /* 0x000fe400078efcff */
[----:B------:R-:W-:Y:S02]  /*1aff0*/  SHF.L.U32 R11, R11, R14, RZ ;  /* 0x0000000e0b0b7219 */ /* 0x000fe400000006ff */
[----:B------:R-:W1:Y:S02]  /*1b000*/  MUFU.RCP R5, R0 ;  /* 0x0000000000057308 */ /* 0x000e640000001000 */
[----:B-1----:R-:W-:-:S04]  /*1b010*/  FFMA R4, R0, R5, -1 ;  /* 0xbf80000000047423 */ /* 0x002fc80000000005 */
[----:B------:R-:W-:-:S04]  /*1b020*/  FADD.FTZ R4, -R4, -RZ ;  /* 0x800000ff04047221 */ /* 0x000fc80000010100 */
[CCC-:B------:R-:W-:Y:S01]  /*1b030*/  FFMA.RM R10, R5.reuse, R4.reuse, R5.reuse ;  /* 0x00000004050a7223 */ /* 0x1c0fe20000004005 */
[----:B------:R-:W-:-:S04]  /*1b040*/  FFMA.RP R5, R5, R4, R5 ;  /* 0x0000000405057223 */ /* 0x000fc80000008005 */
[C---:B------:R-:W-:Y:S02]  /*1b050*/  LOP3.LUT R4, R10.reuse, 0x7fffff, RZ, 0xc0, !PT ;  /* 0x007fffff0a047812 */ /* 0x040fe400078ec0ff */
[----:B------:R-:W-:Y:S02]  /*1b060*/  FSETP.NEU.FTZ.AND P0, PT, R10, R5, PT ;  /* 0x000000050a00720b */ /* 0x000fe40003f1d000 */
[----:B------:R-:W-:Y:S02]  /*1b070*/  LOP3.LUT R4, R4, 0x800000, RZ, 0xfc, !PT ;  /* 0x0080000004047812 */ /* 0x000fe400078efcff */
[----:B------:R-:W-:Y:S02]  /*1b080*/  SEL R5, RZ, 0xffffffff, !P0 ;  /* 0xffffffffff057807 */ /* 0x000fe40004000000 */
[----:B------:R-:W-:-:S03]  /*1b090*/  LOP3.LUT R11, R11, R4, RZ, 0xc0, !PT ;  /* 0x000000040b0b7212 */ /* 0x000fc600078ec0ff */
[----:B------:R-:W-:Y:S01]  /*1b0a0*/  IMAD.MOV R5, RZ, RZ, -R5 ;  /* 0x000000ffff057224 */ /* 0x000fe200078e0a05 */
[----:B------:R-:W-:-:S04]  /*1b0b0*/  SHF.R.U32.HI R11, RZ, R14, R11 ;  /* 0x0000000eff0b7219 */ /* 0x000fc8000001160b */
[--C-:B------:R-:W-:Y:S01]  /*1b0c0*/  LOP3.LUT P1, RZ, R5, R14, R4.reuse, 0xf8, !PT ;  /* 0x0000000e05ff7212 */ /* 0x100fe2000782f804 */
[----:B------:R-:W-:Y:S01]  /*1b0d0*/  VIADD R5, R13, 0xffffff04 ;  /* 0xffffff040d057836 */ /* 0x000fe20000000000 */
[C---:B------:R-:W-:Y:S02]  /*1b0e0*/  LOP3.LUT P0, RZ, R11.reuse, 0x1, RZ, 0xc0, !PT ;  /* 0x000000010bff7812 */ /* 0x040fe4000780c0ff */
[----:B------:R-:W-:Y:S02]  /*1b0f0*/  LOP3.LUT P2, RZ, R11, 0x2, RZ, 0xc0, !PT ;  /* 0x000000020bff7812 */ /* 0x000fe4000784c0ff */
[----:B------:R-:W-:Y:S02]  /*1b100*/  SHF.R.U32.HI R4, RZ, R5, R4 ;  /* 0x00000005ff047219 */ /* 0x000fe40000011604 */
[----:B------:R-:W-:Y:S02]  /*1b110*/  PLOP3.LUT P0, PT, P0, P1, P2, 0xe0, 0x0 ;  /* 0x000000000000781c */ /* 0x000fe40000703c20 */
[----:B------:R-:W-:-:S02]  /*1b120*/  LOP3.LUT P1, RZ, R3, 0x7fffff, RZ, 0xc0, !PT ;  /* 0x007fffff03ff7812 */ /* 0x000fc4000782c0ff */
[----:B------:R-:W-:-:S04]  /*1b130*/  SEL R0, RZ, 0x1, !P0 ;  /* 0x00000001ff007807 */ /* 0x000fc80004000000 */
[----:B------:R-:W-:-:S04]  /*1b140*/  IADD3 R0, -R0, RZ, RZ ;  /* 0x000000ff00007210 */ /* 0x000fc80007ffe1ff */
[----:B------:R-:W-:-:S13]  /*1b150*/  ISETP.GE.AND P0, PT, R0, RZ, PT ;  /* 0x000000ff0000720c */ /* 0x000fda0003f06270 */
[----:B------:R-:W-:-:S05]  /*1b160*/  @!P0 IADD3 R4, R4, 0x1, RZ ;  /* 0x0000000104048810 */ /* 0x000fca0007ffe0ff */
[----:B------:R-:W-:-:S05]  /*1b170*/  @!P1 IMAD.SHL.U32 R4, R4, 0x2, RZ ;  /* 0x0000000204049824 */ /* 0x000fca00078e00ff */
[----:B------:R-:W-:Y:S01]  /*1b180*/  LOP3.LUT R4, R4, 0x80000000, R3, 0xf8, !PT ;  /* 0x8000000004047812 */ /* 0x000fe200078ef803 */
[----:B------:R-:W-:Y:S06]  /*1b190*/  BRA `(.L_x_81) ;  /* 0x0000000000047947 */ /* 0x000fec0003800000 */
.L_x_82:
[----:B------:R1:W2:Y:S02]  /*1b1a0*/  MUFU.RCP R4, R3 ;  /* 0x0000000300047308 */ /* 0x0002a40000001000 */
.L_x_81:
[----:B------:R-:W-:Y:S05]  /*1b1b0*/  BSYNC B2 ;  /* 0x0000000000027941 */ /* 0x000fea0003800000 */
.L_x_79:
[----:B--2---:R-:W-:Y:S01]  /*1b1c0*/  MOV R0, R4 ;  /* 0x0000000400007202 */ /* 0x004fe20000000f00 */
[----:B------:R-:W-:Y:S01]  /*1b1d0*/  IMAD.MOV.U32 R4, RZ, RZ, R12 ;  /* 0x000000ffff047224 */ /* 0x000fe200078e000c */
[----:B------:R-:W-:-:S04]  /*1b1e0*/  MOV R5, 0x0 ;  /* 0x0000000000057802 */ /* 0x000fc80000000f00 */
[----:B-1----:R-:W-:Y:S05]  /*1b1f0*/  RET.REL.NODEC R4 `(_ZN7cutlass13device_kernelINS_4fmha6kernel13FmhaKernelTmaINS1_10collective15FmhaMainloopTmaINS_6half_tEfN4cute5tupleIJNS7_1CILi64EEENS9_ILi256EEENS9_ILi160EEEEEENS4_12CausalFusionEJEEENS4_15FmhaFwdEpilogueIS6_fNS8_IJSA_SC_SB_EEEEEJEEEEEvNT_6ParamsE) ;  /* 0xfffffe4c04807950 */ /* 0x002fea0003c3ffff */
.L_x_83:
[----:B------:R-:W-:-:S00]  /*1b200*/  BRA `(.L_x_83) ;  /* 0xfffffffc00fc7947 */ /* 0x000fc0000383ffff */
[----:B------:R-:W-:-:S00]  /*1b210*/  NOP ;  /* 0x0000000000007918 */ /* 0x000fc00000000000 */
        /* <DEDUP_REMOVED lines=14> */
.L_x_84:


//--------------------- .nv.global.init           --------------------------
	.section	.nv.global.init,"aw",@progbits
.nv.global.init:
	.type		$str$23,@object
	.size		$str$23,($str$24 - $str$23)
$str$23:
        /*0000*/ 	.byte	0x28, 0x61, 0x64, 0x64, 0x72, 0x65, 0x73, 0x73, 0x20, 0x26, 0x20, 0x6d, 0x61, 0x73, 0x6b, 0x29
        /*0010*/ 	.byte	0x20, 0x3d, 0x3d, 0x20, 0x30, 0x00
	.type		$str$24,@object
	.size		$str$24,(__unnamed_1 - $str$24)
$str$24:
        /*0016*/ 	.byte	0x2f, 0x74, 0x6d, 0x70, 0x2f, 0x63, 0x75, 0x74, 0x6c, 0x61, 0x73, 0x73, 0x5f, 0x73, 0x77, 0x65
        /*0026*/ 	.byte	0x65, 0x70, 0x5f, 0x73, 0x72, 0x63, 0x2f, 0x69, 0x6e, 0x63, 0x6c, 0x75, 0x64, 0x65, 0x2f, 0x63
        /*0036*/ 	.byte	0x75, 0x74, 0x65, 0x2f, 0x70, 0x6f, 0x69, 0x6e, 0x74, 0x65, 0x72, 0x5f, 0x66, 0x6c, 0x61, 0x67
        /*0046*/ 	.byte	0x67, 0x65, 0x64, 0x2e, 0x68, 0x70, 0x70, 0x00
	.type		__unnamed_1,@object
	.size		__unnamed_1,(__unnamed_2 - __unnamed_1)
__unnamed_1:
        /*004e*/ 	.byte	0x61, 0x75, 0x74, 0x6f, 0x20, 0x63, 0x75, 0x74, 0x65, 0x3a, 0x3a, 0x61, 0x73, 0x5f, 0x70, 0x6f
        /* <DEDUP_REMOVED lines=27> */
        /*020e*/ 	.byte	0x3e, 0x3e, 0x3e, 0x3e, 0x3e, 0x5d, 0x00
	.type		__unnamed_2,@object
	.size		__unnamed_2,(.L_1 - __unnamed_2)
__unnamed_2:
        /* <DEDUP_REMOVED lines=29> */
.L_1:


//--------------------- .nv.shared._ZN7cutlass13device_kernelINS_4fmha6kernel13FmhaKernelTmaINS1_10collective15FmhaMainloopTmaINS_6half_tEfN4cute5tupleIJNS7_1CILi64EEENS9_ILi256EEENS9_ILi160EEEEEENS4_12CausalFusionEJEEENS4_15FmhaFwdEpilogueIS6_fNS8_IJSA_SC_SB_EEEEEJEEEEEvNT_6ParamsE --------------------------
	.section	.nv.shared._ZN7cutlass13device_kernelINS_4fmha6kernel13FmhaKernelTmaINS1_10collective15FmhaMainloopTmaINS_6half_tEfN4cute5tupleIJNS7_1CILi64EEENS9_ILi256EEENS9_ILi160EEEEEENS4_12CausalFusionEJEEENS4_15FmhaFwdEpilogueIS6_fNS8_IJSA_SC_SB_EEEEEJEEEEEvNT_6ParamsE,"aw",@nobits
	.sectionflags	@""
	.align	16
	.zero		1024


//--------------------- .nv.shared.reserved.0     --------------------------
	.section	.nv.shared.reserved.0,"aw",@nobits
	.weak		__nv_reservedSMEM_offset_0_alias
	.size		__nv_reservedSMEM_offset_0_alias, 0, 0
	.other		__nv_reservedSMEM_offset_0_alias,@"STO_CUDA_RESERVED_SHARED STV_DEFAULT"
__nv_reservedSMEM_offset_0_alias:
	.zero		0


//--------------------- .nv.global                --------------------------
	.section	.nv.global,"aw",@nobits
.nv.global:
	.type		_ZN39_INTERNAL_46990113_4_k_cu_6ab1fef3_27874cute1_E,@object
	.size		_ZN39_INTERNAL_46990113_4_k_cu_6ab1fef3_27874cute1_E,(_ZN39_INTERNAL_46990113_4_k_cu_6ab1fef3_27874cuda3std3__45__cpo6cbeginE - _ZN39_INTERNAL_46990113_4_k_cu_6ab1fef3_27874cute1_E)
_ZN39_INTERNAL_46990113_4_k_cu_6ab1fef3_27874cute1_E:
	.zero		1
	.type		_ZN39_INTERNAL_46990113_4_k_cu_6ab1fef3_27874cuda3std3__45__cpo6cbeginE,@object
	.size		_ZN39_INTERNAL_46990113_4_k_cu_6ab1fef3_27874cuda3std3__45__cpo6cbeginE,(_ZN39_INTERNAL_46990113_4_k_cu_6ab1fef3_27874cuda3std3__48in_placeE - _ZN39_INTERNAL_46990113_4_k_cu_6ab1fef3_27874cuda3std3__45__cpo6cbeginE)
_ZN39_INTERNAL_46990113_4_k_cu_6ab1fef3_27874cuda3std3__45__cpo6cbeginE:
	.zero		1
	.type		_ZN39_INTERNAL_46990113_4_k_cu_6ab1fef3_27874cuda3std3__48in_placeE,@object
	.size		_ZN39_INTERNAL_46990113_4_k_cu_6ab1fef3_27874cuda3std3__48in_placeE,(_ZN39_INTERNAL_46990113_4_k_cu_6ab1fef3_27874cuda3std6ranges3__45__cpo9iter_moveE - _ZN39_INTERNAL_46990113_4_k_cu_6ab1fef3_27874cuda3std3__48in_placeE)
_ZN39_INTERNAL_46990113_4_k_cu_6ab1fef3_27874cuda3std3__48in_placeE:
	.zero		1
	.type		_ZN39_INTERNAL_46990113_4_k_cu_6ab1fef3_27874cuda3std6ranges3__45__cpo9iter_moveE,@object
	.size		_ZN39_INTERNAL_46990113_4_k_cu_6ab1fef3_27874cuda3std6ranges3__45__cpo9iter_moveE,(_ZN39_INTERNAL_46990113_4_k_cu_6ab1fef3_27874cuda3std3__45__cpo5beginE - _ZN39_INTERNAL_46990113_4_k_cu_6ab1fef3_27874cuda3std6ranges3__45__cpo9iter_moveE)
_ZN39_INTERNAL_46990113_4_k_cu_6ab1fef3_27874cuda3std6ranges3__45__cpo9iter_moveE:
	.zero		1
	.type		_ZN39_INTERNAL_46990113_4_k_cu_6ab1fef3_27874cuda3std3__45__cpo5beginE,@object
	.size		_ZN39_INTERNAL_46990113_4_k_cu_6ab1fef3_27874cuda3std3__45__cpo5beginE,(_ZN39_INTERNAL_46990113_4_k_cu_6ab1fef3_27874cuda3std3__441_GLOBAL__N__46990113_4_k_cu_6ab1fef3_27876ignoreE - _ZN39_INTERNAL_46990113_4_k_cu_6ab1fef3_27874cuda3std3__45__cpo5beginE)
_ZN39_INTERNAL_46990113_4_k_cu_6ab1fef3_27874cuda3std3__45__cpo5beginE:
	.zero		1
	.type		_ZN39_INTERNAL_46990113_4_k_cu_6ab1fef3_27874cuda3std3__441_GLOBAL__N__46990113_4_k_cu_6ab1fef3_27876ignoreE,@object
	.size		_ZN39_INTERNAL_46990113_4_k_cu_6ab1fef3_27874cuda3std3__441_GLOBAL__N__46990113_4_k_cu_6ab1fef3_27876ignoreE,(_ZN39_INTERNAL_46990113_4_k_cu_6ab1fef3_27874cute7productE - _ZN39_INTERNAL_46990113_4_k_cu_6ab1fef3_27874cuda3std3__441_GLOBAL__N__46990113_4_k_cu_6ab1fef3_27876ignoreE)
_ZN39_INTERNAL_46990113_4_k_cu_6ab1fef3_27874cuda3std3__441_GLOBAL__N__46990113_4_k_cu_6ab1fef3_27876ignoreE:
	.zero		1
	.type		_ZN39_INTERNAL_46990113_4_k_cu_6ab1fef3_27874cute7productE,@object
	.size		_ZN39_INTERNAL_46990113_4_k_cu_6ab1fef3_27874cute7productE,(_ZN39_INTERNAL_46990113_4_k_cu_6ab1fef3_27874cuda3std3__45__cpo3endE - _ZN39_INTERNAL_46990113_4_k_cu_6ab1fef3_27874cute7productE)
_ZN39_INTERNAL_46990113_4_k_cu_6ab1fef3_27874cute7productE:
	.zero		1
	.type		_ZN39_INTERNAL_46990113_4_k_cu_6ab1fef3_27874cuda3std3__45__cpo3endE,@object
	.size		_ZN39_INTERNAL_46990113_4_k_cu_6ab1fef3_27874cuda3std3__45__cpo3endE,(_ZN39_INTERNAL_46990113_4_k_cu_6ab1fef3_27874cuda3std3__419piecewise_constructE - _ZN39_INTERNAL_46990113_4_k_cu_6ab1fef3_27874cuda3std3__45__cpo3endE)
_ZN39_INTERNAL_46990113_4_k_cu_6ab1fef3_27874cuda3std3__45__cpo3endE:
	.zero		1
	.type		_ZN39_INTERNAL_46990113_4_k_cu_6ab1fef3_27874cuda3std3__419piecewise_constructE,@object
	.size		_ZN39_INTERNAL_46990113_4_k_cu_6ab1fef3_27874cuda3std3__419piecewise_constructE,(_ZN39_INTERNAL_46990113_4_k_cu_6ab1fef3_27874cuda3std3__45__cpo4cendE - _ZN39_INTERNAL_46990113_4_k_cu_6ab1fef3_27874cuda3std3__419piecewise_constructE)
_ZN39_INTERNAL_46990113_4_k_cu_6ab1fef3_27874cuda3std3__419piecewise_constructE:
	.zero		1
	.type		_ZN39_INTERNAL_46990113_4_k_cu_6ab1fef3_27874cuda3std3__45__cpo4cendE,@object
	.size		_ZN39_INTERNAL_46990113_4_k_cu_6ab1fef3_27874cuda3std3__45__cpo4cendE,(_ZN39_INTERNAL_46990113_4_k_cu_6ab1fef3_27874cuda3std6ranges3__45__cpo4swapE - _ZN39_INTERNAL_46990113_4_k_cu_6ab1fef3_27874cuda3std3__45__cpo4cendE)
_ZN39_INTERNAL_46990113_4_k_cu_6ab1fef3_27874cuda3std3__45__cpo4cendE:
	.zero		1
	.type		_ZN39_INTERNAL_46990113_4_k_cu_6ab1fef3_27874cuda3std6ranges3__45__cpo4swapE,@object
	.size		_ZN39_INTERNAL_46990113_4_k_cu_6ab1fef3_27874cuda3std6ranges3__45__cpo4swapE,(.L_9 - _ZN39_INTERNAL_46990113_4_k_cu_6ab1fef3_27874cuda3std6ranges3__45__cpo4swapE)
_ZN39_INTERNAL_46990113_4_k_cu_6ab1fef3_27874cuda3std6ranges3__45__cpo4swapE:
	.zero		1
.L_9:


//--------------------- .nv.constant0._ZN7cutlass13device_kernelINS_4fmha6kernel13FmhaKernelTmaINS1_10collective15FmhaMainloopTmaINS_6half_tEfN4cute5tupleIJNS7_1CILi64EEENS9_ILi256EEENS9_ILi160EEEEEENS4_12CausalFusionEJEEENS4_15FmhaFwdEpilogueIS6_fNS8_IJSA_SC_SB_EEEEEJEEEEEvNT_6ParamsE --------------------------
	.section	.nv.constant0._ZN7cutlass13device_kernelINS_4fmha6kernel13FmhaKernelTmaINS1_10collective15FmhaMainloopTmaINS_6half_tEfN4cute5tupleIJNS7_1CILi64EEENS9_ILi256EEENS9_ILi160EEEEEENS4_12CausalFusionEJEEENS4_15FmhaFwdEpilogueIS6_fNS8_IJSA_SC_SB_EEEEEJEEEEEvNT_6ParamsE,"a",@progbits
	.sectionflags	@""
	.align	4
.nv.constant0._ZN7cutlass13device_kernelINS_4fmha6kernel13FmhaKernelTmaINS1_10collective15FmhaMainloopTmaINS_6half_tEfN4cute5tupleIJNS7_1CILi64EEENS9_ILi256EEENS9_ILi160EEEEEENS4_12CausalFusionEJEEENS4_15FmhaFwdEpilogueIS6_fNS8_IJSA_SC_SB_EEEEEJEEEEEvNT_6ParamsE:
	.zero		2688


//--------------------- SYMBOLS --------------------------

	.type		.nv.reservedSmem.offset0,@object
	.size		.nv.reservedSmem.offset0,0x4
	.type		__assertfail,@function
